//
// Generated by NVIDIA NVVM Compiler
//
// Compiler Build ID: CL-36424714
// Cuda compilation tools, release 13.0, V13.0.88
// Based on NVVM 20.0.0
//

.version 9.0
.target sm_100
.address_size 64

	// .globl	_Z9swap_rowsPdiiii
.global .align 1 .b8 _ZN34_INTERNAL_01ab7576_4_k_cu_3ecefc8c4cuda3std3__45__cpo5beginE[1];
.global .align 1 .b8 _ZN34_INTERNAL_01ab7576_4_k_cu_3ecefc8c4cuda3std3__45__cpo3endE[1];
.global .align 1 .b8 _ZN34_INTERNAL_01ab7576_4_k_cu_3ecefc8c4cuda3std3__45__cpo6cbeginE[1];
.global .align 1 .b8 _ZN34_INTERNAL_01ab7576_4_k_cu_3ecefc8c4cuda3std3__45__cpo4cendE[1];
.global .align 1 .b8 _ZN34_INTERNAL_01ab7576_4_k_cu_3ecefc8c4cuda3std3__45__cpo6rbeginE[1];
.global .align 1 .b8 _ZN34_INTERNAL_01ab7576_4_k_cu_3ecefc8c4cuda3std3__45__cpo4rendE[1];
.global .align 1 .b8 _ZN34_INTERNAL_01ab7576_4_k_cu_3ecefc8c4cuda3std3__45__cpo7crbeginE[1];
.global .align 1 .b8 _ZN34_INTERNAL_01ab7576_4_k_cu_3ecefc8c4cuda3std3__45__cpo5crendE[1];
.global .align 1 .b8 _ZN34_INTERNAL_01ab7576_4_k_cu_3ecefc8c4cuda3std3__436_GLOBAL__N__01ab7576_4_k_cu_3ecefc8c6ignoreE[1];
.global .align 1 .b8 _ZN34_INTERNAL_01ab7576_4_k_cu_3ecefc8c4cuda3std3__419piecewise_constructE[1];
.global .align 1 .b8 _ZN34_INTERNAL_01ab7576_4_k_cu_3ecefc8c4cuda3std3__48in_placeE[1];
.global .align 1 .b8 _ZN34_INTERNAL_01ab7576_4_k_cu_3ecefc8c4cuda3std3__420unreachable_sentinelE[1];
.global .align 1 .b8 _ZN34_INTERNAL_01ab7576_4_k_cu_3ecefc8c4cuda3std3__47nulloptE[1];
.global .align 1 .b8 _ZN34_INTERNAL_01ab7576_4_k_cu_3ecefc8c4cuda3std3__48unexpectE[1];
.global .align 1 .b8 _ZN34_INTERNAL_01ab7576_4_k_cu_3ecefc8c4cuda3std6ranges3__45__cpo4swapE[1];
.global .align 1 .b8 _ZN34_INTERNAL_01ab7576_4_k_cu_3ecefc8c4cuda3std6ranges3__45__cpo9iter_moveE[1];
.global .align 1 .b8 _ZN34_INTERNAL_01ab7576_4_k_cu_3ecefc8c4cuda3std6ranges3__45__cpo5beginE[1];
.global .align 1 .b8 _ZN34_INTERNAL_01ab7576_4_k_cu_3ecefc8c4cuda3std6ranges3__45__cpo3endE[1];
.global .align 1 .b8 _ZN34_INTERNAL_01ab7576_4_k_cu_3ecefc8c4cuda3std6ranges3__45__cpo6cbeginE[1];
.global .align 1 .b8 _ZN34_INTERNAL_01ab7576_4_k_cu_3ecefc8c4cuda3std6ranges3__45__cpo4cendE[1];
.global .align 1 .b8 _ZN34_INTERNAL_01ab7576_4_k_cu_3ecefc8c4cuda3std6ranges3__45__cpo7advanceE[1];
.global .align 1 .b8 _ZN34_INTERNAL_01ab7576_4_k_cu_3ecefc8c4cuda3std6ranges3__45__cpo9iter_swapE[1];
.global .align 1 .b8 _ZN34_INTERNAL_01ab7576_4_k_cu_3ecefc8c4cuda3std6ranges3__45__cpo4nextE[1];
.global .align 1 .b8 _ZN34_INTERNAL_01ab7576_4_k_cu_3ecefc8c4cuda3std6ranges3__45__cpo4prevE[1];
.global .align 1 .b8 _ZN34_INTERNAL_01ab7576_4_k_cu_3ecefc8c4cuda3std6ranges3__45__cpo4dataE[1];
.global .align 1 .b8 _ZN34_INTERNAL_01ab7576_4_k_cu_3ecefc8c4cuda3std6ranges3__45__cpo5cdataE[1];
.global .align 1 .b8 _ZN34_INTERNAL_01ab7576_4_k_cu_3ecefc8c4cuda3std6ranges3__45__cpo4sizeE[1];
.global .align 1 .b8 _ZN34_INTERNAL_01ab7576_4_k_cu_3ecefc8c4cuda3std6ranges3__45__cpo5ssizeE[1];
.global .align 1 .b8 _ZN34_INTERNAL_01ab7576_4_k_cu_3ecefc8c4cuda3std6ranges3__45__cpo8distanceE[1];
.global .align 1 .b8 _ZN34_INTERNAL_01ab7576_4_k_cu_3ecefc8c6thrust24THRUST_300001_SM_1000_NS8cuda_cub3parE[1];
.global .align 1 .b8 _ZN34_INTERNAL_01ab7576_4_k_cu_3ecefc8c6thrust24THRUST_300001_SM_1000_NS8cuda_cub10par_nosyncE[1];
.global .align 1 .b8 _ZN34_INTERNAL_01ab7576_4_k_cu_3ecefc8c6thrust24THRUST_300001_SM_1000_NS6system6detail10sequential3seqE[1];
.global .align 1 .b8 _ZN34_INTERNAL_01ab7576_4_k_cu_3ecefc8c6thrust24THRUST_300001_SM_1000_NS6system3cpp3parE[1];
.global .align 1 .b8 _ZN34_INTERNAL_01ab7576_4_k_cu_3ecefc8c6thrust24THRUST_300001_SM_1000_NS12placeholders2_1E[1];
.global .align 1 .b8 _ZN34_INTERNAL_01ab7576_4_k_cu_3ecefc8c6thrust24THRUST_300001_SM_1000_NS12placeholders2_2E[1];
.global .align 1 .b8 _ZN34_INTERNAL_01ab7576_4_k_cu_3ecefc8c6thrust24THRUST_300001_SM_1000_NS12placeholders2_3E[1];
.global .align 1 .b8 _ZN34_INTERNAL_01ab7576_4_k_cu_3ecefc8c6thrust24THRUST_300001_SM_1000_NS12placeholders2_4E[1];
.global .align 1 .b8 _ZN34_INTERNAL_01ab7576_4_k_cu_3ecefc8c6thrust24THRUST_300001_SM_1000_NS12placeholders2_5E[1];
.global .align 1 .b8 _ZN34_INTERNAL_01ab7576_4_k_cu_3ecefc8c6thrust24THRUST_300001_SM_1000_NS12placeholders2_6E[1];
.global .align 1 .b8 _ZN34_INTERNAL_01ab7576_4_k_cu_3ecefc8c6thrust24THRUST_300001_SM_1000_NS12placeholders2_7E[1];
.global .align 1 .b8 _ZN34_INTERNAL_01ab7576_4_k_cu_3ecefc8c6thrust24THRUST_300001_SM_1000_NS12placeholders2_8E[1];
.global .align 1 .b8 _ZN34_INTERNAL_01ab7576_4_k_cu_3ecefc8c6thrust24THRUST_300001_SM_1000_NS12placeholders2_9E[1];
.global .align 1 .b8 _ZN34_INTERNAL_01ab7576_4_k_cu_3ecefc8c6thrust24THRUST_300001_SM_1000_NS12placeholders3_10E[1];
.global .align 1 .b8 _ZN34_INTERNAL_01ab7576_4_k_cu_3ecefc8c6thrust24THRUST_300001_SM_1000_NS3seqE[1];
.global .align 1 .b8 _ZN34_INTERNAL_01ab7576_4_k_cu_3ecefc8c6thrust24THRUST_300001_SM_1000_NS6deviceE[1];
.extern .shared .align 16 .b8 _ZN6thrust24THRUST_300001_SM_1000_NS8cuda_cub4core6detail5shmemE[];

.visible .entry _Z9swap_rowsPdiiii(
	.param .u64 .ptr .align 1 _Z9swap_rowsPdiiii_param_0,
	.param .u32 _Z9swap_rowsPdiiii_param_1,
	.param .u32 _Z9swap_rowsPdiiii_param_2,
	.param .u32 _Z9swap_rowsPdiiii_param_3,
	.param .u32 _Z9swap_rowsPdiiii_param_4
)
{
	.reg .pred 	%p<7>;
	.reg .b32 	%r<58>;
	.reg .b64 	%rd<23>;
	.reg .b64 	%fd<11>;

	ld.param.u64 	%rd2, [_Z9swap_rowsPdiiii_param_0];
	ld.param.u32 	%r19, [_Z9swap_rowsPdiiii_param_1];
	ld.param.u32 	%r20, [_Z9swap_rowsPdiiii_param_2];
	ld.param.u32 	%r21, [_Z9swap_rowsPdiiii_param_3];
	ld.param.u32 	%r22, [_Z9swap_rowsPdiiii_param_4];
	cvta.to.global.u64 	%rd1, %rd2;
	mov.u32 	%r23, %ctaid.x;
	mov.u32 	%r24, %ntid.x;
	mov.u32 	%r25, %tid.x;
	mad.lo.s32 	%r56, %r23, %r24, %r25;
	mov.u32 	%r26, %nctaid.x;
	mul.lo.s32 	%r2, %r24, %r26;
	setp.ge.s32 	%p1, %r56, %r20;
	@%p1 bra 	$L__BB0_6;
	add.s32 	%r27, %r56, %r2;
	max.s32 	%r28, %r20, %r27;
	setp.lt.s32 	%p2, %r27, %r20;
	selp.u32 	%r29, 1, 0, %p2;
	add.s32 	%r30, %r27, %r29;
	sub.s32 	%r31, %r28, %r30;
	div.u32 	%r32, %r31, %r2;
	add.s32 	%r3, %r32, %r29;
	and.b32  	%r33, %r3, 3;
	setp.eq.s32 	%p3, %r33, 3;
	@%p3 bra 	$L__BB0_4;
	mul.lo.s32 	%r34, %r19, %r56;
	add.s32 	%r54, %r22, %r34;
	mul.lo.s32 	%r5, %r2, %r19;
	add.s32 	%r53, %r21, %r34;
	add.s32 	%r35, %r3, 1;
	and.b32  	%r36, %r35, 3;
	neg.s32 	%r52, %r36;
$L__BB0_3:
	.pragma "nounroll";
	mul.wide.s32 	%rd3, %r53, 8;
	add.s64 	%rd4, %rd1, %rd3;
	ld.global.f64 	%fd1, [%rd4];
	mul.wide.s32 	%rd5, %r54, 8;
	add.s64 	%rd6, %rd1, %rd5;
	ld.global.f64 	%fd2, [%rd6];
	st.global.f64 	[%rd4], %fd2;
	st.global.f64 	[%rd6], %fd1;
	add.s32 	%r56, %r56, %r2;
	add.s32 	%r54, %r54, %r5;
	add.s32 	%r53, %r53, %r5;
	add.s32 	%r52, %r52, 1;
	setp.ne.s32 	%p4, %r52, 0;
	@%p4 bra 	$L__BB0_3;
$L__BB0_4:
	setp.lt.u32 	%p5, %r3, 3;
	@%p5 bra 	$L__BB0_6;
$L__BB0_5:
	mul.lo.s32 	%r37, %r56, %r19;
	add.s32 	%r38, %r37, %r21;
	mul.wide.s32 	%rd7, %r38, 8;
	add.s64 	%rd8, %rd1, %rd7;
	ld.global.f64 	%fd3, [%rd8];
	add.s32 	%r39, %r37, %r22;
	mul.wide.s32 	%rd9, %r39, 8;
	add.s64 	%rd10, %rd1, %rd9;
	ld.global.f64 	%fd4, [%rd10];
	st.global.f64 	[%rd8], %fd4;
	st.global.f64 	[%rd10], %fd3;
	add.s32 	%r40, %r56, %r2;
	mul.lo.s32 	%r41, %r40, %r19;
	add.s32 	%r42, %r41, %r21;
	mul.wide.s32 	%rd11, %r42, 8;
	add.s64 	%rd12, %rd1, %rd11;
	ld.global.f64 	%fd5, [%rd12];
	add.s32 	%r43, %r41, %r22;
	mul.wide.s32 	%rd13, %r43, 8;
	add.s64 	%rd14, %rd1, %rd13;
	ld.global.f64 	%fd6, [%rd14];
	st.global.f64 	[%rd12], %fd6;
	st.global.f64 	[%rd14], %fd5;
	add.s32 	%r44, %r40, %r2;
	mul.lo.s32 	%r45, %r44, %r19;
	add.s32 	%r46, %r45, %r21;
	mul.wide.s32 	%rd15, %r46, 8;
	add.s64 	%rd16, %rd1, %rd15;
	ld.global.f64 	%fd7, [%rd16];
	add.s32 	%r47, %r45, %r22;
	mul.wide.s32 	%rd17, %r47, 8;
	add.s64 	%rd18, %rd1, %rd17;
	ld.global.f64 	%fd8, [%rd18];
	st.global.f64 	[%rd16], %fd8;
	st.global.f64 	[%rd18], %fd7;
	add.s32 	%r48, %r44, %r2;
	mul.lo.s32 	%r49, %r48, %r19;
	add.s32 	%r50, %r49, %r21;
	mul.wide.s32 	%rd19, %r50, 8;
	add.s64 	%rd20, %rd1, %rd19;
	ld.global.f64 	%fd9, [%rd20];
	add.s32 	%r51, %r49, %r22;
	mul.wide.s32 	%rd21, %r51, 8;
	add.s64 	%rd22, %rd1, %rd21;
	ld.global.f64 	%fd10, [%rd22];
	st.global.f64 	[%rd20], %fd10;
	st.global.f64 	[%rd22], %fd9;
	add.s32 	%r56, %r48, %r2;
	setp.lt.s32 	%p6, %r56, %r20;
	@%p6 bra 	$L__BB0_5;
$L__BB0_6:
	ret;

}
	// .globl	_Z18direct_move_kernelPdiiii
.visible .entry _Z18direct_move_kernelPdiiii(
	.param .u64 .ptr .align 1 _Z18direct_move_kernelPdiiii_param_0,
	.param .u32 _Z18direct_move_kernelPdiiii_param_1,
	.param .u32 _Z18direct_move_kernelPdiiii_param_2,
	.param .u32 _Z18direct_move_kernelPdiiii_param_3,
	.param .u32 _Z18direct_move_kernelPdiiii_param_4
)
{
	.reg .pred 	%p<10>;
	.reg .b32 	%r<46>;
	.reg .b64 	%rd<28>;
	.reg .b64 	%fd<50>;

	ld.param.u64 	%rd9, [_Z18direct_move_kernelPdiiii_param_0];
	ld.param.u32 	%r21, [_Z18direct_move_kernelPdiiii_param_1];
	ld.param.u32 	%r24, [_Z18direct_move_kernelPdiiii_param_2];
	ld.param.u32 	%r22, [_Z18direct_move_kernelPdiiii_param_3];
	ld.param.u32 	%r23, [_Z18direct_move_kernelPdiiii_param_4];
	cvta.to.global.u64 	%rd1, %rd9;
	mov.u32 	%r25, %ctaid.x;
	mov.u32 	%r26, %ntid.x;
	mov.u32 	%r27, %tid.x;
	mad.lo.s32 	%r1, %r25, %r26, %r27;
	mov.u32 	%r28, %ctaid.y;
	mov.u32 	%r2, %ntid.y;
	mov.u32 	%r29, %tid.y;
	mad.lo.s32 	%r43, %r28, %r2, %r29;
	mov.u32 	%r30, %nctaid.x;
	mul.lo.s32 	%r4, %r26, %r30;
	not.b32 	%r31, %r23;
	add.s32 	%r5, %r24, %r31;
	setp.ge.s32 	%p1, %r43, %r5;
	@%p1 bra 	$L__BB1_10;
	not.b32 	%r32, %r22;
	add.s32 	%r6, %r21, %r32;
	add.s32 	%r7, %r23, 1;
	mad.lo.s32 	%r33, %r23, %r21, %r22;
	mul.wide.s32 	%rd10, %r33, 8;
	add.s64 	%rd2, %rd1, %rd10;
	add.s32 	%r8, %r1, %r4;
	max.s32 	%r34, %r6, %r8;
	setp.lt.s32 	%p2, %r8, %r6;
	selp.u32 	%r9, 1, 0, %p2;
	add.s32 	%r35, %r8, %r9;
	sub.s32 	%r10, %r34, %r35;
	mul.wide.s32 	%rd3, %r1, 8;
	add.s64 	%rd4, %rd2, %rd3;
	mul.wide.s32 	%rd5, %r8, 8;
	add.s32 	%r11, %r8, %r4;
	mul.wide.s32 	%rd6, %r11, 8;
	add.s64 	%rd7, %rd2, %rd6;
	mov.u32 	%r36, %nctaid.y;
	mul.lo.s32 	%r12, %r2, %r36;
	div.u32 	%r39, %r10, %r4;
	add.s32 	%r14, %r39, %r9;
$L__BB1_2:
	setp.ge.s32 	%p3, %r1, %r6;
	@%p3 bra 	$L__BB1_9;
	add.s32 	%r37, %r7, %r43;
	mad.lo.s32 	%r38, %r37, %r21, %r22;
	mul.wide.s32 	%rd11, %r38, 8;
	add.s64 	%rd8, %rd1, %rd11;
	and.b32  	%r15, %r14, 3;
	setp.eq.s32 	%p4, %r15, 3;
	mov.u32 	%r44, %r1;
	@%p4 bra 	$L__BB1_7;
	ld.global.f64 	%fd1, [%rd8];
	ld.global.f64 	%fd2, [%rd4+8];
	mul.f64 	%fd3, %fd1, %fd2;
	ld.global.f64 	%fd4, [%rd2];
	div.rn.f64 	%fd5, %fd3, %fd4;
	add.s64 	%rd12, %rd8, %rd3;
	ld.global.f64 	%fd6, [%rd12+8];
	sub.f64 	%fd7, %fd6, %fd5;
	st.global.f64 	[%rd12+8], %fd7;
	setp.eq.s32 	%p5, %r15, 0;
	mov.u32 	%r44, %r8;
	@%p5 bra 	$L__BB1_7;
	ld.global.f64 	%fd8, [%rd8];
	add.s64 	%rd13, %rd2, %rd5;
	ld.global.f64 	%fd9, [%rd13+8];
	mul.f64 	%fd10, %fd8, %fd9;
	ld.global.f64 	%fd11, [%rd2];
	div.rn.f64 	%fd12, %fd10, %fd11;
	add.s64 	%rd14, %rd8, %rd5;
	ld.global.f64 	%fd13, [%rd14+8];
	sub.f64 	%fd14, %fd13, %fd12;
	st.global.f64 	[%rd14+8], %fd14;
	setp.eq.s32 	%p6, %r15, 1;
	mov.u32 	%r44, %r11;
	@%p6 bra 	$L__BB1_7;
	add.s32 	%r44, %r11, %r4;
	ld.global.f64 	%fd15, [%rd8];
	ld.global.f64 	%fd16, [%rd7+8];
	mul.f64 	%fd17, %fd15, %fd16;
	ld.global.f64 	%fd18, [%rd2];
	div.rn.f64 	%fd19, %fd17, %fd18;
	add.s64 	%rd15, %rd8, %rd6;
	ld.global.f64 	%fd20, [%rd15+8];
	sub.f64 	%fd21, %fd20, %fd19;
	st.global.f64 	[%rd15+8], %fd21;
$L__BB1_7:
	setp.lt.u32 	%p7, %r14, 3;
	@%p7 bra 	$L__BB1_9;
$L__BB1_8:
	ld.global.f64 	%fd22, [%rd8];
	mul.wide.s32 	%rd16, %r44, 8;
	add.s64 	%rd17, %rd2, %rd16;
	ld.global.f64 	%fd23, [%rd17+8];
	mul.f64 	%fd24, %fd22, %fd23;
	ld.global.f64 	%fd25, [%rd2];
	div.rn.f64 	%fd26, %fd24, %fd25;
	add.s64 	%rd18, %rd8, %rd16;
	ld.global.f64 	%fd27, [%rd18+8];
	sub.f64 	%fd28, %fd27, %fd26;
	st.global.f64 	[%rd18+8], %fd28;
	add.s32 	%r40, %r44, %r4;
	ld.global.f64 	%fd29, [%rd8];
	mul.wide.s32 	%rd19, %r40, 8;
	add.s64 	%rd20, %rd2, %rd19;
	ld.global.f64 	%fd30, [%rd20+8];
	mul.f64 	%fd31, %fd29, %fd30;
	ld.global.f64 	%fd32, [%rd2];
	div.rn.f64 	%fd33, %fd31, %fd32;
	add.s64 	%rd21, %rd8, %rd19;
	ld.global.f64 	%fd34, [%rd21+8];
	sub.f64 	%fd35, %fd34, %fd33;
	st.global.f64 	[%rd21+8], %fd35;
	add.s32 	%r41, %r40, %r4;
	ld.global.f64 	%fd36, [%rd8];
	mul.wide.s32 	%rd22, %r41, 8;
	add.s64 	%rd23, %rd2, %rd22;
	ld.global.f64 	%fd37, [%rd23+8];
	mul.f64 	%fd38, %fd36, %fd37;
	ld.global.f64 	%fd39, [%rd2];
	div.rn.f64 	%fd40, %fd38, %fd39;
	add.s64 	%rd24, %rd8, %rd22;
	ld.global.f64 	%fd41, [%rd24+8];
	sub.f64 	%fd42, %fd41, %fd40;
	st.global.f64 	[%rd24+8], %fd42;
	add.s32 	%r42, %r41, %r4;
	ld.global.f64 	%fd43, [%rd8];
	mul.wide.s32 	%rd25, %r42, 8;
	add.s64 	%rd26, %rd2, %rd25;
	ld.global.f64 	%fd44, [%rd26+8];
	mul.f64 	%fd45, %fd43, %fd44;
	ld.global.f64 	%fd46, [%rd2];
	div.rn.f64 	%fd47, %fd45, %fd46;
	add.s64 	%rd27, %rd8, %rd25;
	ld.global.f64 	%fd48, [%rd27+8];
	sub.f64 	%fd49, %fd48, %fd47;
	st.global.f64 	[%rd27+8], %fd49;
	add.s32 	%r44, %r42, %r4;
	setp.lt.s32 	%p8, %r44, %r6;
	@%p8 bra 	$L__BB1_8;
$L__BB1_9:
	add.s32 	%r43, %r43, %r12;
	setp.lt.s32 	%p9, %r43, %r5;
	@%p9 bra 	$L__BB1_2;
$L__BB1_10:
	ret;

}
	// .globl	_Z20backward_move_kernelPKdiPdii
.visible .entry _Z20backward_move_kernelPKdiPdii(
	.param .u64 .ptr .align 1 _Z20backward_move_kernelPKdiPdii_param_0,
	.param .u32 _Z20backward_move_kernelPKdiPdii_param_1,
	.param .u64 .ptr .align 1 _Z20backward_move_kernelPKdiPdii_param_2,
	.param .u32 _Z20backward_move_kernelPKdiPdii_param_3,
	.param .u32 _Z20backward_move_kernelPKdiPdii_param_4
)
{
	.reg .pred 	%p<7>;
	.reg .b32 	%r<40>;
	.reg .b64 	%rd<24>;
	.reg .b64 	%fd<36>;

	ld.param.u64 	%rd5, [_Z20backward_move_kernelPKdiPdii_param_0];
	ld.param.u32 	%r16, [_Z20backward_move_kernelPKdiPdii_param_1];
	ld.param.u64 	%rd6, [_Z20backward_move_kernelPKdiPdii_param_2];
	ld.param.u32 	%r17, [_Z20backward_move_kernelPKdiPdii_param_3];
	ld.param.u32 	%r18, [_Z20backward_move_kernelPKdiPdii_param_4];
	cvta.to.global.u64 	%rd1, %rd5;
	cvta.to.global.u64 	%rd2, %rd6;
	mov.u32 	%r19, %ctaid.x;
	mov.u32 	%r20, %ntid.x;
	mov.u32 	%r21, %tid.x;
	mad.lo.s32 	%r38, %r19, %r20, %r21;
	mov.u32 	%r22, %nctaid.x;
	mul.lo.s32 	%r2, %r20, %r22;
	setp.ge.s32 	%p1, %r38, %r17;
	@%p1 bra 	$L__BB2_7;
	mul.wide.s32 	%rd7, %r17, 8;
	add.s64 	%rd3, %rd2, %rd7;
	mul.lo.s32 	%r3, %r18, %r16;
	add.s32 	%r23, %r3, %r17;
	mul.wide.s32 	%rd8, %r23, 8;
	add.s64 	%rd4, %rd1, %rd8;
	add.s32 	%r24, %r38, %r2;
	max.s32 	%r25, %r17, %r24;
	setp.lt.s32 	%p2, %r24, %r17;
	selp.u32 	%r26, 1, 0, %p2;
	add.s32 	%r27, %r24, %r26;
	sub.s32 	%r28, %r25, %r27;
	div.u32 	%r29, %r28, %r2;
	add.s32 	%r4, %r29, %r26;
	and.b32  	%r30, %r4, 3;
	setp.eq.s32 	%p3, %r30, 3;
	@%p3 bra 	$L__BB2_4;
	add.s32 	%r36, %r38, %r3;
	add.s32 	%r31, %r4, 1;
	and.b32  	%r32, %r31, 3;
	neg.s32 	%r35, %r32;
$L__BB2_3:
	.pragma "nounroll";
	mul.wide.s32 	%rd9, %r38, 8;
	add.s64 	%rd10, %rd2, %rd9;
	mul.wide.s32 	%rd11, %r36, 8;
	add.s64 	%rd12, %rd1, %rd11;
	ld.global.f64 	%fd1, [%rd3];
	ld.global.f64 	%fd2, [%rd12];
	mul.f64 	%fd3, %fd1, %fd2;
	ld.global.f64 	%fd4, [%rd4];
	div.rn.f64 	%fd5, %fd3, %fd4;
	ld.global.f64 	%fd6, [%rd10];
	sub.f64 	%fd7, %fd6, %fd5;
	st.global.f64 	[%rd10], %fd7;
	add.s32 	%r38, %r38, %r2;
	add.s32 	%r36, %r36, %r2;
	add.s32 	%r35, %r35, 1;
	setp.ne.s32 	%p4, %r35, 0;
	@%p4 bra 	$L__BB2_3;
$L__BB2_4:
	setp.lt.u32 	%p5, %r4, 3;
	@%p5 bra 	$L__BB2_7;
	mul.wide.s32 	%rd17, %r2, 8;
	shl.b32 	%r34, %r2, 2;
$L__BB2_6:
	ld.global.f64 	%fd8, [%rd3];
	add.s32 	%r33, %r38, %r3;
	mul.wide.s32 	%rd13, %r33, 8;
	add.s64 	%rd14, %rd1, %rd13;
	ld.global.f64 	%fd9, [%rd14];
	mul.f64 	%fd10, %fd8, %fd9;
	ld.global.f64 	%fd11, [%rd4];
	div.rn.f64 	%fd12, %fd10, %fd11;
	mul.wide.s32 	%rd15, %r38, 8;
	add.s64 	%rd16, %rd2, %rd15;
	ld.global.f64 	%fd13, [%rd16];
	sub.f64 	%fd14, %fd13, %fd12;
	st.global.f64 	[%rd16], %fd14;
	ld.global.f64 	%fd15, [%rd3];
	add.s64 	%rd18, %rd14, %rd17;
	ld.global.f64 	%fd16, [%rd18];
	mul.f64 	%fd17, %fd15, %fd16;
	ld.global.f64 	%fd18, [%rd4];
	div.rn.f64 	%fd19, %fd17, %fd18;
	add.s64 	%rd19, %rd16, %rd17;
	ld.global.f64 	%fd20, [%rd19];
	sub.f64 	%fd21, %fd20, %fd19;
	st.global.f64 	[%rd19], %fd21;
	ld.global.f64 	%fd22, [%rd3];
	add.s64 	%rd20, %rd18, %rd17;
	ld.global.f64 	%fd23, [%rd20];
	mul.f64 	%fd24, %fd22, %fd23;
	ld.global.f64 	%fd25, [%rd4];
	div.rn.f64 	%fd26, %fd24, %fd25;
	add.s64 	%rd21, %rd19, %rd17;
	ld.global.f64 	%fd27, [%rd21];
	sub.f64 	%fd28, %fd27, %fd26;
	st.global.f64 	[%rd21], %fd28;
	ld.global.f64 	%fd29, [%rd3];
	add.s64 	%rd22, %rd20, %rd17;
	ld.global.f64 	%fd30, [%rd22];
	mul.f64 	%fd31, %fd29, %fd30;
	ld.global.f64 	%fd32, [%rd4];
	div.rn.f64 	%fd33, %fd31, %fd32;
	add.s64 	%rd23, %rd21, %rd17;
	ld.global.f64 	%fd34, [%rd23];
	sub.f64 	%fd35, %fd34, %fd33;
	st.global.f64 	[%rd23], %fd35;
	add.s32 	%r38, %r34, %r38;
	setp.lt.s32 	%p6, %r38, %r17;
	@%p6 bra 	$L__BB2_6;
$L__BB2_7:
	ret;

}
	// .globl	_Z15division_kernelPKdiPd
.visible .entry _Z15division_kernelPKdiPd(
	.param .u64 .ptr .align 1 _Z15division_kernelPKdiPd_param_0,
	.param .u32 _Z15division_kernelPKdiPd_param_1,
	.param .u64 .ptr .align 1 _Z15division_kernelPKdiPd_param_2
)
{
	.reg .pred 	%p<7>;
	.reg .b32 	%r<42>;
	.reg .b64 	%rd<23>;
	.reg .b64 	%fd<16>;

	ld.param.u64 	%rd3, [_Z15division_kernelPKdiPd_param_0];
	ld.param.u32 	%r16, [_Z15division_kernelPKdiPd_param_1];
	ld.param.u64 	%rd4, [_Z15division_kernelPKdiPd_param_2];
	cvta.to.global.u64 	%rd1, %rd3;
	cvta.to.global.u64 	%rd2, %rd4;
	mov.u32 	%r17, %ctaid.x;
	mov.u32 	%r18, %ntid.x;
	mov.u32 	%r19, %tid.x;
	mad.lo.s32 	%r40, %r17, %r18, %r19;
	mov.u32 	%r20, %nctaid.x;
	mul.lo.s32 	%r2, %r18, %r20;
	setp.ge.s32 	%p1, %r40, %r16;
	@%p1 bra 	$L__BB3_7;
	add.s32 	%r21, %r40, %r2;
	max.s32 	%r22, %r16, %r21;
	setp.lt.s32 	%p2, %r21, %r16;
	selp.u32 	%r23, 1, 0, %p2;
	add.s32 	%r24, %r21, %r23;
	sub.s32 	%r25, %r22, %r24;
	div.u32 	%r26, %r25, %r2;
	add.s32 	%r3, %r26, %r23;
	and.b32  	%r27, %r3, 3;
	setp.eq.s32 	%p3, %r27, 3;
	@%p3 bra 	$L__BB3_4;
	mad.lo.s32 	%r38, %r16, %r40, %r40;
	mad.lo.s32 	%r5, %r2, %r16, %r2;
	add.s32 	%r28, %r3, 1;
	and.b32  	%r29, %r28, 3;
	neg.s32 	%r37, %r29;
$L__BB3_3:
	.pragma "nounroll";
	mul.wide.s32 	%rd5, %r40, 8;
	add.s64 	%rd6, %rd2, %rd5;
	ld.global.f64 	%fd1, [%rd6];
	mul.wide.s32 	%rd7, %r38, 8;
	add.s64 	%rd8, %rd1, %rd7;
	ld.global.f64 	%fd2, [%rd8];
	div.rn.f64 	%fd3, %fd1, %fd2;
	st.global.f64 	[%rd6], %fd3;
	add.s32 	%r40, %r40, %r2;
	add.s32 	%r38, %r38, %r5;
	add.s32 	%r37, %r37, 1;
	setp.ne.s32 	%p4, %r37, 0;
	@%p4 bra 	$L__BB3_3;
$L__BB3_4:
	setp.lt.u32 	%p5, %r3, 3;
	@%p5 bra 	$L__BB3_7;
	mul.wide.s32 	%rd13, %r2, 8;
$L__BB3_6:
	mul.wide.s32 	%rd9, %r40, 8;
	add.s64 	%rd10, %rd2, %rd9;
	ld.global.f64 	%fd4, [%rd10];
	mad.lo.s32 	%r30, %r40, %r16, %r40;
	mul.wide.s32 	%rd11, %r30, 8;
	add.s64 	%rd12, %rd1, %rd11;
	ld.global.f64 	%fd5, [%rd12];
	div.rn.f64 	%fd6, %fd4, %fd5;
	st.global.f64 	[%rd10], %fd6;
	add.s32 	%r31, %r40, %r2;
	add.s64 	%rd14, %rd10, %rd13;
	ld.global.f64 	%fd7, [%rd14];
	mad.lo.s32 	%r32, %r31, %r16, %r31;
	mul.wide.s32 	%rd15, %r32, 8;
	add.s64 	%rd16, %rd1, %rd15;
	ld.global.f64 	%fd8, [%rd16];
	div.rn.f64 	%fd9, %fd7, %fd8;
	st.global.f64 	[%rd14], %fd9;
	add.s32 	%r33, %r31, %r2;
	add.s64 	%rd17, %rd14, %rd13;
	ld.global.f64 	%fd10, [%rd17];
	mad.lo.s32 	%r34, %r33, %r16, %r33;
	mul.wide.s32 	%rd18, %r34, 8;
	add.s64 	%rd19, %rd1, %rd18;
	ld.global.f64 	%fd11, [%rd19];
	div.rn.f64 	%fd12, %fd10, %fd11;
	st.global.f64 	[%rd17], %fd12;
	add.s32 	%r35, %r33, %r2;
	add.s64 	%rd20, %rd17, %rd13;
	ld.global.f64 	%fd13, [%rd20];
	mad.lo.s32 	%r36, %r35, %r16, %r35;
	mul.wide.s32 	%rd21, %r36, 8;
	add.s64 	%rd22, %rd1, %rd21;
	ld.global.f64 	%fd14, [%rd22];
	div.rn.f64 	%fd15, %fd13, %fd14;
	st.global.f64 	[%rd20], %fd15;
	add.s32 	%r40, %r35, %r2;
	setp.lt.s32 	%p6, %r40, %r16;
	@%p6 bra 	$L__BB3_6;
$L__BB3_7:
	ret;

}
	// .globl	_ZN6thrust24THRUST_300001_SM_1000_NS8cuda_cub4core6detail13_kernel_agentINS1_8__reduce11ReduceAgentINS0_12zip_iteratorIN4cuda3std3__45tupleIJNS0_10device_ptrIdEENS0_17counting_iteratorIlNS0_11use_defaultESF_SF_EEEEEEEPNSB_IJdlEEESJ_iNS1_9__extrema9arg_max_fIdl14abs_comparatorEEEEJSI_SK_iSO_EEEvDpT0_
.visible .entry _ZN6thrust24THRUST_300001_SM_1000_NS8cuda_cub4core6detail13_kernel_agentINS1_8__reduce11ReduceAgentINS0_12zip_iteratorIN4cuda3std3__45tupleIJNS0_10device_ptrIdEENS0_17counting_iteratorIlNS0_11use_defaultESF_SF_EEEEEEEPNSB_IJdlEEESJ_iNS1_9__extrema9arg_max_fIdl14abs_comparatorEEEEJSI_SK_iSO_EEEvDpT0_(
	.param .align 8 .b8 _ZN6thrust24THRUST_300001_SM_1000_NS8cuda_cub4core6detail13_kernel_agentINS1_8__reduce11ReduceAgentINS0_12zip_iteratorIN4cuda3std3__45tupleIJNS0_10device_ptrIdEENS0_17counting_iteratorIlNS0_11use_defaultESF_SF_EEEEEEEPNSB_IJdlEEESJ_iNS1_9__extrema9arg_max_fIdl14abs_comparatorEEEEJSI_SK_iSO_EEEvDpT0__param_0[16],
	.param .u64 .ptr .align 1 _ZN6thrust24THRUST_300001_SM_1000_NS8cuda_cub4core6detail13_kernel_agentINS1_8__reduce11ReduceAgentINS0_12zip_iteratorIN4cuda3std3__45tupleIJNS0_10device_ptrIdEENS0_17counting_iteratorIlNS0_11use_defaultESF_SF_EEEEEEEPNSB_IJdlEEESJ_iNS1_9__extrema9arg_max_fIdl14abs_comparatorEEEEJSI_SK_iSO_EEEvDpT0__param_1,
	.param .u32 _ZN6thrust24THRUST_300001_SM_1000_NS8cuda_cub4core6detail13_kernel_agentINS1_8__reduce11ReduceAgentINS0_12zip_iteratorIN4cuda3std3__45tupleIJNS0_10device_ptrIdEENS0_17counting_iteratorIlNS0_11use_defaultESF_SF_EEEEEEEPNSB_IJdlEEESJ_iNS1_9__extrema9arg_max_fIdl14abs_comparatorEEEEJSI_SK_iSO_EEEvDpT0__param_2,
	.param .align 1 .b8 _ZN6thrust24THRUST_300001_SM_1000_NS8cuda_cub4core6detail13_kernel_agentINS1_8__reduce11ReduceAgentINS0_12zip_iteratorIN4cuda3std3__45tupleIJNS0_10device_ptrIdEENS0_17counting_iteratorIlNS0_11use_defaultESF_SF_EEEEEEEPNSB_IJdlEEESJ_iNS1_9__extrema9arg_max_fIdl14abs_comparatorEEEEJSI_SK_iSO_EEEvDpT0__param_3[1]
)
.maxntid 256
{
	.reg .pred 	%p<213>;
	.reg .b32 	%r<400>;
	.reg .b64 	%rd<368>;
	.reg .b64 	%fd<352>;

	ld.param.u64 	%rd198, [_ZN6thrust24THRUST_300001_SM_1000_NS8cuda_cub4core6detail13_kernel_agentINS1_8__reduce11ReduceAgentINS0_12zip_iteratorIN4cuda3std3__45tupleIJNS0_10device_ptrIdEENS0_17counting_iteratorIlNS0_11use_defaultESF_SF_EEEEEEEPNSB_IJdlEEESJ_iNS1_9__extrema9arg_max_fIdl14abs_comparatorEEEEJSI_SK_iSO_EEEvDpT0__param_0+8];
	ld.param.u64 	%rd197, [_ZN6thrust24THRUST_300001_SM_1000_NS8cuda_cub4core6detail13_kernel_agentINS1_8__reduce11ReduceAgentINS0_12zip_iteratorIN4cuda3std3__45tupleIJNS0_10device_ptrIdEENS0_17counting_iteratorIlNS0_11use_defaultESF_SF_EEEEEEEPNSB_IJdlEEESJ_iNS1_9__extrema9arg_max_fIdl14abs_comparatorEEEEJSI_SK_iSO_EEEvDpT0__param_0];
	ld.param.u32 	%r36, [_ZN6thrust24THRUST_300001_SM_1000_NS8cuda_cub4core6detail13_kernel_agentINS1_8__reduce11ReduceAgentINS0_12zip_iteratorIN4cuda3std3__45tupleIJNS0_10device_ptrIdEENS0_17counting_iteratorIlNS0_11use_defaultESF_SF_EEEEEEEPNSB_IJdlEEESJ_iNS1_9__extrema9arg_max_fIdl14abs_comparatorEEEEJSI_SK_iSO_EEEvDpT0__param_2];
	setp.eq.s32 	%p1, %r36, 0;
	@%p1 bra 	$L__BB4_206;
	cvta.to.global.u64 	%rd1, %rd197;
	setp.gt.s32 	%p2, %r36, 1279;
	@%p2 bra 	$L__BB4_122;
	mov.u32 	%r1, %tid.x;
	setp.ge.s32 	%p96, %r1, %r36;
	mov.f64 	%fd298, 0d0000000000000000;
	mov.b64 	%rd309, 0;
	mov.u32 	%r391, %r1;
	@%p96 bra 	$L__BB4_4;
	cvt.u64.u32 	%rd265, %r1;
	mul.wide.u32 	%rd266, %r1, 8;
	add.s64 	%rd267, %rd1, %rd266;
	add.s64 	%rd309, %rd198, %rd265;
	ld.global.f64 	%fd298, [%rd267];
	add.s32 	%r391, %r1, 256;
$L__BB4_4:
	setp.ge.s32 	%p97, %r391, %r36;
	@%p97 bra 	$L__BB4_26;
	not.b32 	%r160, %r391;
	add.s32 	%r4, %r36, %r160;
	and.b32  	%r161, %r4, 768;
	setp.eq.s32 	%p98, %r161, 768;
	@%p98 bra 	$L__BB4_11;
	cvt.u64.u32 	%rd269, %r391;
	add.s64 	%rd300, %rd198, %rd269;
	mul.wide.u32 	%rd270, %r391, 8;
	add.s64 	%rd299, %rd1, %rd270;
	shr.u32 	%r162, %r4, 8;
	add.s32 	%r163, %r162, 1;
	and.b32  	%r164, %r163, 3;
	neg.s32 	%r389, %r164;
$L__BB4_7:
	.pragma "nounroll";
	mov.u64 	%rd9, %rd309;
	mov.f64 	%fd3, %fd298;
	ld.global.f64 	%fd4, [%rd299];
	abs.f64 	%fd5, %fd3;
	abs.f64 	%fd6, %fd4;
	setp.lt.f64 	%p99, %fd5, %fd6;
	mov.u64 	%rd309, %rd300;
	mov.f64 	%fd298, %fd4;
	@%p99 bra 	$L__BB4_10;
	setp.lt.f64 	%p100, %fd6, %fd5;
	mov.u64 	%rd309, %rd9;
	mov.f64 	%fd298, %fd3;
	@%p100 bra 	$L__BB4_10;
	setp.lt.s64 	%p101, %rd9, %rd300;
	min.s64 	%rd309, %rd9, %rd300;
	selp.f64 	%fd298, %fd3, %fd4, %p101;
$L__BB4_10:
	add.s32 	%r391, %r391, 256;
	add.s64 	%rd300, %rd300, 256;
	add.s64 	%rd299, %rd299, 2048;
	add.s32 	%r389, %r389, 1;
	setp.ne.s32 	%p102, %r389, 0;
	@%p102 bra 	$L__BB4_7;
$L__BB4_11:
	setp.lt.u32 	%p103, %r4, 768;
	@%p103 bra 	$L__BB4_26;
	add.s32 	%r392, %r391, 512;
$L__BB4_13:
	mov.u32 	%r12, %r392;
	add.s32 	%r165, %r12, -512;
	cvt.s64.s32 	%rd271, %r165;
	mul.wide.s32 	%rd272, %r165, 8;
	add.s64 	%rd17, %rd1, %rd272;
	add.s64 	%rd18, %rd198, %rd271;
	ld.global.f64 	%fd12, [%rd17];
	abs.f64 	%fd13, %fd298;
	abs.f64 	%fd14, %fd12;
	setp.lt.f64 	%p104, %fd13, %fd14;
	mov.u64 	%rd306, %rd18;
	mov.f64 	%fd295, %fd12;
	@%p104 bra 	$L__BB4_16;
	setp.lt.f64 	%p105, %fd14, %fd13;
	mov.u64 	%rd306, %rd309;
	mov.f64 	%fd295, %fd298;
	@%p105 bra 	$L__BB4_16;
	setp.lt.s64 	%p106, %rd309, %rd18;
	min.s64 	%rd306, %rd309, %rd18;
	selp.f64 	%fd295, %fd298, %fd12, %p106;
$L__BB4_16:
	add.s32 	%r166, %r12, -256;
	cvt.s64.s32 	%rd273, %r166;
	add.s64 	%rd21, %rd198, %rd273;
	ld.global.f64 	%fd17, [%rd17+2048];
	abs.f64 	%fd18, %fd295;
	abs.f64 	%fd19, %fd17;
	setp.lt.f64 	%p107, %fd18, %fd19;
	mov.u64 	%rd307, %rd21;
	mov.f64 	%fd296, %fd17;
	@%p107 bra 	$L__BB4_19;
	setp.lt.f64 	%p108, %fd19, %fd18;
	mov.u64 	%rd307, %rd306;
	mov.f64 	%fd296, %fd295;
	@%p108 bra 	$L__BB4_19;
	setp.lt.s64 	%p109, %rd306, %rd21;
	min.s64 	%rd307, %rd306, %rd21;
	selp.f64 	%fd296, %fd295, %fd17, %p109;
$L__BB4_19:
	cvt.s64.s32 	%rd274, %r12;
	add.s64 	%rd24, %rd198, %rd274;
	ld.global.f64 	%fd22, [%rd17+4096];
	abs.f64 	%fd23, %fd296;
	abs.f64 	%fd24, %fd22;
	setp.lt.f64 	%p110, %fd23, %fd24;
	mov.u64 	%rd308, %rd24;
	mov.f64 	%fd297, %fd22;
	@%p110 bra 	$L__BB4_22;
	setp.lt.f64 	%p111, %fd24, %fd23;
	mov.u64 	%rd308, %rd307;
	mov.f64 	%fd297, %fd296;
	@%p111 bra 	$L__BB4_22;
	setp.lt.s64 	%p112, %rd307, %rd24;
	min.s64 	%rd308, %rd307, %rd24;
	selp.f64 	%fd297, %fd296, %fd22, %p112;
$L__BB4_22:
	add.s32 	%r167, %r12, 256;
	cvt.s64.s32 	%rd275, %r167;
	add.s64 	%rd27, %rd198, %rd275;
	ld.global.f64 	%fd27, [%rd17+6144];
	abs.f64 	%fd28, %fd297;
	abs.f64 	%fd29, %fd27;
	setp.lt.f64 	%p113, %fd28, %fd29;
	mov.u64 	%rd309, %rd27;
	mov.f64 	%fd298, %fd27;
	@%p113 bra 	$L__BB4_25;
	setp.lt.f64 	%p114, %fd29, %fd28;
	mov.u64 	%rd309, %rd308;
	mov.f64 	%fd298, %fd297;
	@%p114 bra 	$L__BB4_25;
	setp.lt.s64 	%p115, %rd308, %rd27;
	min.s64 	%rd309, %rd308, %rd27;
	selp.f64 	%fd298, %fd297, %fd27, %p115;
$L__BB4_25:
	add.s32 	%r392, %r12, 1024;
	add.s32 	%r168, %r12, 512;
	setp.lt.s32 	%p116, %r168, %r36;
	@%p116 bra 	$L__BB4_13;
$L__BB4_26:
	setp.lt.s32 	%p117, %r36, 256;
	@%p117 bra 	$L__BB4_71;
	// begin inline asm
	mov.u32 %r282, %laneid;
	// end inline asm
	mov.b64 	%rd286, %fd298;
	mov.b64 	{%r284, %r289}, %rd286;
	mov.b32 	%r300, 1;
	mov.b32 	%r301, 31;
	mov.b32 	%r302, -1;
	// begin inline asm
	shfl.sync.down.b32 %r283, %r284, %r300, %r301, %r302;
	// end inline asm
	// begin inline asm
	shfl.sync.down.b32 %r288, %r289, %r300, %r301, %r302;
	// end inline asm
	mov.b64 	%rd287, {%r283, %r288};
	mov.b64 	%fd33, %rd287;
	mov.b64 	{%r294, %r299}, %rd309;
	// begin inline asm
	shfl.sync.down.b32 %r293, %r294, %r300, %r301, %r302;
	// end inline asm
	// begin inline asm
	shfl.sync.down.b32 %r298, %r299, %r300, %r301, %r302;
	// end inline asm
	mov.b64 	%rd31, {%r293, %r298};
	setp.gt.s32 	%p169, %r282, 30;
	mov.u64 	%rd311, %rd309;
	mov.f64 	%fd300, %fd298;
	@%p169 bra 	$L__BB4_31;
	abs.f64 	%fd34, %fd298;
	abs.f64 	%fd35, %fd33;
	setp.lt.f64 	%p170, %fd34, %fd35;
	mov.u64 	%rd311, %rd31;
	mov.f64 	%fd300, %fd33;
	@%p170 bra 	$L__BB4_31;
	setp.lt.f64 	%p171, %fd35, %fd34;
	mov.u64 	%rd311, %rd309;
	mov.f64 	%fd300, %fd298;
	@%p171 bra 	$L__BB4_31;
	setp.lt.s64 	%p172, %rd309, %rd31;
	min.s64 	%rd311, %rd309, %rd31;
	selp.f64 	%fd300, %fd298, %fd33, %p172;
$L__BB4_31:
	mov.b64 	%rd288, %fd300;
	mov.b64 	{%r304, %r309}, %rd288;
	mov.b32 	%r320, 2;
	mov.b32 	%r321, 31;
	mov.b32 	%r322, -1;
	// begin inline asm
	shfl.sync.down.b32 %r303, %r304, %r320, %r321, %r322;
	// end inline asm
	// begin inline asm
	shfl.sync.down.b32 %r308, %r309, %r320, %r321, %r322;
	// end inline asm
	mov.b64 	%rd289, {%r303, %r308};
	mov.b64 	%fd38, %rd289;
	mov.b64 	{%r314, %r319}, %rd311;
	// begin inline asm
	shfl.sync.down.b32 %r313, %r314, %r320, %r321, %r322;
	// end inline asm
	// begin inline asm
	shfl.sync.down.b32 %r318, %r319, %r320, %r321, %r322;
	// end inline asm
	mov.b64 	%rd34, {%r313, %r318};
	setp.gt.s32 	%p173, %r282, 29;
	mov.u64 	%rd312, %rd311;
	mov.f64 	%fd301, %fd300;
	@%p173 bra 	$L__BB4_35;
	abs.f64 	%fd39, %fd300;
	abs.f64 	%fd40, %fd38;
	setp.lt.f64 	%p174, %fd39, %fd40;
	mov.u64 	%rd312, %rd34;
	mov.f64 	%fd301, %fd38;
	@%p174 bra 	$L__BB4_35;
	setp.lt.f64 	%p175, %fd40, %fd39;
	mov.u64 	%rd312, %rd311;
	mov.f64 	%fd301, %fd300;
	@%p175 bra 	$L__BB4_35;
	setp.lt.s64 	%p176, %rd311, %rd34;
	min.s64 	%rd312, %rd311, %rd34;
	selp.f64 	%fd301, %fd300, %fd38, %p176;
$L__BB4_35:
	mov.b64 	%rd290, %fd301;
	mov.b64 	{%r324, %r329}, %rd290;
	mov.b32 	%r340, 4;
	mov.b32 	%r341, 31;
	mov.b32 	%r342, -1;
	// begin inline asm
	shfl.sync.down.b32 %r323, %r324, %r340, %r341, %r342;
	// end inline asm
	// begin inline asm
	shfl.sync.down.b32 %r328, %r329, %r340, %r341, %r342;
	// end inline asm
	mov.b64 	%rd291, {%r323, %r328};
	mov.b64 	%fd43, %rd291;
	mov.b64 	{%r334, %r339}, %rd312;
	// begin inline asm
	shfl.sync.down.b32 %r333, %r334, %r340, %r341, %r342;
	// end inline asm
	// begin inline asm
	shfl.sync.down.b32 %r338, %r339, %r340, %r341, %r342;
	// end inline asm
	mov.b64 	%rd37, {%r333, %r338};
	setp.gt.s32 	%p177, %r282, 27;
	mov.u64 	%rd313, %rd312;
	mov.f64 	%fd302, %fd301;
	@%p177 bra 	$L__BB4_39;
	abs.f64 	%fd44, %fd301;
	abs.f64 	%fd45, %fd43;
	setp.lt.f64 	%p178, %fd44, %fd45;
	mov.u64 	%rd313, %rd37;
	mov.f64 	%fd302, %fd43;
	@%p178 bra 	$L__BB4_39;
	setp.lt.f64 	%p179, %fd45, %fd44;
	mov.u64 	%rd313, %rd312;
	mov.f64 	%fd302, %fd301;
	@%p179 bra 	$L__BB4_39;
	setp.lt.s64 	%p180, %rd312, %rd37;
	min.s64 	%rd313, %rd312, %rd37;
	selp.f64 	%fd302, %fd301, %fd43, %p180;
$L__BB4_39:
	mov.b64 	%rd292, %fd302;
	mov.b64 	{%r344, %r349}, %rd292;
	mov.b32 	%r360, 8;
	mov.b32 	%r361, 31;
	mov.b32 	%r362, -1;
	// begin inline asm
	shfl.sync.down.b32 %r343, %r344, %r360, %r361, %r362;
	// end inline asm
	// begin inline asm
	shfl.sync.down.b32 %r348, %r349, %r360, %r361, %r362;
	// end inline asm
	mov.b64 	%rd293, {%r343, %r348};
	mov.b64 	%fd48, %rd293;
	mov.b64 	{%r354, %r359}, %rd313;
	// begin inline asm
	shfl.sync.down.b32 %r353, %r354, %r360, %r361, %r362;
	// end inline asm
	// begin inline asm
	shfl.sync.down.b32 %r358, %r359, %r360, %r361, %r362;
	// end inline asm
	mov.b64 	%rd40, {%r353, %r358};
	setp.gt.s32 	%p181, %r282, 23;
	mov.u64 	%rd314, %rd313;
	mov.f64 	%fd303, %fd302;
	@%p181 bra 	$L__BB4_43;
	abs.f64 	%fd49, %fd302;
	abs.f64 	%fd50, %fd48;
	setp.lt.f64 	%p182, %fd49, %fd50;
	mov.u64 	%rd314, %rd40;
	mov.f64 	%fd303, %fd48;
	@%p182 bra 	$L__BB4_43;
	setp.lt.f64 	%p183, %fd50, %fd49;
	mov.u64 	%rd314, %rd313;
	mov.f64 	%fd303, %fd302;
	@%p183 bra 	$L__BB4_43;
	setp.lt.s64 	%p184, %rd313, %rd40;
	min.s64 	%rd314, %rd313, %rd40;
	selp.f64 	%fd303, %fd302, %fd48, %p184;
$L__BB4_43:
	mov.b64 	%rd294, %fd303;
	mov.b64 	{%r364, %r369}, %rd294;
	mov.b32 	%r380, 16;
	mov.b32 	%r381, 31;
	mov.b32 	%r382, -1;
	// begin inline asm
	shfl.sync.down.b32 %r363, %r364, %r380, %r381, %r382;
	// end inline asm
	// begin inline asm
	shfl.sync.down.b32 %r368, %r369, %r380, %r381, %r382;
	// end inline asm
	mov.b64 	%rd295, {%r363, %r368};
	mov.b64 	%fd53, %rd295;
	mov.b64 	{%r374, %r379}, %rd314;
	// begin inline asm
	shfl.sync.down.b32 %r373, %r374, %r380, %r381, %r382;
	// end inline asm
	// begin inline asm
	shfl.sync.down.b32 %r378, %r379, %r380, %r381, %r382;
	// end inline asm
	mov.b64 	%rd43, {%r373, %r378};
	setp.gt.s32 	%p185, %r282, 15;
	mov.u64 	%rd367, %rd314;
	mov.f64 	%fd351, %fd303;
	@%p185 bra 	$L__BB4_47;
	abs.f64 	%fd54, %fd303;
	abs.f64 	%fd55, %fd53;
	setp.lt.f64 	%p186, %fd54, %fd55;
	mov.u64 	%rd367, %rd43;
	mov.f64 	%fd351, %fd53;
	@%p186 bra 	$L__BB4_47;
	setp.lt.f64 	%p187, %fd55, %fd54;
	mov.u64 	%rd367, %rd314;
	mov.f64 	%fd351, %fd303;
	@%p187 bra 	$L__BB4_47;
	setp.lt.s64 	%p188, %rd314, %rd43;
	min.s64 	%rd367, %rd314, %rd43;
	selp.f64 	%fd351, %fd303, %fd53, %p188;
$L__BB4_47:
	setp.ne.s32 	%p189, %r282, 0;
	@%p189 bra 	$L__BB4_49;
	shr.u32 	%r383, %r1, 1;
	and.b32  	%r384, %r383, 496;
	mov.u32 	%r385, _ZN6thrust24THRUST_300001_SM_1000_NS8cuda_cub4core6detail5shmemE;
	add.s32 	%r386, %r385, %r384;
	st.shared.f64 	[%r386+8], %fd351;
	st.shared.u64 	[%r386+16], %rd367;
$L__BB4_49:
	bar.sync 	0;
	setp.ne.s32 	%p190, %r1, 0;
	@%p190 bra 	$L__BB4_204;
	ld.shared.f64 	%fd58, [_ZN6thrust24THRUST_300001_SM_1000_NS8cuda_cub4core6detail5shmemE+24];
	ld.shared.u64 	%rd46, [_ZN6thrust24THRUST_300001_SM_1000_NS8cuda_cub4core6detail5shmemE+32];
	abs.f64 	%fd59, %fd351;
	abs.f64 	%fd60, %fd58;
	setp.lt.f64 	%p191, %fd59, %fd60;
	mov.u64 	%rd316, %rd46;
	mov.f64 	%fd305, %fd58;
	@%p191 bra 	$L__BB4_53;
	setp.lt.f64 	%p192, %fd60, %fd59;
	mov.u64 	%rd316, %rd367;
	mov.f64 	%fd305, %fd351;
	@%p192 bra 	$L__BB4_53;
	setp.lt.s64 	%p193, %rd367, %rd46;
	min.s64 	%rd316, %rd367, %rd46;
	selp.f64 	%fd305, %fd351, %fd58, %p193;
$L__BB4_53:
	ld.shared.f64 	%fd63, [_ZN6thrust24THRUST_300001_SM_1000_NS8cuda_cub4core6detail5shmemE+40];
	ld.shared.u64 	%rd49, [_ZN6thrust24THRUST_300001_SM_1000_NS8cuda_cub4core6detail5shmemE+48];
	abs.f64 	%fd64, %fd305;
	abs.f64 	%fd65, %fd63;
	setp.lt.f64 	%p194, %fd64, %fd65;
	mov.u64 	%rd317, %rd49;
	mov.f64 	%fd306, %fd63;
	@%p194 bra 	$L__BB4_56;
	setp.lt.f64 	%p195, %fd65, %fd64;
	mov.u64 	%rd317, %rd316;
	mov.f64 	%fd306, %fd305;
	@%p195 bra 	$L__BB4_56;
	setp.lt.s64 	%p196, %rd316, %rd49;
	min.s64 	%rd317, %rd316, %rd49;
	selp.f64 	%fd306, %fd305, %fd63, %p196;
$L__BB4_56:
	ld.shared.f64 	%fd68, [_ZN6thrust24THRUST_300001_SM_1000_NS8cuda_cub4core6detail5shmemE+56];
	ld.shared.u64 	%rd52, [_ZN6thrust24THRUST_300001_SM_1000_NS8cuda_cub4core6detail5shmemE+64];
	abs.f64 	%fd69, %fd306;
	abs.f64 	%fd70, %fd68;
	setp.lt.f64 	%p197, %fd69, %fd70;
	mov.u64 	%rd318, %rd52;
	mov.f64 	%fd307, %fd68;
	@%p197 bra 	$L__BB4_59;
	setp.lt.f64 	%p198, %fd70, %fd69;
	mov.u64 	%rd318, %rd317;
	mov.f64 	%fd307, %fd306;
	@%p198 bra 	$L__BB4_59;
	setp.lt.s64 	%p199, %rd317, %rd52;
	min.s64 	%rd318, %rd317, %rd52;
	selp.f64 	%fd307, %fd306, %fd68, %p199;
$L__BB4_59:
	ld.shared.f64 	%fd73, [_ZN6thrust24THRUST_300001_SM_1000_NS8cuda_cub4core6detail5shmemE+72];
	ld.shared.u64 	%rd55, [_ZN6thrust24THRUST_300001_SM_1000_NS8cuda_cub4core6detail5shmemE+80];
	abs.f64 	%fd74, %fd307;
	abs.f64 	%fd75, %fd73;
	setp.lt.f64 	%p200, %fd74, %fd75;
	mov.u64 	%rd319, %rd55;
	mov.f64 	%fd308, %fd73;
	@%p200 bra 	$L__BB4_62;
	setp.lt.f64 	%p201, %fd75, %fd74;
	mov.u64 	%rd319, %rd318;
	mov.f64 	%fd308, %fd307;
	@%p201 bra 	$L__BB4_62;
	setp.lt.s64 	%p202, %rd318, %rd55;
	min.s64 	%rd319, %rd318, %rd55;
	selp.f64 	%fd308, %fd307, %fd73, %p202;
$L__BB4_62:
	ld.shared.f64 	%fd78, [_ZN6thrust24THRUST_300001_SM_1000_NS8cuda_cub4core6detail5shmemE+88];
	ld.shared.u64 	%rd58, [_ZN6thrust24THRUST_300001_SM_1000_NS8cuda_cub4core6detail5shmemE+96];
	abs.f64 	%fd79, %fd308;
	abs.f64 	%fd80, %fd78;
	setp.lt.f64 	%p203, %fd79, %fd80;
	mov.u64 	%rd320, %rd58;
	mov.f64 	%fd309, %fd78;
	@%p203 bra 	$L__BB4_65;
	setp.lt.f64 	%p204, %fd80, %fd79;
	mov.u64 	%rd320, %rd319;
	mov.f64 	%fd309, %fd308;
	@%p204 bra 	$L__BB4_65;
	setp.lt.s64 	%p205, %rd319, %rd58;
	min.s64 	%rd320, %rd319, %rd58;
	selp.f64 	%fd309, %fd308, %fd78, %p205;
$L__BB4_65:
	ld.shared.f64 	%fd83, [_ZN6thrust24THRUST_300001_SM_1000_NS8cuda_cub4core6detail5shmemE+104];
	ld.shared.u64 	%rd61, [_ZN6thrust24THRUST_300001_SM_1000_NS8cuda_cub4core6detail5shmemE+112];
	abs.f64 	%fd84, %fd309;
	abs.f64 	%fd85, %fd83;
	setp.lt.f64 	%p206, %fd84, %fd85;
	mov.u64 	%rd321, %rd61;
	mov.f64 	%fd310, %fd83;
	@%p206 bra 	$L__BB4_68;
	setp.lt.f64 	%p207, %fd85, %fd84;
	mov.u64 	%rd321, %rd320;
	mov.f64 	%fd310, %fd309;
	@%p207 bra 	$L__BB4_68;
	setp.lt.s64 	%p208, %rd320, %rd61;
	min.s64 	%rd321, %rd320, %rd61;
	selp.f64 	%fd310, %fd309, %fd83, %p208;
$L__BB4_68:
	ld.shared.f64 	%fd88, [_ZN6thrust24THRUST_300001_SM_1000_NS8cuda_cub4core6detail5shmemE+120];
	ld.shared.u64 	%rd64, [_ZN6thrust24THRUST_300001_SM_1000_NS8cuda_cub4core6detail5shmemE+128];
	abs.f64 	%fd89, %fd310;
	abs.f64 	%fd90, %fd88;
	setp.lt.f64 	%p209, %fd89, %fd90;
	mov.u64 	%rd367, %rd64;
	mov.f64 	%fd351, %fd88;
	@%p209 bra 	$L__BB4_204;
	setp.lt.f64 	%p210, %fd90, %fd89;
	mov.u64 	%rd367, %rd321;
	mov.f64 	%fd351, %fd310;
	@%p210 bra 	$L__BB4_204;
	setp.lt.s64 	%p211, %rd321, %rd64;
	min.s64 	%rd367, %rd321, %rd64;
	selp.f64 	%fd351, %fd310, %fd88, %p211;
	bra.uni 	$L__BB4_204;
$L__BB4_71:
	// begin inline asm
	mov.u32 %r169, %laneid;
	// end inline asm
	and.b32  	%r190, %r1, 992;
	add.s32 	%r191, %r190, 32;
	setp.gt.s32 	%p118, %r191, %r36;
	not.b32 	%r192, %r190;
	add.s32 	%r193, %r36, %r192;
	selp.b32 	%r188, %r193, 31, %p118;
	mov.b64 	%rd276, %fd298;
	mov.b64 	{%r171, %r176}, %rd276;
	mov.b32 	%r187, 1;
	mov.b32 	%r189, -1;
	// begin inline asm
	shfl.sync.down.b32 %r170, %r171, %r187, %r188, %r189;
	// end inline asm
	// begin inline asm
	shfl.sync.down.b32 %r175, %r176, %r187, %r188, %r189;
	// end inline asm
	mov.b64 	%rd277, {%r170, %r175};
	mov.b64 	%fd92, %rd277;
	mov.b64 	{%r181, %r186}, %rd309;
	// begin inline asm
	shfl.sync.down.b32 %r180, %r181, %r187, %r188, %r189;
	// end inline asm
	// begin inline asm
	shfl.sync.down.b32 %r185, %r186, %r187, %r188, %r189;
	// end inline asm
	mov.b64 	%rd66, {%r180, %r185};
	setp.ge.s32 	%p119, %r169, %r188;
	mov.u64 	%rd322, %rd309;
	mov.f64 	%fd311, %fd298;
	@%p119 bra 	$L__BB4_75;
	abs.f64 	%fd93, %fd298;
	abs.f64 	%fd94, %fd92;
	setp.lt.f64 	%p120, %fd93, %fd94;
	mov.u64 	%rd322, %rd66;
	mov.f64 	%fd311, %fd92;
	@%p120 bra 	$L__BB4_75;
	setp.lt.f64 	%p121, %fd94, %fd93;
	mov.u64 	%rd322, %rd309;
	mov.f64 	%fd311, %fd298;
	@%p121 bra 	$L__BB4_75;
	setp.lt.s64 	%p122, %rd309, %rd66;
	min.s64 	%rd322, %rd309, %rd66;
	selp.f64 	%fd311, %fd298, %fd92, %p122;
$L__BB4_75:
	mov.b64 	%rd278, %fd311;
	mov.b64 	{%r195, %r200}, %rd278;
	mov.b32 	%r211, 2;
	mov.b32 	%r213, -1;
	// begin inline asm
	shfl.sync.down.b32 %r194, %r195, %r211, %r188, %r213;
	// end inline asm
	// begin inline asm
	shfl.sync.down.b32 %r199, %r200, %r211, %r188, %r213;
	// end inline asm
	mov.b64 	%rd279, {%r194, %r199};
	mov.b64 	%fd97, %rd279;
	mov.b64 	{%r205, %r210}, %rd322;
	// begin inline asm
	shfl.sync.down.b32 %r204, %r205, %r211, %r188, %r213;
	// end inline asm
	// begin inline asm
	shfl.sync.down.b32 %r209, %r210, %r211, %r188, %r213;
	// end inline asm
	mov.b64 	%rd69, {%r204, %r209};
	add.s32 	%r214, %r169, 2;
	setp.gt.s32 	%p123, %r214, %r188;
	mov.u64 	%rd323, %rd322;
	mov.f64 	%fd312, %fd311;
	@%p123 bra 	$L__BB4_79;
	abs.f64 	%fd98, %fd311;
	abs.f64 	%fd99, %fd97;
	setp.lt.f64 	%p124, %fd98, %fd99;
	mov.u64 	%rd323, %rd69;
	mov.f64 	%fd312, %fd97;
	@%p124 bra 	$L__BB4_79;
	setp.lt.f64 	%p125, %fd99, %fd98;
	mov.u64 	%rd323, %rd322;
	mov.f64 	%fd312, %fd311;
	@%p125 bra 	$L__BB4_79;
	setp.lt.s64 	%p126, %rd322, %rd69;
	min.s64 	%rd323, %rd322, %rd69;
	selp.f64 	%fd312, %fd311, %fd97, %p126;
$L__BB4_79:
	mov.b64 	%rd280, %fd312;
	mov.b64 	{%r216, %r221}, %rd280;
	mov.b32 	%r232, 4;
	mov.b32 	%r234, -1;
	// begin inline asm
	shfl.sync.down.b32 %r215, %r216, %r232, %r188, %r234;
	// end inline asm
	// begin inline asm
	shfl.sync.down.b32 %r220, %r221, %r232, %r188, %r234;
	// end inline asm
	mov.b64 	%rd281, {%r215, %r220};
	mov.b64 	%fd102, %rd281;
	mov.b64 	{%r226, %r231}, %rd323;
	// begin inline asm
	shfl.sync.down.b32 %r225, %r226, %r232, %r188, %r234;
	// end inline asm
	// begin inline asm
	shfl.sync.down.b32 %r230, %r231, %r232, %r188, %r234;
	// end inline asm
	mov.b64 	%rd72, {%r225, %r230};
	add.s32 	%r235, %r169, 4;
	setp.gt.s32 	%p127, %r235, %r188;
	mov.u64 	%rd324, %rd323;
	mov.f64 	%fd313, %fd312;
	@%p127 bra 	$L__BB4_83;
	abs.f64 	%fd103, %fd312;
	abs.f64 	%fd104, %fd102;
	setp.lt.f64 	%p128, %fd103, %fd104;
	mov.u64 	%rd324, %rd72;
	mov.f64 	%fd313, %fd102;
	@%p128 bra 	$L__BB4_83;
	setp.lt.f64 	%p129, %fd104, %fd103;
	mov.u64 	%rd324, %rd323;
	mov.f64 	%fd313, %fd312;
	@%p129 bra 	$L__BB4_83;
	setp.lt.s64 	%p130, %rd323, %rd72;
	min.s64 	%rd324, %rd323, %rd72;
	selp.f64 	%fd313, %fd312, %fd102, %p130;
$L__BB4_83:
	mov.b64 	%rd282, %fd313;
	mov.b64 	{%r237, %r242}, %rd282;
	mov.b32 	%r253, 8;
	mov.b32 	%r255, -1;
	// begin inline asm
	shfl.sync.down.b32 %r236, %r237, %r253, %r188, %r255;
	// end inline asm
	// begin inline asm
	shfl.sync.down.b32 %r241, %r242, %r253, %r188, %r255;
	// end inline asm
	mov.b64 	%rd283, {%r236, %r241};
	mov.b64 	%fd107, %rd283;
	mov.b64 	{%r247, %r252}, %rd324;
	// begin inline asm
	shfl.sync.down.b32 %r246, %r247, %r253, %r188, %r255;
	// end inline asm
	// begin inline asm
	shfl.sync.down.b32 %r251, %r252, %r253, %r188, %r255;
	// end inline asm
	mov.b64 	%rd75, {%r246, %r251};
	add.s32 	%r256, %r169, 8;
	setp.gt.s32 	%p131, %r256, %r188;
	mov.u64 	%rd325, %rd324;
	mov.f64 	%fd314, %fd313;
	@%p131 bra 	$L__BB4_87;
	abs.f64 	%fd108, %fd313;
	abs.f64 	%fd109, %fd107;
	setp.lt.f64 	%p132, %fd108, %fd109;
	mov.u64 	%rd325, %rd75;
	mov.f64 	%fd314, %fd107;
	@%p132 bra 	$L__BB4_87;
	setp.lt.f64 	%p133, %fd109, %fd108;
	mov.u64 	%rd325, %rd324;
	mov.f64 	%fd314, %fd313;
	@%p133 bra 	$L__BB4_87;
	setp.lt.s64 	%p134, %rd324, %rd75;
	min.s64 	%rd325, %rd324, %rd75;
	selp.f64 	%fd314, %fd313, %fd107, %p134;
$L__BB4_87:
	mov.b64 	%rd284, %fd314;
	mov.b64 	{%r258, %r263}, %rd284;
	mov.b32 	%r274, 16;
	mov.b32 	%r276, -1;
	// begin inline asm
	shfl.sync.down.b32 %r257, %r258, %r274, %r188, %r276;
	// end inline asm
	// begin inline asm
	shfl.sync.down.b32 %r262, %r263, %r274, %r188, %r276;
	// end inline asm
	mov.b64 	%rd285, {%r257, %r262};
	mov.b64 	%fd112, %rd285;
	mov.b64 	{%r268, %r273}, %rd325;
	// begin inline asm
	shfl.sync.down.b32 %r267, %r268, %r274, %r188, %r276;
	// end inline asm
	// begin inline asm
	shfl.sync.down.b32 %r272, %r273, %r274, %r188, %r276;
	// end inline asm
	mov.b64 	%rd78, {%r267, %r272};
	add.s32 	%r277, %r169, 16;
	setp.gt.s32 	%p135, %r277, %r188;
	mov.u64 	%rd367, %rd325;
	mov.f64 	%fd351, %fd314;
	@%p135 bra 	$L__BB4_91;
	abs.f64 	%fd113, %fd314;
	abs.f64 	%fd114, %fd112;
	setp.lt.f64 	%p136, %fd113, %fd114;
	mov.u64 	%rd367, %rd78;
	mov.f64 	%fd351, %fd112;
	@%p136 bra 	$L__BB4_91;
	setp.lt.f64 	%p137, %fd114, %fd113;
	mov.u64 	%rd367, %rd325;
	mov.f64 	%fd351, %fd314;
	@%p137 bra 	$L__BB4_91;
	setp.lt.s64 	%p138, %rd325, %rd78;
	min.s64 	%rd367, %rd325, %rd78;
	selp.f64 	%fd351, %fd314, %fd112, %p138;
$L__BB4_91:
	setp.ne.s32 	%p139, %r169, 0;
	@%p139 bra 	$L__BB4_93;
	shr.u32 	%r278, %r1, 1;
	and.b32  	%r279, %r278, 496;
	mov.u32 	%r280, _ZN6thrust24THRUST_300001_SM_1000_NS8cuda_cub4core6detail5shmemE;
	add.s32 	%r281, %r280, %r279;
	st.shared.f64 	[%r281+8], %fd351;
	st.shared.u64 	[%r281+16], %rd367;
$L__BB4_93:
	bar.sync 	0;
	setp.ne.s32 	%p140, %r1, 0;
	@%p140 bra 	$L__BB4_204;
	setp.lt.s32 	%p141, %r36, 33;
	mov.f64 	%fd316, %fd351;
	mov.u64 	%rd327, %rd367;
	@%p141 bra 	$L__BB4_98;
	ld.shared.f64 	%fd117, [_ZN6thrust24THRUST_300001_SM_1000_NS8cuda_cub4core6detail5shmemE+24];
	ld.shared.u64 	%rd81, [_ZN6thrust24THRUST_300001_SM_1000_NS8cuda_cub4core6detail5shmemE+32];
	abs.f64 	%fd118, %fd351;
	abs.f64 	%fd119, %fd117;
	setp.lt.f64 	%p142, %fd118, %fd119;
	mov.f64 	%fd316, %fd117;
	mov.u64 	%rd327, %rd81;
	@%p142 bra 	$L__BB4_98;
	setp.lt.f64 	%p143, %fd119, %fd118;
	mov.f64 	%fd316, %fd351;
	mov.u64 	%rd327, %rd367;
	@%p143 bra 	$L__BB4_98;
	setp.lt.s64 	%p144, %rd367, %rd81;
	min.s64 	%rd327, %rd367, %rd81;
	selp.f64 	%fd316, %fd351, %fd117, %p144;
$L__BB4_98:
	setp.lt.s32 	%p145, %r36, 65;
	mov.f64 	%fd317, %fd316;
	mov.u64 	%rd328, %rd327;
	@%p145 bra 	$L__BB4_102;
	ld.shared.f64 	%fd122, [_ZN6thrust24THRUST_300001_SM_1000_NS8cuda_cub4core6detail5shmemE+40];
	ld.shared.u64 	%rd84, [_ZN6thrust24THRUST_300001_SM_1000_NS8cuda_cub4core6detail5shmemE+48];
	abs.f64 	%fd123, %fd316;
	abs.f64 	%fd124, %fd122;
	setp.lt.f64 	%p146, %fd123, %fd124;
	mov.f64 	%fd317, %fd122;
	mov.u64 	%rd328, %rd84;
	@%p146 bra 	$L__BB4_102;
	setp.lt.f64 	%p147, %fd124, %fd123;
	mov.f64 	%fd317, %fd316;
	mov.u64 	%rd328, %rd327;
	@%p147 bra 	$L__BB4_102;
	setp.lt.s64 	%p148, %rd327, %rd84;
	min.s64 	%rd328, %rd327, %rd84;
	selp.f64 	%fd317, %fd316, %fd122, %p148;
$L__BB4_102:
	setp.lt.s32 	%p149, %r36, 97;
	mov.f64 	%fd318, %fd317;
	mov.u64 	%rd329, %rd328;
	@%p149 bra 	$L__BB4_106;
	ld.shared.f64 	%fd127, [_ZN6thrust24THRUST_300001_SM_1000_NS8cuda_cub4core6detail5shmemE+56];
	ld.shared.u64 	%rd87, [_ZN6thrust24THRUST_300001_SM_1000_NS8cuda_cub4core6detail5shmemE+64];
	abs.f64 	%fd128, %fd317;
	abs.f64 	%fd129, %fd127;
	setp.lt.f64 	%p150, %fd128, %fd129;
	mov.f64 	%fd318, %fd127;
	mov.u64 	%rd329, %rd87;
	@%p150 bra 	$L__BB4_106;
	setp.lt.f64 	%p151, %fd129, %fd128;
	mov.f64 	%fd318, %fd317;
	mov.u64 	%rd329, %rd328;
	@%p151 bra 	$L__BB4_106;
	setp.lt.s64 	%p152, %rd328, %rd87;
	min.s64 	%rd329, %rd328, %rd87;
	selp.f64 	%fd318, %fd317, %fd127, %p152;
$L__BB4_106:
	setp.lt.s32 	%p153, %r36, 129;
	mov.f64 	%fd319, %fd318;
	mov.u64 	%rd330, %rd329;
	@%p153 bra 	$L__BB4_110;
	ld.shared.f64 	%fd132, [_ZN6thrust24THRUST_300001_SM_1000_NS8cuda_cub4core6detail5shmemE+72];
	ld.shared.u64 	%rd90, [_ZN6thrust24THRUST_300001_SM_1000_NS8cuda_cub4core6detail5shmemE+80];
	abs.f64 	%fd133, %fd318;
	abs.f64 	%fd134, %fd132;
	setp.lt.f64 	%p154, %fd133, %fd134;
	mov.f64 	%fd319, %fd132;
	mov.u64 	%rd330, %rd90;
	@%p154 bra 	$L__BB4_110;
	setp.lt.f64 	%p155, %fd134, %fd133;
	mov.f64 	%fd319, %fd318;
	mov.u64 	%rd330, %rd329;
	@%p155 bra 	$L__BB4_110;
	setp.lt.s64 	%p156, %rd329, %rd90;
	min.s64 	%rd330, %rd329, %rd90;
	selp.f64 	%fd319, %fd318, %fd132, %p156;
$L__BB4_110:
	setp.lt.s32 	%p157, %r36, 161;
	mov.f64 	%fd320, %fd319;
	mov.u64 	%rd331, %rd330;
	@%p157 bra 	$L__BB4_114;
	ld.shared.f64 	%fd137, [_ZN6thrust24THRUST_300001_SM_1000_NS8cuda_cub4core6detail5shmemE+88];
	ld.shared.u64 	%rd93, [_ZN6thrust24THRUST_300001_SM_1000_NS8cuda_cub4core6detail5shmemE+96];
	abs.f64 	%fd138, %fd319;
	abs.f64 	%fd139, %fd137;
	setp.lt.f64 	%p158, %fd138, %fd139;
	mov.f64 	%fd320, %fd137;
	mov.u64 	%rd331, %rd93;
	@%p158 bra 	$L__BB4_114;
	setp.lt.f64 	%p159, %fd139, %fd138;
	mov.f64 	%fd320, %fd319;
	mov.u64 	%rd331, %rd330;
	@%p159 bra 	$L__BB4_114;
	setp.lt.s64 	%p160, %rd330, %rd93;
	min.s64 	%rd331, %rd330, %rd93;
	selp.f64 	%fd320, %fd319, %fd137, %p160;
$L__BB4_114:
	setp.lt.s32 	%p161, %r36, 193;
	mov.f64 	%fd321, %fd320;
	mov.u64 	%rd332, %rd331;
	@%p161 bra 	$L__BB4_118;
	ld.shared.f64 	%fd142, [_ZN6thrust24THRUST_300001_SM_1000_NS8cuda_cub4core6detail5shmemE+104];
	ld.shared.u64 	%rd96, [_ZN6thrust24THRUST_300001_SM_1000_NS8cuda_cub4core6detail5shmemE+112];
	abs.f64 	%fd143, %fd320;
	abs.f64 	%fd144, %fd142;
	setp.lt.f64 	%p162, %fd143, %fd144;
	mov.f64 	%fd321, %fd142;
	mov.u64 	%rd332, %rd96;
	@%p162 bra 	$L__BB4_118;
	setp.lt.f64 	%p163, %fd144, %fd143;
	mov.f64 	%fd321, %fd320;
	mov.u64 	%rd332, %rd331;
	@%p163 bra 	$L__BB4_118;
	setp.lt.s64 	%p164, %rd331, %rd96;
	min.s64 	%rd332, %rd331, %rd96;
	selp.f64 	%fd321, %fd320, %fd142, %p164;
$L__BB4_118:
	setp.lt.s32 	%p165, %r36, 225;
	mov.u64 	%rd367, %rd332;
	mov.f64 	%fd351, %fd321;
	@%p165 bra 	$L__BB4_204;
	ld.shared.f64 	%fd147, [_ZN6thrust24THRUST_300001_SM_1000_NS8cuda_cub4core6detail5shmemE+120];
	ld.shared.u64 	%rd99, [_ZN6thrust24THRUST_300001_SM_1000_NS8cuda_cub4core6detail5shmemE+128];
	abs.f64 	%fd148, %fd321;
	abs.f64 	%fd149, %fd147;
	setp.lt.f64 	%p166, %fd148, %fd149;
	mov.u64 	%rd367, %rd99;
	mov.f64 	%fd351, %fd147;
	@%p166 bra 	$L__BB4_204;
	setp.lt.f64 	%p167, %fd149, %fd148;
	mov.u64 	%rd367, %rd332;
	mov.f64 	%fd351, %fd321;
	@%p167 bra 	$L__BB4_204;
	setp.lt.s64 	%p168, %rd332, %rd99;
	min.s64 	%rd367, %rd332, %rd99;
	selp.f64 	%fd351, %fd321, %fd147, %p168;
	bra.uni 	$L__BB4_204;
$L__BB4_122:
	mov.u32 	%r17, %tid.x;
	cvt.u64.u32 	%rd200, %r17;
	cvta.to.global.u64 	%rd201, %rd197;
	mul.wide.u32 	%rd202, %r17, 8;
	add.s64 	%rd203, %rd201, %rd202;
	ld.global.f64 	%fd274, [%rd203];
	add.s32 	%r37, %r17, 256;
	cvt.u64.u32 	%rd204, %r37;
	ld.global.f64 	%fd275, [%rd203+2048];
	add.s32 	%r38, %r17, 512;
	cvt.u64.u32 	%rd205, %r38;
	ld.global.f64 	%fd276, [%rd203+4096];
	add.s32 	%r39, %r17, 768;
	cvt.u64.u32 	%rd206, %r39;
	ld.global.f64 	%fd277, [%rd203+6144];
	or.b32  	%r40, %r17, 1024;
	cvt.u64.u32 	%rd101, %r40;
	add.s64 	%rd354, %rd198, %rd101;
	ld.global.f64 	%fd338, [%rd203+8192];
	abs.f64 	%fd278, %fd274;
	abs.f64 	%fd279, %fd275;
	setp.geu.f64 	%p3, %fd278, %fd279;
	selp.f64 	%fd280, %fd274, %fd275, %p3;
	selp.b64 	%rd207, %rd200, %rd204, %p3;
	abs.f64 	%fd281, %fd280;
	abs.f64 	%fd282, %fd276;
	setp.geu.f64 	%p4, %fd281, %fd282;
	selp.f64 	%fd283, %fd280, %fd276, %p4;
	selp.b64 	%rd208, %rd207, %rd205, %p4;
	abs.f64 	%fd284, %fd283;
	abs.f64 	%fd285, %fd277;
	setp.geu.f64 	%p5, %fd284, %fd285;
	selp.f64 	%fd152, %fd283, %fd277, %p5;
	selp.b64 	%rd104, %rd208, %rd206, %p5;
	abs.f64 	%fd153, %fd152;
	abs.f64 	%fd154, %fd338;
	setp.lt.f64 	%p6, %fd153, %fd154;
	@%p6 bra 	$L__BB4_124;
	setp.lt.f64 	%p7, %fd154, %fd153;
	setp.lt.u64 	%p8, %rd104, %rd101;
	or.pred  	%p9, %p7, %p8;
	selp.f64 	%fd338, %fd152, %fd338, %p9;
	add.s64 	%rd211, %rd198, %rd104;
	selp.b64 	%rd354, %rd211, %rd354, %p9;
$L__BB4_124:
	setp.lt.u32 	%p10, %r36, 2560;
	mov.b32 	%r394, 1280;
	@%p10 bra 	$L__BB4_137;
	mov.b32 	%r393, 1280;
	mov.f64 	%fd323, %fd338;
$L__BB4_126:
	cvt.u64.u32 	%rd212, %r393;
	add.s64 	%rd213, %rd200, %rd212;
	mul.wide.u32 	%rd214, %r393, 8;
	cvta.to.global.u64 	%rd215, %rd197;
	add.s64 	%rd217, %rd215, %rd202;
	add.s64 	%rd218, %rd217, %rd214;
	add.s64 	%rd335, %rd213, %rd198;
	ld.global.f64 	%fd324, [%rd218];
	ld.global.f64 	%fd325, [%rd218+2048];
	ld.global.f64 	%fd326, [%rd218+4096];
	ld.global.f64 	%fd327, [%rd218+6144];
	ld.global.f64 	%fd338, [%rd218+8192];
	abs.f64 	%fd163, %fd323;
	abs.f64 	%fd164, %fd324;
	setp.lt.f64 	%p11, %fd163, %fd164;
	@%p11 bra 	$L__BB4_128;
	setp.lt.f64 	%p12, %fd164, %fd163;
	setp.lt.s64 	%p13, %rd354, %rd335;
	or.pred  	%p14, %p12, %p13;
	selp.f64 	%fd324, %fd323, %fd324, %p14;
	selp.b64 	%rd335, %rd354, %rd335, %p14;
$L__BB4_128:
	cvt.u64.u32 	%rd219, %r393;
	add.s64 	%rd220, %rd200, %rd219;
	add.s64 	%rd221, %rd220, %rd198;
	add.s64 	%rd336, %rd221, 256;
	abs.f64 	%fd167, %fd324;
	abs.f64 	%fd168, %fd325;
	setp.lt.f64 	%p15, %fd167, %fd168;
	@%p15 bra 	$L__BB4_130;
	setp.lt.f64 	%p16, %fd168, %fd167;
	add.s64 	%rd226, %rd221, 256;
	setp.lt.s64 	%p17, %rd335, %rd226;
	or.pred  	%p18, %p16, %p17;
	selp.f64 	%fd325, %fd324, %fd325, %p18;
	selp.b64 	%rd336, %rd335, %rd226, %p18;
$L__BB4_130:
	add.s64 	%rd337, %rd221, 512;
	abs.f64 	%fd171, %fd325;
	abs.f64 	%fd172, %fd326;
	setp.lt.f64 	%p19, %fd171, %fd172;
	@%p19 bra 	$L__BB4_132;
	setp.lt.f64 	%p20, %fd172, %fd171;
	add.s64 	%rd234, %rd221, 512;
	setp.lt.s64 	%p21, %rd336, %rd234;
	or.pred  	%p22, %p20, %p21;
	selp.f64 	%fd326, %fd325, %fd326, %p22;
	selp.b64 	%rd337, %rd336, %rd234, %p22;
$L__BB4_132:
	add.s64 	%rd338, %rd221, 768;
	abs.f64 	%fd175, %fd326;
	abs.f64 	%fd176, %fd327;
	setp.lt.f64 	%p23, %fd175, %fd176;
	@%p23 bra 	$L__BB4_134;
	setp.lt.f64 	%p24, %fd176, %fd175;
	setp.lt.s64 	%p25, %rd337, %rd338;
	or.pred  	%p26, %p24, %p25;
	selp.f64 	%fd327, %fd326, %fd327, %p26;
	selp.b64 	%rd338, %rd337, %rd338, %p26;
$L__BB4_134:
	add.s64 	%rd354, %rd221, 1024;
	abs.f64 	%fd179, %fd327;
	abs.f64 	%fd180, %fd338;
	setp.lt.f64 	%p27, %fd179, %fd180;
	@%p27 bra 	$L__BB4_136;
	setp.lt.f64 	%p28, %fd180, %fd179;
	setp.lt.s64 	%p29, %rd338, %rd354;
	or.pred  	%p30, %p28, %p29;
	selp.f64 	%fd338, %fd327, %fd338, %p30;
	selp.b64 	%rd354, %rd338, %rd354, %p30;
$L__BB4_136:
	add.s32 	%r394, %r393, 1280;
	add.s32 	%r43, %r393, 2560;
	setp.le.s32 	%p31, %r43, %r36;
	mov.u32 	%r393, %r394;
	mov.f64 	%fd323, %fd338;
	@%p31 bra 	$L__BB4_126;
$L__BB4_137:
	setp.le.s32 	%p32, %r36, %r394;
	@%p32 bra 	$L__BB4_160;
	sub.s32 	%r21, %r36, %r394;
	setp.ge.s32 	%p33, %r17, %r21;
	@%p33 bra 	$L__BB4_160;
	cvta.to.global.u64 	%rd127, %rd197;
	not.b32 	%r44, %r17;
	add.s32 	%r45, %r36, %r44;
	sub.s32 	%r22, %r45, %r394;
	and.b32  	%r46, %r22, 768;
	setp.eq.s32 	%p34, %r46, 768;
	mov.u32 	%r397, %r17;
	@%p34 bra 	$L__BB4_145;
	add.s32 	%r47, %r17, %r394;
	cvt.u64.u32 	%rd242, %r47;
	add.s64 	%rd342, %rd198, %rd242;
	mul.wide.u32 	%rd243, %r47, 8;
	add.s64 	%rd341, %rd127, %rd243;
	shr.u32 	%r48, %r22, 8;
	add.s32 	%r49, %r48, 1;
	and.b32  	%r50, %r49, 3;
	neg.s32 	%r395, %r50;
	mov.u32 	%r397, %r17;
$L__BB4_141:
	.pragma "nounroll";
	mov.u64 	%rd132, %rd354;
	mov.f64 	%fd184, %fd338;
	ld.global.f64 	%fd185, [%rd341];
	abs.f64 	%fd186, %fd184;
	abs.f64 	%fd187, %fd185;
	setp.lt.f64 	%p35, %fd186, %fd187;
	mov.f64 	%fd338, %fd185;
	mov.u64 	%rd354, %rd342;
	@%p35 bra 	$L__BB4_144;
	setp.lt.f64 	%p36, %fd187, %fd186;
	mov.f64 	%fd338, %fd184;
	mov.u64 	%rd354, %rd132;
	@%p36 bra 	$L__BB4_144;
	setp.lt.s64 	%p37, %rd132, %rd342;
	selp.f64 	%fd338, %fd184, %fd185, %p37;
	min.s64 	%rd354, %rd132, %rd342;
$L__BB4_144:
	add.s32 	%r397, %r397, 256;
	add.s64 	%rd342, %rd342, 256;
	add.s64 	%rd341, %rd341, 2048;
	add.s32 	%r395, %r395, 1;
	setp.ne.s32 	%p38, %r395, 0;
	@%p38 bra 	$L__BB4_141;
$L__BB4_145:
	setp.lt.u32 	%p39, %r22, 768;
	@%p39 bra 	$L__BB4_160;
	add.s32 	%r398, %r397, %r394;
	cvt.u64.u32 	%rd244, %r398;
	add.s64 	%rd349, %rd198, %rd244;
	cvt.u64.u32 	%rd245, %r397;
	cvt.u64.u32 	%rd246, %r394;
	add.s64 	%rd247, %rd245, %rd246;
	shl.b64 	%rd248, %rd247, 3;
	add.s64 	%rd249, %rd248, %rd127;
	add.s64 	%rd348, %rd249, 6144;
	mul.wide.u32 	%rd250, %r398, 8;
	add.s64 	%rd347, %rd127, %rd250;
	add.s32 	%r399, %r397, 512;
$L__BB4_147:
	mov.u32 	%r32, %r399;
	ld.global.f64 	%fd193, [%rd347];
	abs.f64 	%fd194, %fd338;
	abs.f64 	%fd195, %fd193;
	setp.lt.f64 	%p40, %fd194, %fd195;
	mov.f64 	%fd335, %fd193;
	mov.u64 	%rd351, %rd349;
	@%p40 bra 	$L__BB4_150;
	setp.lt.f64 	%p41, %fd195, %fd194;
	mov.f64 	%fd335, %fd338;
	mov.u64 	%rd351, %rd354;
	@%p41 bra 	$L__BB4_150;
	setp.lt.s64 	%p42, %rd354, %rd349;
	selp.f64 	%fd335, %fd338, %fd193, %p42;
	min.s64 	%rd351, %rd354, %rd349;
$L__BB4_150:
	add.s32 	%r51, %r398, 256;
	cvt.u64.u32 	%rd251, %r51;
	add.s64 	%rd148, %rd198, %rd251;
	ld.global.f64 	%fd198, [%rd348+-4096];
	abs.f64 	%fd199, %fd335;
	abs.f64 	%fd200, %fd198;
	setp.lt.f64 	%p43, %fd199, %fd200;
	mov.f64 	%fd336, %fd198;
	mov.u64 	%rd352, %rd148;
	@%p43 bra 	$L__BB4_153;
	setp.lt.f64 	%p44, %fd200, %fd199;
	mov.f64 	%fd336, %fd335;
	mov.u64 	%rd352, %rd351;
	@%p44 bra 	$L__BB4_153;
	setp.lt.s64 	%p45, %rd351, %rd148;
	selp.f64 	%fd336, %fd335, %fd198, %p45;
	min.s64 	%rd352, %rd351, %rd148;
$L__BB4_153:
	add.s32 	%r52, %r398, 512;
	cvt.u64.u32 	%rd252, %r52;
	add.s64 	%rd151, %rd198, %rd252;
	ld.global.f64 	%fd203, [%rd348+-2048];
	abs.f64 	%fd204, %fd336;
	abs.f64 	%fd205, %fd203;
	setp.lt.f64 	%p46, %fd204, %fd205;
	mov.f64 	%fd337, %fd203;
	mov.u64 	%rd353, %rd151;
	@%p46 bra 	$L__BB4_156;
	setp.lt.f64 	%p47, %fd205, %fd204;
	mov.f64 	%fd337, %fd336;
	mov.u64 	%rd353, %rd352;
	@%p47 bra 	$L__BB4_156;
	setp.lt.s64 	%p48, %rd352, %rd151;
	selp.f64 	%fd337, %fd336, %fd203, %p48;
	min.s64 	%rd353, %rd352, %rd151;
$L__BB4_156:
	add.s32 	%r53, %r398, 768;
	cvt.u64.u32 	%rd253, %r53;
	add.s64 	%rd154, %rd198, %rd253;
	ld.global.f64 	%fd208, [%rd348];
	abs.f64 	%fd209, %fd337;
	abs.f64 	%fd210, %fd208;
	setp.lt.f64 	%p49, %fd209, %fd210;
	mov.f64 	%fd338, %fd208;
	mov.u64 	%rd354, %rd154;
	@%p49 bra 	$L__BB4_159;
	setp.lt.f64 	%p50, %fd210, %fd209;
	mov.f64 	%fd338, %fd337;
	mov.u64 	%rd354, %rd353;
	@%p50 bra 	$L__BB4_159;
	setp.lt.s64 	%p51, %rd353, %rd154;
	selp.f64 	%fd338, %fd337, %fd208, %p51;
	min.s64 	%rd354, %rd353, %rd154;
$L__BB4_159:
	add.s64 	%rd349, %rd349, 1024;
	add.s64 	%rd348, %rd348, 8192;
	add.s64 	%rd347, %rd347, 8192;
	add.s32 	%r399, %r32, 1024;
	add.s32 	%r54, %r32, 512;
	add.s32 	%r398, %r398, 1024;
	setp.lt.s32 	%p52, %r54, %r21;
	@%p52 bra 	$L__BB4_147;
$L__BB4_160:
	// begin inline asm
	mov.u32 %r55, %laneid;
	// end inline asm
	mov.b64 	%rd254, %fd338;
	mov.b64 	{%r57, %r62}, %rd254;
	mov.b32 	%r73, 1;
	mov.b32 	%r74, 31;
	mov.b32 	%r75, -1;
	// begin inline asm
	shfl.sync.down.b32 %r56, %r57, %r73, %r74, %r75;
	// end inline asm
	// begin inline asm
	shfl.sync.down.b32 %r61, %r62, %r73, %r74, %r75;
	// end inline asm
	mov.b64 	%rd255, {%r56, %r61};
	mov.b64 	%fd214, %rd255;
	mov.b64 	{%r67, %r72}, %rd354;
	// begin inline asm
	shfl.sync.down.b32 %r66, %r67, %r73, %r74, %r75;
	// end inline asm
	// begin inline asm
	shfl.sync.down.b32 %r71, %r72, %r73, %r74, %r75;
	// end inline asm
	mov.b64 	%rd161, {%r66, %r71};
	setp.gt.s32 	%p53, %r55, 30;
	mov.f64 	%fd340, %fd338;
	mov.u64 	%rd356, %rd354;
	@%p53 bra 	$L__BB4_164;
	abs.f64 	%fd215, %fd338;
	abs.f64 	%fd216, %fd214;
	setp.lt.f64 	%p54, %fd215, %fd216;
	mov.f64 	%fd340, %fd214;
	mov.u64 	%rd356, %rd161;
	@%p54 bra 	$L__BB4_164;
	setp.lt.f64 	%p55, %fd216, %fd215;
	mov.f64 	%fd340, %fd338;
	mov.u64 	%rd356, %rd354;
	@%p55 bra 	$L__BB4_164;
	setp.lt.s64 	%p56, %rd354, %rd161;
	selp.f64 	%fd340, %fd338, %fd214, %p56;
	min.s64 	%rd356, %rd354, %rd161;
$L__BB4_164:
	mov.b64 	%rd256, %fd340;
	mov.b64 	{%r77, %r82}, %rd256;
	mov.b32 	%r93, 2;
	mov.b32 	%r94, 31;
	mov.b32 	%r95, -1;
	// begin inline asm
	shfl.sync.down.b32 %r76, %r77, %r93, %r94, %r95;
	// end inline asm
	// begin inline asm
	shfl.sync.down.b32 %r81, %r82, %r93, %r94, %r95;
	// end inline asm
	mov.b64 	%rd257, {%r76, %r81};
	mov.b64 	%fd219, %rd257;
	mov.b64 	{%r87, %r92}, %rd356;
	// begin inline asm
	shfl.sync.down.b32 %r86, %r87, %r93, %r94, %r95;
	// end inline asm
	// begin inline asm
	shfl.sync.down.b32 %r91, %r92, %r93, %r94, %r95;
	// end inline asm
	mov.b64 	%rd164, {%r86, %r91};
	setp.gt.s32 	%p57, %r55, 29;
	mov.f64 	%fd341, %fd340;
	mov.u64 	%rd357, %rd356;
	@%p57 bra 	$L__BB4_168;
	abs.f64 	%fd220, %fd340;
	abs.f64 	%fd221, %fd219;
	setp.lt.f64 	%p58, %fd220, %fd221;
	mov.f64 	%fd341, %fd219;
	mov.u64 	%rd357, %rd164;
	@%p58 bra 	$L__BB4_168;
	setp.lt.f64 	%p59, %fd221, %fd220;
	mov.f64 	%fd341, %fd340;
	mov.u64 	%rd357, %rd356;
	@%p59 bra 	$L__BB4_168;
	setp.lt.s64 	%p60, %rd356, %rd164;
	selp.f64 	%fd341, %fd340, %fd219, %p60;
	min.s64 	%rd357, %rd356, %rd164;
$L__BB4_168:
	mov.b64 	%rd258, %fd341;
	mov.b64 	{%r97, %r102}, %rd258;
	mov.b32 	%r113, 4;
	mov.b32 	%r114, 31;
	mov.b32 	%r115, -1;
	// begin inline asm
	shfl.sync.down.b32 %r96, %r97, %r113, %r114, %r115;
	// end inline asm
	// begin inline asm
	shfl.sync.down.b32 %r101, %r102, %r113, %r114, %r115;
	// end inline asm
	mov.b64 	%rd259, {%r96, %r101};
	mov.b64 	%fd224, %rd259;
	mov.b64 	{%r107, %r112}, %rd357;
	// begin inline asm
	shfl.sync.down.b32 %r106, %r107, %r113, %r114, %r115;
	// end inline asm
	// begin inline asm
	shfl.sync.down.b32 %r111, %r112, %r113, %r114, %r115;
	// end inline asm
	mov.b64 	%rd167, {%r106, %r111};
	setp.gt.s32 	%p61, %r55, 27;
	mov.f64 	%fd342, %fd341;
	mov.u64 	%rd358, %rd357;
	@%p61 bra 	$L__BB4_172;
	abs.f64 	%fd225, %fd341;
	abs.f64 	%fd226, %fd224;
	setp.lt.f64 	%p62, %fd225, %fd226;
	mov.f64 	%fd342, %fd224;
	mov.u64 	%rd358, %rd167;
	@%p62 bra 	$L__BB4_172;
	setp.lt.f64 	%p63, %fd226, %fd225;
	mov.f64 	%fd342, %fd341;
	mov.u64 	%rd358, %rd357;
	@%p63 bra 	$L__BB4_172;
	setp.lt.s64 	%p64, %rd357, %rd167;
	selp.f64 	%fd342, %fd341, %fd224, %p64;
	min.s64 	%rd358, %rd357, %rd167;
$L__BB4_172:
	mov.b64 	%rd260, %fd342;
	mov.b64 	{%r117, %r122}, %rd260;
	mov.b32 	%r133, 8;
	mov.b32 	%r134, 31;
	mov.b32 	%r135, -1;
	// begin inline asm
	shfl.sync.down.b32 %r116, %r117, %r133, %r134, %r135;
	// end inline asm
	// begin inline asm
	shfl.sync.down.b32 %r121, %r122, %r133, %r134, %r135;
	// end inline asm
	mov.b64 	%rd261, {%r116, %r121};
	mov.b64 	%fd229, %rd261;
	mov.b64 	{%r127, %r132}, %rd358;
	// begin inline asm
	shfl.sync.down.b32 %r126, %r127, %r133, %r134, %r135;
	// end inline asm
	// begin inline asm
	shfl.sync.down.b32 %r131, %r132, %r133, %r134, %r135;
	// end inline asm
	mov.b64 	%rd170, {%r126, %r131};
	setp.gt.s32 	%p65, %r55, 23;
	mov.f64 	%fd343, %fd342;
	mov.u64 	%rd359, %rd358;
	@%p65 bra 	$L__BB4_176;
	abs.f64 	%fd230, %fd342;
	abs.f64 	%fd231, %fd229;
	setp.lt.f64 	%p66, %fd230, %fd231;
	mov.f64 	%fd343, %fd229;
	mov.u64 	%rd359, %rd170;
	@%p66 bra 	$L__BB4_176;
	setp.lt.f64 	%p67, %fd231, %fd230;
	mov.f64 	%fd343, %fd342;
	mov.u64 	%rd359, %rd358;
	@%p67 bra 	$L__BB4_176;
	setp.lt.s64 	%p68, %rd358, %rd170;
	selp.f64 	%fd343, %fd342, %fd229, %p68;
	min.s64 	%rd359, %rd358, %rd170;
$L__BB4_176:
	mov.b64 	%rd262, %fd343;
	mov.b64 	{%r137, %r142}, %rd262;
	mov.b32 	%r153, 16;
	mov.b32 	%r154, 31;
	mov.b32 	%r155, -1;
	// begin inline asm
	shfl.sync.down.b32 %r136, %r137, %r153, %r154, %r155;
	// end inline asm
	// begin inline asm
	shfl.sync.down.b32 %r141, %r142, %r153, %r154, %r155;
	// end inline asm
	mov.b64 	%rd263, {%r136, %r141};
	mov.b64 	%fd234, %rd263;
	mov.b64 	{%r147, %r152}, %rd359;
	// begin inline asm
	shfl.sync.down.b32 %r146, %r147, %r153, %r154, %r155;
	// end inline asm
	// begin inline asm
	shfl.sync.down.b32 %r151, %r152, %r153, %r154, %r155;
	// end inline asm
	mov.b64 	%rd173, {%r146, %r151};
	setp.gt.s32 	%p69, %r55, 15;
	mov.f64 	%fd351, %fd343;
	mov.u64 	%rd367, %rd359;
	@%p69 bra 	$L__BB4_180;
	abs.f64 	%fd235, %fd343;
	abs.f64 	%fd236, %fd234;
	setp.lt.f64 	%p70, %fd235, %fd236;
	mov.f64 	%fd351, %fd234;
	mov.u64 	%rd367, %rd173;
	@%p70 bra 	$L__BB4_180;
	setp.lt.f64 	%p71, %fd236, %fd235;
	mov.f64 	%fd351, %fd343;
	mov.u64 	%rd367, %rd359;
	@%p71 bra 	$L__BB4_180;
	setp.lt.s64 	%p72, %rd359, %rd173;
	selp.f64 	%fd351, %fd343, %fd234, %p72;
	min.s64 	%rd367, %rd359, %rd173;
$L__BB4_180:
	setp.ne.s32 	%p73, %r55, 0;
	@%p73 bra 	$L__BB4_182;
	shr.u32 	%r156, %r17, 1;
	and.b32  	%r157, %r156, 496;
	mov.u32 	%r158, _ZN6thrust24THRUST_300001_SM_1000_NS8cuda_cub4core6detail5shmemE;
	add.s32 	%r159, %r158, %r157;
	st.shared.f64 	[%r159+8], %fd351;
	st.shared.u64 	[%r159+16], %rd367;
$L__BB4_182:
	bar.sync 	0;
	setp.ne.s32 	%p74, %r17, 0;
	@%p74 bra 	$L__BB4_204;
	ld.shared.f64 	%fd239, [_ZN6thrust24THRUST_300001_SM_1000_NS8cuda_cub4core6detail5shmemE+24];
	ld.shared.u64 	%rd176, [_ZN6thrust24THRUST_300001_SM_1000_NS8cuda_cub4core6detail5shmemE+32];
	abs.f64 	%fd240, %fd351;
	abs.f64 	%fd241, %fd239;
	setp.lt.f64 	%p75, %fd240, %fd241;
	mov.f64 	%fd345, %fd239;
	mov.u64 	%rd361, %rd176;
	@%p75 bra 	$L__BB4_186;
	setp.lt.f64 	%p76, %fd241, %fd240;
	mov.f64 	%fd345, %fd351;
	mov.u64 	%rd361, %rd367;
	@%p76 bra 	$L__BB4_186;
	setp.lt.s64 	%p77, %rd367, %rd176;
	selp.f64 	%fd345, %fd351, %fd239, %p77;
	min.s64 	%rd361, %rd367, %rd176;
$L__BB4_186:
	ld.shared.f64 	%fd244, [_ZN6thrust24THRUST_300001_SM_1000_NS8cuda_cub4core6detail5shmemE+40];
	ld.shared.u64 	%rd179, [_ZN6thrust24THRUST_300001_SM_1000_NS8cuda_cub4core6detail5shmemE+48];
	abs.f64 	%fd245, %fd345;
	abs.f64 	%fd246, %fd244;
	setp.lt.f64 	%p78, %fd245, %fd246;
	mov.f64 	%fd346, %fd244;
	mov.u64 	%rd362, %rd179;
	@%p78 bra 	$L__BB4_189;
	setp.lt.f64 	%p79, %fd246, %fd245;
	mov.f64 	%fd346, %fd345;
	mov.u64 	%rd362, %rd361;
	@%p79 bra 	$L__BB4_189;
	setp.lt.s64 	%p80, %rd361, %rd179;
	selp.f64 	%fd346, %fd345, %fd244, %p80;
	min.s64 	%rd362, %rd361, %rd179;
$L__BB4_189:
	ld.shared.f64 	%fd249, [_ZN6thrust24THRUST_300001_SM_1000_NS8cuda_cub4core6detail5shmemE+56];
	ld.shared.u64 	%rd182, [_ZN6thrust24THRUST_300001_SM_1000_NS8cuda_cub4core6detail5shmemE+64];
	abs.f64 	%fd250, %fd346;
	abs.f64 	%fd251, %fd249;
	setp.lt.f64 	%p81, %fd250, %fd251;
	mov.f64 	%fd347, %fd249;
	mov.u64 	%rd363, %rd182;
	@%p81 bra 	$L__BB4_192;
	setp.lt.f64 	%p82, %fd251, %fd250;
	mov.f64 	%fd347, %fd346;
	mov.u64 	%rd363, %rd362;
	@%p82 bra 	$L__BB4_192;
	setp.lt.s64 	%p83, %rd362, %rd182;
	selp.f64 	%fd347, %fd346, %fd249, %p83;
	min.s64 	%rd363, %rd362, %rd182;
$L__BB4_192:
	ld.shared.f64 	%fd254, [_ZN6thrust24THRUST_300001_SM_1000_NS8cuda_cub4core6detail5shmemE+72];
	ld.shared.u64 	%rd185, [_ZN6thrust24THRUST_300001_SM_1000_NS8cuda_cub4core6detail5shmemE+80];
	abs.f64 	%fd255, %fd347;
	abs.f64 	%fd256, %fd254;
	setp.lt.f64 	%p84, %fd255, %fd256;
	mov.f64 	%fd348, %fd254;
	mov.u64 	%rd364, %rd185;
	@%p84 bra 	$L__BB4_195;
	setp.lt.f64 	%p85, %fd256, %fd255;
	mov.f64 	%fd348, %fd347;
	mov.u64 	%rd364, %rd363;
	@%p85 bra 	$L__BB4_195;
	setp.lt.s64 	%p86, %rd363, %rd185;
	selp.f64 	%fd348, %fd347, %fd254, %p86;
	min.s64 	%rd364, %rd363, %rd185;
$L__BB4_195:
	ld.shared.f64 	%fd259, [_ZN6thrust24THRUST_300001_SM_1000_NS8cuda_cub4core6detail5shmemE+88];
	ld.shared.u64 	%rd188, [_ZN6thrust24THRUST_300001_SM_1000_NS8cuda_cub4core6detail5shmemE+96];
	abs.f64 	%fd260, %fd348;
	abs.f64 	%fd261, %fd259;
	setp.lt.f64 	%p87, %fd260, %fd261;
	mov.f64 	%fd349, %fd259;
	mov.u64 	%rd365, %rd188;
	@%p87 bra 	$L__BB4_198;
	setp.lt.f64 	%p88, %fd261, %fd260;
	mov.f64 	%fd349, %fd348;
	mov.u64 	%rd365, %rd364;
	@%p88 bra 	$L__BB4_198;
	setp.lt.s64 	%p89, %rd364, %rd188;
	selp.f64 	%fd349, %fd348, %fd259, %p89;
	min.s64 	%rd365, %rd364, %rd188;
$L__BB4_198:
	ld.shared.f64 	%fd264, [_ZN6thrust24THRUST_300001_SM_1000_NS8cuda_cub4core6detail5shmemE+104];
	ld.shared.u64 	%rd191, [_ZN6thrust24THRUST_300001_SM_1000_NS8cuda_cub4core6detail5shmemE+112];
	abs.f64 	%fd265, %fd349;
	abs.f64 	%fd266, %fd264;
	setp.lt.f64 	%p90, %fd265, %fd266;
	mov.f64 	%fd350, %fd264;
	mov.u64 	%rd366, %rd191;
	@%p90 bra 	$L__BB4_201;
	setp.lt.f64 	%p91, %fd266, %fd265;
	mov.f64 	%fd350, %fd349;
	mov.u64 	%rd366, %rd365;
	@%p91 bra 	$L__BB4_201;
	setp.lt.s64 	%p92, %rd365, %rd191;
	selp.f64 	%fd350, %fd349, %fd264, %p92;
	min.s64 	%rd366, %rd365, %rd191;
$L__BB4_201:
	ld.shared.f64 	%fd269, [_ZN6thrust24THRUST_300001_SM_1000_NS8cuda_cub4core6detail5shmemE+120];
	ld.shared.u64 	%rd194, [_ZN6thrust24THRUST_300001_SM_1000_NS8cuda_cub4core6detail5shmemE+128];
	abs.f64 	%fd270, %fd350;
	abs.f64 	%fd271, %fd269;
	setp.lt.f64 	%p93, %fd270, %fd271;
	mov.u64 	%rd367, %rd194;
	mov.f64 	%fd351, %fd269;
	@%p93 bra 	$L__BB4_204;
	setp.lt.f64 	%p94, %fd271, %fd270;
	mov.u64 	%rd367, %rd366;
	mov.f64 	%fd351, %fd350;
	@%p94 bra 	$L__BB4_204;
	setp.lt.s64 	%p95, %rd366, %rd194;
	selp.f64 	%fd351, %fd350, %fd269, %p95;
	min.s64 	%rd367, %rd366, %rd194;
$L__BB4_204:
	mov.u32 	%r387, %tid.x;
	setp.ne.s32 	%p212, %r387, 0;
	@%p212 bra 	$L__BB4_206;
	ld.param.u64 	%rd297, [_ZN6thrust24THRUST_300001_SM_1000_NS8cuda_cub4core6detail13_kernel_agentINS1_8__reduce11ReduceAgentINS0_12zip_iteratorIN4cuda3std3__45tupleIJNS0_10device_ptrIdEENS0_17counting_iteratorIlNS0_11use_defaultESF_SF_EEEEEEEPNSB_IJdlEEESJ_iNS1_9__extrema9arg_max_fIdl14abs_comparatorEEEEJSI_SK_iSO_EEEvDpT0__param_1];
	cvta.to.global.u64 	%rd296, %rd297;
	st.global.f64 	[%rd296], %fd351;
	st.global.u64 	[%rd296+8], %rd367;
$L__BB4_206:
	ret;

}
	// .globl	_ZN6thrust24THRUST_300001_SM_1000_NS8cuda_cub4core6detail13_kernel_agentINS1_8__reduce11ReduceAgentINS0_12zip_iteratorIN4cuda3std3__45tupleIJNS0_10device_ptrIdEENS0_17counting_iteratorIlNS0_11use_defaultESF_SF_EEEEEEEPNSB_IJdlEEESJ_iNS1_9__extrema9arg_max_fIdl14abs_comparatorEEEEJSI_SK_iN3cub18CUB_300001_SM_100013GridEvenShareIiEENSR_9GridQueueIjEESO_EEEvDpT0_
.visible .entry _ZN6thrust24THRUST_300001_SM_1000_NS8cuda_cub4core6detail13_kernel_agentINS1_8__reduce11ReduceAgentINS0_12zip_iteratorIN4cuda3std3__45tupleIJNS0_10device_ptrIdEENS0_17counting_iteratorIlNS0_11use_defaultESF_SF_EEEEEEEPNSB_IJdlEEESJ_iNS1_9__extrema9arg_max_fIdl14abs_comparatorEEEEJSI_SK_iN3cub18CUB_300001_SM_100013GridEvenShareIiEENSR_9GridQueueIjEESO_EEEvDpT0_(
	.param .align 8 .b8 _ZN6thrust24THRUST_300001_SM_1000_NS8cuda_cub4core6detail13_kernel_agentINS1_8__reduce11ReduceAgentINS0_12zip_iteratorIN4cuda3std3__45tupleIJNS0_10device_ptrIdEENS0_17counting_iteratorIlNS0_11use_defaultESF_SF_EEEEEEEPNSB_IJdlEEESJ_iNS1_9__extrema9arg_max_fIdl14abs_comparatorEEEEJSI_SK_iN3cub18CUB_300001_SM_100013GridEvenShareIiEENSR_9GridQueueIjEESO_EEEvDpT0__param_0[16],
	.param .u64 .ptr .align 1 _ZN6thrust24THRUST_300001_SM_1000_NS8cuda_cub4core6detail13_kernel_agentINS1_8__reduce11ReduceAgentINS0_12zip_iteratorIN4cuda3std3__45tupleIJNS0_10device_ptrIdEENS0_17counting_iteratorIlNS0_11use_defaultESF_SF_EEEEEEEPNSB_IJdlEEESJ_iNS1_9__extrema9arg_max_fIdl14abs_comparatorEEEEJSI_SK_iN3cub18CUB_300001_SM_100013GridEvenShareIiEENSR_9GridQueueIjEESO_EEEvDpT0__param_1,
	.param .u32 _ZN6thrust24THRUST_300001_SM_1000_NS8cuda_cub4core6detail13_kernel_agentINS1_8__reduce11ReduceAgentINS0_12zip_iteratorIN4cuda3std3__45tupleIJNS0_10device_ptrIdEENS0_17counting_iteratorIlNS0_11use_defaultESF_SF_EEEEEEEPNSB_IJdlEEESJ_iNS1_9__extrema9arg_max_fIdl14abs_comparatorEEEEJSI_SK_iN3cub18CUB_300001_SM_100013GridEvenShareIiEENSR_9GridQueueIjEESO_EEEvDpT0__param_2,
	.param .align 4 .b8 _ZN6thrust24THRUST_300001_SM_1000_NS8cuda_cub4core6detail13_kernel_agentINS1_8__reduce11ReduceAgentINS0_12zip_iteratorIN4cuda3std3__45tupleIJNS0_10device_ptrIdEENS0_17counting_iteratorIlNS0_11use_defaultESF_SF_EEEEEEEPNSB_IJdlEEESJ_iNS1_9__extrema9arg_max_fIdl14abs_comparatorEEEEJSI_SK_iN3cub18CUB_300001_SM_100013GridEvenShareIiEENSR_9GridQueueIjEESO_EEEvDpT0__param_3[40],
	.param .align 8 .b8 _ZN6thrust24THRUST_300001_SM_1000_NS8cuda_cub4core6detail13_kernel_agentINS1_8__reduce11ReduceAgentINS0_12zip_iteratorIN4cuda3std3__45tupleIJNS0_10device_ptrIdEENS0_17counting_iteratorIlNS0_11use_defaultESF_SF_EEEEEEEPNSB_IJdlEEESJ_iNS1_9__extrema9arg_max_fIdl14abs_comparatorEEEEJSI_SK_iN3cub18CUB_300001_SM_100013GridEvenShareIiEENSR_9GridQueueIjEESO_EEEvDpT0__param_4[8],
	.param .align 1 .b8 _ZN6thrust24THRUST_300001_SM_1000_NS8cuda_cub4core6detail13_kernel_agentINS1_8__reduce11ReduceAgentINS0_12zip_iteratorIN4cuda3std3__45tupleIJNS0_10device_ptrIdEENS0_17counting_iteratorIlNS0_11use_defaultESF_SF_EEEEEEEPNSB_IJdlEEESJ_iNS1_9__extrema9arg_max_fIdl14abs_comparatorEEEEJSI_SK_iN3cub18CUB_300001_SM_100013GridEvenShareIiEENSR_9GridQueueIjEESO_EEEvDpT0__param_5[1]
)
.maxntid 256
{
	.reg .pred 	%p<215>;
	.reg .b32 	%r<437>;
	.reg .b64 	%rd<318>;
	.reg .b64 	%fd<352>;

	ld.param.u64 	%rd3, [_ZN6thrust24THRUST_300001_SM_1000_NS8cuda_cub4core6detail13_kernel_agentINS1_8__reduce11ReduceAgentINS0_12zip_iteratorIN4cuda3std3__45tupleIJNS0_10device_ptrIdEENS0_17counting_iteratorIlNS0_11use_defaultESF_SF_EEEEEEEPNSB_IJdlEEESJ_iNS1_9__extrema9arg_max_fIdl14abs_comparatorEEEEJSI_SK_iN3cub18CUB_300001_SM_100013GridEvenShareIiEENSR_9GridQueueIjEESO_EEEvDpT0__param_0+8];
	ld.param.u64 	%rd181, [_ZN6thrust24THRUST_300001_SM_1000_NS8cuda_cub4core6detail13_kernel_agentINS1_8__reduce11ReduceAgentINS0_12zip_iteratorIN4cuda3std3__45tupleIJNS0_10device_ptrIdEENS0_17counting_iteratorIlNS0_11use_defaultESF_SF_EEEEEEEPNSB_IJdlEEESJ_iNS1_9__extrema9arg_max_fIdl14abs_comparatorEEEEJSI_SK_iN3cub18CUB_300001_SM_100013GridEvenShareIiEENSR_9GridQueueIjEESO_EEEvDpT0__param_0];
	ld.param.u64 	%rd182, [_ZN6thrust24THRUST_300001_SM_1000_NS8cuda_cub4core6detail13_kernel_agentINS1_8__reduce11ReduceAgentINS0_12zip_iteratorIN4cuda3std3__45tupleIJNS0_10device_ptrIdEENS0_17counting_iteratorIlNS0_11use_defaultESF_SF_EEEEEEEPNSB_IJdlEEESJ_iNS1_9__extrema9arg_max_fIdl14abs_comparatorEEEEJSI_SK_iN3cub18CUB_300001_SM_100013GridEvenShareIiEENSR_9GridQueueIjEESO_EEEvDpT0__param_4];
	ld.param.u32 	%r66, [_ZN6thrust24THRUST_300001_SM_1000_NS8cuda_cub4core6detail13_kernel_agentINS1_8__reduce11ReduceAgentINS0_12zip_iteratorIN4cuda3std3__45tupleIJNS0_10device_ptrIdEENS0_17counting_iteratorIlNS0_11use_defaultESF_SF_EEEEEEEPNSB_IJdlEEESJ_iNS1_9__extrema9arg_max_fIdl14abs_comparatorEEEEJSI_SK_iN3cub18CUB_300001_SM_100013GridEvenShareIiEENSR_9GridQueueIjEESO_EEEvDpT0__param_2];
	cvta.to.global.u64 	%rd1, %rd182;
	cvta.to.global.u64 	%rd2, %rd181;
	mov.u32 	%r1, %ctaid.x;
	mul.lo.s32 	%r2, %r1, 1280;
	mov.u32 	%r67, %nctaid.x;
	mul.lo.s32 	%r3, %r67, 1280;
	add.s32 	%r68, %r2, 1280;
	setp.le.s32 	%p1, %r68, %r66;
	@%p1 bra 	$L__BB5_121;
	sub.s32 	%r4, %r66, %r2;
	mov.u32 	%r5, %tid.x;
	setp.ge.s32 	%p98, %r5, %r4;
	mov.f64 	%fd298, 0d0000000000000000;
	mov.b64 	%rd264, 0;
	mov.u32 	%r420, %r5;
	@%p98 bra 	$L__BB5_3;
	add.s32 	%r190, %r2, %r5;
	cvt.s64.s32 	%rd219, %r190;
	mul.wide.s32 	%rd220, %r190, 8;
	add.s64 	%rd221, %rd2, %rd220;
	add.s64 	%rd264, %rd3, %rd219;
	ld.global.f64 	%fd298, [%rd221];
	add.s32 	%r420, %r5, 256;
$L__BB5_3:
	setp.ge.s32 	%p99, %r420, %r4;
	@%p99 bra 	$L__BB5_25;
	not.b32 	%r191, %r420;
	add.s32 	%r192, %r66, %r191;
	sub.s32 	%r8, %r192, %r2;
	and.b32  	%r193, %r8, 768;
	setp.eq.s32 	%p100, %r193, 768;
	@%p100 bra 	$L__BB5_10;
	add.s32 	%r418, %r420, %r2;
	shr.u32 	%r194, %r8, 8;
	add.s32 	%r195, %r194, 1;
	and.b32  	%r196, %r195, 3;
	neg.s32 	%r417, %r196;
$L__BB5_6:
	.pragma "nounroll";
	mov.u64 	%rd6, %rd264;
	mov.f64 	%fd3, %fd298;
	cvt.s64.s32 	%rd223, %r418;
	add.s64 	%rd7, %rd3, %rd223;
	mul.wide.s32 	%rd224, %r418, 8;
	add.s64 	%rd225, %rd2, %rd224;
	ld.global.f64 	%fd4, [%rd225];
	abs.f64 	%fd5, %fd3;
	abs.f64 	%fd6, %fd4;
	setp.lt.f64 	%p101, %fd5, %fd6;
	mov.u64 	%rd264, %rd7;
	mov.f64 	%fd298, %fd4;
	@%p101 bra 	$L__BB5_9;
	setp.lt.f64 	%p102, %fd6, %fd5;
	mov.u64 	%rd264, %rd6;
	mov.f64 	%fd298, %fd3;
	@%p102 bra 	$L__BB5_9;
	setp.lt.s64 	%p103, %rd6, %rd7;
	min.s64 	%rd264, %rd6, %rd7;
	selp.f64 	%fd298, %fd3, %fd4, %p103;
$L__BB5_9:
	add.s32 	%r420, %r420, 256;
	add.s32 	%r418, %r418, 256;
	add.s32 	%r417, %r417, 1;
	setp.ne.s32 	%p104, %r417, 0;
	@%p104 bra 	$L__BB5_6;
$L__BB5_10:
	setp.lt.u32 	%p105, %r8, 768;
	@%p105 bra 	$L__BB5_25;
	add.s32 	%r421, %r420, %r2;
	add.s32 	%r424, %r421, 256;
	add.s32 	%r423, %r421, 512;
	add.s32 	%r422, %r421, 768;
	add.s64 	%rd12, %rd2, 4096;
$L__BB5_12:
	cvt.s64.s32 	%rd226, %r424;
	add.s64 	%rd14, %rd3, %rd226;
	cvt.s64.s32 	%rd227, %r423;
	add.s64 	%rd15, %rd3, %rd227;
	cvt.s64.s32 	%rd228, %r422;
	add.s64 	%rd16, %rd3, %rd228;
	cvt.s64.s32 	%rd229, %r421;
	mul.wide.s32 	%rd230, %r421, 8;
	add.s64 	%rd17, %rd12, %rd230;
	add.s64 	%rd18, %rd3, %rd229;
	ld.global.f64 	%fd12, [%rd17+-4096];
	abs.f64 	%fd13, %fd298;
	abs.f64 	%fd14, %fd12;
	setp.lt.f64 	%p106, %fd13, %fd14;
	mov.u64 	%rd261, %rd18;
	mov.f64 	%fd295, %fd12;
	@%p106 bra 	$L__BB5_15;
	setp.lt.f64 	%p107, %fd14, %fd13;
	mov.u64 	%rd261, %rd264;
	mov.f64 	%fd295, %fd298;
	@%p107 bra 	$L__BB5_15;
	setp.lt.s64 	%p108, %rd264, %rd18;
	min.s64 	%rd261, %rd264, %rd18;
	selp.f64 	%fd295, %fd298, %fd12, %p108;
$L__BB5_15:
	ld.global.f64 	%fd17, [%rd17+-2048];
	abs.f64 	%fd18, %fd295;
	abs.f64 	%fd19, %fd17;
	setp.lt.f64 	%p109, %fd18, %fd19;
	mov.u64 	%rd262, %rd14;
	mov.f64 	%fd296, %fd17;
	@%p109 bra 	$L__BB5_18;
	setp.lt.f64 	%p110, %fd19, %fd18;
	mov.u64 	%rd262, %rd261;
	mov.f64 	%fd296, %fd295;
	@%p110 bra 	$L__BB5_18;
	setp.lt.s64 	%p111, %rd261, %rd14;
	min.s64 	%rd262, %rd261, %rd14;
	selp.f64 	%fd296, %fd295, %fd17, %p111;
$L__BB5_18:
	ld.global.f64 	%fd22, [%rd17];
	abs.f64 	%fd23, %fd296;
	abs.f64 	%fd24, %fd22;
	setp.lt.f64 	%p112, %fd23, %fd24;
	mov.u64 	%rd263, %rd15;
	mov.f64 	%fd297, %fd22;
	@%p112 bra 	$L__BB5_21;
	setp.lt.f64 	%p113, %fd24, %fd23;
	mov.u64 	%rd263, %rd262;
	mov.f64 	%fd297, %fd296;
	@%p113 bra 	$L__BB5_21;
	setp.lt.s64 	%p114, %rd262, %rd15;
	min.s64 	%rd263, %rd262, %rd15;
	selp.f64 	%fd297, %fd296, %fd22, %p114;
$L__BB5_21:
	ld.global.f64 	%fd27, [%rd17+2048];
	abs.f64 	%fd28, %fd297;
	abs.f64 	%fd29, %fd27;
	setp.lt.f64 	%p115, %fd28, %fd29;
	mov.u64 	%rd264, %rd16;
	mov.f64 	%fd298, %fd27;
	@%p115 bra 	$L__BB5_24;
	setp.lt.f64 	%p116, %fd29, %fd28;
	mov.u64 	%rd264, %rd263;
	mov.f64 	%fd298, %fd297;
	@%p116 bra 	$L__BB5_24;
	setp.lt.s64 	%p117, %rd263, %rd16;
	min.s64 	%rd264, %rd263, %rd16;
	selp.f64 	%fd298, %fd297, %fd27, %p117;
$L__BB5_24:
	add.s32 	%r420, %r420, 1024;
	add.s32 	%r424, %r424, 1024;
	add.s32 	%r423, %r423, 1024;
	add.s32 	%r422, %r422, 1024;
	add.s32 	%r421, %r421, 1024;
	setp.lt.s32 	%p118, %r420, %r4;
	@%p118 bra 	$L__BB5_12;
$L__BB5_25:
	setp.lt.s32 	%p119, %r4, 256;
	@%p119 bra 	$L__BB5_70;
	// begin inline asm
	mov.u32 %r310, %laneid;
	// end inline asm
	mov.b64 	%rd241, %fd298;
	mov.b64 	{%r312, %r317}, %rd241;
	mov.b32 	%r328, 1;
	mov.b32 	%r329, 31;
	mov.b32 	%r330, -1;
	// begin inline asm
	shfl.sync.down.b32 %r311, %r312, %r328, %r329, %r330;
	// end inline asm
	// begin inline asm
	shfl.sync.down.b32 %r316, %r317, %r328, %r329, %r330;
	// end inline asm
	mov.b64 	%rd242, {%r311, %r316};
	mov.b64 	%fd33, %rd242;
	mov.b64 	{%r322, %r327}, %rd264;
	// begin inline asm
	shfl.sync.down.b32 %r321, %r322, %r328, %r329, %r330;
	// end inline asm
	// begin inline asm
	shfl.sync.down.b32 %r326, %r327, %r328, %r329, %r330;
	// end inline asm
	mov.b64 	%rd28, {%r321, %r326};
	setp.gt.s32 	%p171, %r310, 30;
	mov.u64 	%rd266, %rd264;
	mov.f64 	%fd300, %fd298;
	@%p171 bra 	$L__BB5_30;
	abs.f64 	%fd34, %fd298;
	abs.f64 	%fd35, %fd33;
	setp.lt.f64 	%p172, %fd34, %fd35;
	mov.u64 	%rd266, %rd28;
	mov.f64 	%fd300, %fd33;
	@%p172 bra 	$L__BB5_30;
	setp.lt.f64 	%p173, %fd35, %fd34;
	mov.u64 	%rd266, %rd264;
	mov.f64 	%fd300, %fd298;
	@%p173 bra 	$L__BB5_30;
	setp.lt.s64 	%p174, %rd264, %rd28;
	min.s64 	%rd266, %rd264, %rd28;
	selp.f64 	%fd300, %fd298, %fd33, %p174;
$L__BB5_30:
	mov.b64 	%rd243, %fd300;
	mov.b64 	{%r332, %r337}, %rd243;
	mov.b32 	%r348, 2;
	mov.b32 	%r349, 31;
	mov.b32 	%r350, -1;
	// begin inline asm
	shfl.sync.down.b32 %r331, %r332, %r348, %r349, %r350;
	// end inline asm
	// begin inline asm
	shfl.sync.down.b32 %r336, %r337, %r348, %r349, %r350;
	// end inline asm
	mov.b64 	%rd244, {%r331, %r336};
	mov.b64 	%fd38, %rd244;
	mov.b64 	{%r342, %r347}, %rd266;
	// begin inline asm
	shfl.sync.down.b32 %r341, %r342, %r348, %r349, %r350;
	// end inline asm
	// begin inline asm
	shfl.sync.down.b32 %r346, %r347, %r348, %r349, %r350;
	// end inline asm
	mov.b64 	%rd31, {%r341, %r346};
	setp.gt.s32 	%p175, %r310, 29;
	mov.u64 	%rd267, %rd266;
	mov.f64 	%fd301, %fd300;
	@%p175 bra 	$L__BB5_34;
	abs.f64 	%fd39, %fd300;
	abs.f64 	%fd40, %fd38;
	setp.lt.f64 	%p176, %fd39, %fd40;
	mov.u64 	%rd267, %rd31;
	mov.f64 	%fd301, %fd38;
	@%p176 bra 	$L__BB5_34;
	setp.lt.f64 	%p177, %fd40, %fd39;
	mov.u64 	%rd267, %rd266;
	mov.f64 	%fd301, %fd300;
	@%p177 bra 	$L__BB5_34;
	setp.lt.s64 	%p178, %rd266, %rd31;
	min.s64 	%rd267, %rd266, %rd31;
	selp.f64 	%fd301, %fd300, %fd38, %p178;
$L__BB5_34:
	mov.b64 	%rd245, %fd301;
	mov.b64 	{%r352, %r357}, %rd245;
	mov.b32 	%r368, 4;
	mov.b32 	%r369, 31;
	mov.b32 	%r370, -1;
	// begin inline asm
	shfl.sync.down.b32 %r351, %r352, %r368, %r369, %r370;
	// end inline asm
	// begin inline asm
	shfl.sync.down.b32 %r356, %r357, %r368, %r369, %r370;
	// end inline asm
	mov.b64 	%rd246, {%r351, %r356};
	mov.b64 	%fd43, %rd246;
	mov.b64 	{%r362, %r367}, %rd267;
	// begin inline asm
	shfl.sync.down.b32 %r361, %r362, %r368, %r369, %r370;
	// end inline asm
	// begin inline asm
	shfl.sync.down.b32 %r366, %r367, %r368, %r369, %r370;
	// end inline asm
	mov.b64 	%rd34, {%r361, %r366};
	setp.gt.s32 	%p179, %r310, 27;
	mov.u64 	%rd268, %rd267;
	mov.f64 	%fd302, %fd301;
	@%p179 bra 	$L__BB5_38;
	abs.f64 	%fd44, %fd301;
	abs.f64 	%fd45, %fd43;
	setp.lt.f64 	%p180, %fd44, %fd45;
	mov.u64 	%rd268, %rd34;
	mov.f64 	%fd302, %fd43;
	@%p180 bra 	$L__BB5_38;
	setp.lt.f64 	%p181, %fd45, %fd44;
	mov.u64 	%rd268, %rd267;
	mov.f64 	%fd302, %fd301;
	@%p181 bra 	$L__BB5_38;
	setp.lt.s64 	%p182, %rd267, %rd34;
	min.s64 	%rd268, %rd267, %rd34;
	selp.f64 	%fd302, %fd301, %fd43, %p182;
$L__BB5_38:
	mov.b64 	%rd247, %fd302;
	mov.b64 	{%r372, %r377}, %rd247;
	mov.b32 	%r388, 8;
	mov.b32 	%r389, 31;
	mov.b32 	%r390, -1;
	// begin inline asm
	shfl.sync.down.b32 %r371, %r372, %r388, %r389, %r390;
	// end inline asm
	// begin inline asm
	shfl.sync.down.b32 %r376, %r377, %r388, %r389, %r390;
	// end inline asm
	mov.b64 	%rd248, {%r371, %r376};
	mov.b64 	%fd48, %rd248;
	mov.b64 	{%r382, %r387}, %rd268;
	// begin inline asm
	shfl.sync.down.b32 %r381, %r382, %r388, %r389, %r390;
	// end inline asm
	// begin inline asm
	shfl.sync.down.b32 %r386, %r387, %r388, %r389, %r390;
	// end inline asm
	mov.b64 	%rd37, {%r381, %r386};
	setp.gt.s32 	%p183, %r310, 23;
	mov.u64 	%rd269, %rd268;
	mov.f64 	%fd303, %fd302;
	@%p183 bra 	$L__BB5_42;
	abs.f64 	%fd49, %fd302;
	abs.f64 	%fd50, %fd48;
	setp.lt.f64 	%p184, %fd49, %fd50;
	mov.u64 	%rd269, %rd37;
	mov.f64 	%fd303, %fd48;
	@%p184 bra 	$L__BB5_42;
	setp.lt.f64 	%p185, %fd50, %fd49;
	mov.u64 	%rd269, %rd268;
	mov.f64 	%fd303, %fd302;
	@%p185 bra 	$L__BB5_42;
	setp.lt.s64 	%p186, %rd268, %rd37;
	min.s64 	%rd269, %rd268, %rd37;
	selp.f64 	%fd303, %fd302, %fd48, %p186;
$L__BB5_42:
	mov.b64 	%rd249, %fd303;
	mov.b64 	{%r392, %r397}, %rd249;
	mov.b32 	%r408, 16;
	mov.b32 	%r409, 31;
	mov.b32 	%r410, -1;
	// begin inline asm
	shfl.sync.down.b32 %r391, %r392, %r408, %r409, %r410;
	// end inline asm
	// begin inline asm
	shfl.sync.down.b32 %r396, %r397, %r408, %r409, %r410;
	// end inline asm
	mov.b64 	%rd250, {%r391, %r396};
	mov.b64 	%fd53, %rd250;
	mov.b64 	{%r402, %r407}, %rd269;
	// begin inline asm
	shfl.sync.down.b32 %r401, %r402, %r408, %r409, %r410;
	// end inline asm
	// begin inline asm
	shfl.sync.down.b32 %r406, %r407, %r408, %r409, %r410;
	// end inline asm
	mov.b64 	%rd40, {%r401, %r406};
	setp.gt.s32 	%p187, %r310, 15;
	mov.u64 	%rd317, %rd269;
	mov.f64 	%fd351, %fd303;
	@%p187 bra 	$L__BB5_46;
	abs.f64 	%fd54, %fd303;
	abs.f64 	%fd55, %fd53;
	setp.lt.f64 	%p188, %fd54, %fd55;
	mov.u64 	%rd317, %rd40;
	mov.f64 	%fd351, %fd53;
	@%p188 bra 	$L__BB5_46;
	setp.lt.f64 	%p189, %fd55, %fd54;
	mov.u64 	%rd317, %rd269;
	mov.f64 	%fd351, %fd303;
	@%p189 bra 	$L__BB5_46;
	setp.lt.s64 	%p190, %rd269, %rd40;
	min.s64 	%rd317, %rd269, %rd40;
	selp.f64 	%fd351, %fd303, %fd53, %p190;
$L__BB5_46:
	setp.ne.s32 	%p191, %r310, 0;
	@%p191 bra 	$L__BB5_48;
	shr.u32 	%r411, %r5, 1;
	and.b32  	%r412, %r411, 496;
	mov.u32 	%r413, _ZN6thrust24THRUST_300001_SM_1000_NS8cuda_cub4core6detail5shmemE;
	add.s32 	%r414, %r413, %r412;
	st.shared.f64 	[%r414+8], %fd351;
	st.shared.u64 	[%r414+16], %rd317;
$L__BB5_48:
	bar.sync 	0;
	setp.ne.s32 	%p192, %r5, 0;
	@%p192 bra 	$L__BB5_208;
	ld.shared.f64 	%fd58, [_ZN6thrust24THRUST_300001_SM_1000_NS8cuda_cub4core6detail5shmemE+24];
	ld.shared.u64 	%rd43, [_ZN6thrust24THRUST_300001_SM_1000_NS8cuda_cub4core6detail5shmemE+32];
	abs.f64 	%fd59, %fd351;
	abs.f64 	%fd60, %fd58;
	setp.lt.f64 	%p193, %fd59, %fd60;
	mov.u64 	%rd271, %rd43;
	mov.f64 	%fd305, %fd58;
	@%p193 bra 	$L__BB5_52;
	setp.lt.f64 	%p194, %fd60, %fd59;
	mov.u64 	%rd271, %rd317;
	mov.f64 	%fd305, %fd351;
	@%p194 bra 	$L__BB5_52;
	setp.lt.s64 	%p195, %rd317, %rd43;
	min.s64 	%rd271, %rd317, %rd43;
	selp.f64 	%fd305, %fd351, %fd58, %p195;
$L__BB5_52:
	ld.shared.f64 	%fd63, [_ZN6thrust24THRUST_300001_SM_1000_NS8cuda_cub4core6detail5shmemE+40];
	ld.shared.u64 	%rd46, [_ZN6thrust24THRUST_300001_SM_1000_NS8cuda_cub4core6detail5shmemE+48];
	abs.f64 	%fd64, %fd305;
	abs.f64 	%fd65, %fd63;
	setp.lt.f64 	%p196, %fd64, %fd65;
	mov.u64 	%rd272, %rd46;
	mov.f64 	%fd306, %fd63;
	@%p196 bra 	$L__BB5_55;
	setp.lt.f64 	%p197, %fd65, %fd64;
	mov.u64 	%rd272, %rd271;
	mov.f64 	%fd306, %fd305;
	@%p197 bra 	$L__BB5_55;
	setp.lt.s64 	%p198, %rd271, %rd46;
	min.s64 	%rd272, %rd271, %rd46;
	selp.f64 	%fd306, %fd305, %fd63, %p198;
$L__BB5_55:
	ld.shared.f64 	%fd68, [_ZN6thrust24THRUST_300001_SM_1000_NS8cuda_cub4core6detail5shmemE+56];
	ld.shared.u64 	%rd49, [_ZN6thrust24THRUST_300001_SM_1000_NS8cuda_cub4core6detail5shmemE+64];
	abs.f64 	%fd69, %fd306;
	abs.f64 	%fd70, %fd68;
	setp.lt.f64 	%p199, %fd69, %fd70;
	mov.u64 	%rd273, %rd49;
	mov.f64 	%fd307, %fd68;
	@%p199 bra 	$L__BB5_58;
	setp.lt.f64 	%p200, %fd70, %fd69;
	mov.u64 	%rd273, %rd272;
	mov.f64 	%fd307, %fd306;
	@%p200 bra 	$L__BB5_58;
	setp.lt.s64 	%p201, %rd272, %rd49;
	min.s64 	%rd273, %rd272, %rd49;
	selp.f64 	%fd307, %fd306, %fd68, %p201;
$L__BB5_58:
	ld.shared.f64 	%fd73, [_ZN6thrust24THRUST_300001_SM_1000_NS8cuda_cub4core6detail5shmemE+72];
	ld.shared.u64 	%rd52, [_ZN6thrust24THRUST_300001_SM_1000_NS8cuda_cub4core6detail5shmemE+80];
	abs.f64 	%fd74, %fd307;
	abs.f64 	%fd75, %fd73;
	setp.lt.f64 	%p202, %fd74, %fd75;
	mov.u64 	%rd274, %rd52;
	mov.f64 	%fd308, %fd73;
	@%p202 bra 	$L__BB5_61;
	setp.lt.f64 	%p203, %fd75, %fd74;
	mov.u64 	%rd274, %rd273;
	mov.f64 	%fd308, %fd307;
	@%p203 bra 	$L__BB5_61;
	setp.lt.s64 	%p204, %rd273, %rd52;
	min.s64 	%rd274, %rd273, %rd52;
	selp.f64 	%fd308, %fd307, %fd73, %p204;
$L__BB5_61:
	ld.shared.f64 	%fd78, [_ZN6thrust24THRUST_300001_SM_1000_NS8cuda_cub4core6detail5shmemE+88];
	ld.shared.u64 	%rd55, [_ZN6thrust24THRUST_300001_SM_1000_NS8cuda_cub4core6detail5shmemE+96];
	abs.f64 	%fd79, %fd308;
	abs.f64 	%fd80, %fd78;
	setp.lt.f64 	%p205, %fd79, %fd80;
	mov.u64 	%rd275, %rd55;
	mov.f64 	%fd309, %fd78;
	@%p205 bra 	$L__BB5_64;
	setp.lt.f64 	%p206, %fd80, %fd79;
	mov.u64 	%rd275, %rd274;
	mov.f64 	%fd309, %fd308;
	@%p206 bra 	$L__BB5_64;
	setp.lt.s64 	%p207, %rd274, %rd55;
	min.s64 	%rd275, %rd274, %rd55;
	selp.f64 	%fd309, %fd308, %fd78, %p207;
$L__BB5_64:
	ld.shared.f64 	%fd83, [_ZN6thrust24THRUST_300001_SM_1000_NS8cuda_cub4core6detail5shmemE+104];
	ld.shared.u64 	%rd58, [_ZN6thrust24THRUST_300001_SM_1000_NS8cuda_cub4core6detail5shmemE+112];
	abs.f64 	%fd84, %fd309;
	abs.f64 	%fd85, %fd83;
	setp.lt.f64 	%p208, %fd84, %fd85;
	mov.u64 	%rd276, %rd58;
	mov.f64 	%fd310, %fd83;
	@%p208 bra 	$L__BB5_67;
	setp.lt.f64 	%p209, %fd85, %fd84;
	mov.u64 	%rd276, %rd275;
	mov.f64 	%fd310, %fd309;
	@%p209 bra 	$L__BB5_67;
	setp.lt.s64 	%p210, %rd275, %rd58;
	min.s64 	%rd276, %rd275, %rd58;
	selp.f64 	%fd310, %fd309, %fd83, %p210;
$L__BB5_67:
	ld.shared.f64 	%fd88, [_ZN6thrust24THRUST_300001_SM_1000_NS8cuda_cub4core6detail5shmemE+120];
	ld.shared.u64 	%rd61, [_ZN6thrust24THRUST_300001_SM_1000_NS8cuda_cub4core6detail5shmemE+128];
	abs.f64 	%fd89, %fd310;
	abs.f64 	%fd90, %fd88;
	setp.lt.f64 	%p211, %fd89, %fd90;
	mov.u64 	%rd317, %rd61;
	mov.f64 	%fd351, %fd88;
	@%p211 bra 	$L__BB5_208;
	setp.lt.f64 	%p212, %fd90, %fd89;
	mov.u64 	%rd317, %rd276;
	mov.f64 	%fd351, %fd310;
	@%p212 bra 	$L__BB5_208;
	setp.lt.s64 	%p213, %rd276, %rd61;
	min.s64 	%rd317, %rd276, %rd61;
	selp.f64 	%fd351, %fd310, %fd88, %p213;
	bra.uni 	$L__BB5_208;
$L__BB5_70:
	// begin inline asm
	mov.u32 %r197, %laneid;
	// end inline asm
	and.b32  	%r218, %r5, 992;
	add.s32 	%r219, %r218, 32;
	setp.gt.s32 	%p120, %r219, %r4;
	not.b32 	%r220, %r218;
	add.s32 	%r221, %r4, %r220;
	selp.b32 	%r216, %r221, 31, %p120;
	mov.b64 	%rd231, %fd298;
	mov.b64 	{%r199, %r204}, %rd231;
	mov.b32 	%r215, 1;
	mov.b32 	%r217, -1;
	// begin inline asm
	shfl.sync.down.b32 %r198, %r199, %r215, %r216, %r217;
	// end inline asm
	// begin inline asm
	shfl.sync.down.b32 %r203, %r204, %r215, %r216, %r217;
	// end inline asm
	mov.b64 	%rd232, {%r198, %r203};
	mov.b64 	%fd92, %rd232;
	mov.b64 	{%r209, %r214}, %rd264;
	// begin inline asm
	shfl.sync.down.b32 %r208, %r209, %r215, %r216, %r217;
	// end inline asm
	// begin inline asm
	shfl.sync.down.b32 %r213, %r214, %r215, %r216, %r217;
	// end inline asm
	mov.b64 	%rd63, {%r208, %r213};
	setp.ge.s32 	%p121, %r197, %r216;
	mov.u64 	%rd277, %rd264;
	mov.f64 	%fd311, %fd298;
	@%p121 bra 	$L__BB5_74;
	abs.f64 	%fd93, %fd298;
	abs.f64 	%fd94, %fd92;
	setp.lt.f64 	%p122, %fd93, %fd94;
	mov.u64 	%rd277, %rd63;
	mov.f64 	%fd311, %fd92;
	@%p122 bra 	$L__BB5_74;
	setp.lt.f64 	%p123, %fd94, %fd93;
	mov.u64 	%rd277, %rd264;
	mov.f64 	%fd311, %fd298;
	@%p123 bra 	$L__BB5_74;
	setp.lt.s64 	%p124, %rd264, %rd63;
	min.s64 	%rd277, %rd264, %rd63;
	selp.f64 	%fd311, %fd298, %fd92, %p124;
$L__BB5_74:
	mov.b64 	%rd233, %fd311;
	mov.b64 	{%r223, %r228}, %rd233;
	mov.b32 	%r239, 2;
	mov.b32 	%r241, -1;
	// begin inline asm
	shfl.sync.down.b32 %r222, %r223, %r239, %r216, %r241;
	// end inline asm
	// begin inline asm
	shfl.sync.down.b32 %r227, %r228, %r239, %r216, %r241;
	// end inline asm
	mov.b64 	%rd234, {%r222, %r227};
	mov.b64 	%fd97, %rd234;
	mov.b64 	{%r233, %r238}, %rd277;
	// begin inline asm
	shfl.sync.down.b32 %r232, %r233, %r239, %r216, %r241;
	// end inline asm
	// begin inline asm
	shfl.sync.down.b32 %r237, %r238, %r239, %r216, %r241;
	// end inline asm
	mov.b64 	%rd66, {%r232, %r237};
	add.s32 	%r242, %r197, 2;
	setp.gt.s32 	%p125, %r242, %r216;
	mov.u64 	%rd278, %rd277;
	mov.f64 	%fd312, %fd311;
	@%p125 bra 	$L__BB5_78;
	abs.f64 	%fd98, %fd311;
	abs.f64 	%fd99, %fd97;
	setp.lt.f64 	%p126, %fd98, %fd99;
	mov.u64 	%rd278, %rd66;
	mov.f64 	%fd312, %fd97;
	@%p126 bra 	$L__BB5_78;
	setp.lt.f64 	%p127, %fd99, %fd98;
	mov.u64 	%rd278, %rd277;
	mov.f64 	%fd312, %fd311;
	@%p127 bra 	$L__BB5_78;
	setp.lt.s64 	%p128, %rd277, %rd66;
	min.s64 	%rd278, %rd277, %rd66;
	selp.f64 	%fd312, %fd311, %fd97, %p128;
$L__BB5_78:
	mov.b64 	%rd235, %fd312;
	mov.b64 	{%r244, %r249}, %rd235;
	mov.b32 	%r260, 4;
	mov.b32 	%r262, -1;
	// begin inline asm
	shfl.sync.down.b32 %r243, %r244, %r260, %r216, %r262;
	// end inline asm
	// begin inline asm
	shfl.sync.down.b32 %r248, %r249, %r260, %r216, %r262;
	// end inline asm
	mov.b64 	%rd236, {%r243, %r248};
	mov.b64 	%fd102, %rd236;
	mov.b64 	{%r254, %r259}, %rd278;
	// begin inline asm
	shfl.sync.down.b32 %r253, %r254, %r260, %r216, %r262;
	// end inline asm
	// begin inline asm
	shfl.sync.down.b32 %r258, %r259, %r260, %r216, %r262;
	// end inline asm
	mov.b64 	%rd69, {%r253, %r258};
	add.s32 	%r263, %r197, 4;
	setp.gt.s32 	%p129, %r263, %r216;
	mov.u64 	%rd279, %rd278;
	mov.f64 	%fd313, %fd312;
	@%p129 bra 	$L__BB5_82;
	abs.f64 	%fd103, %fd312;
	abs.f64 	%fd104, %fd102;
	setp.lt.f64 	%p130, %fd103, %fd104;
	mov.u64 	%rd279, %rd69;
	mov.f64 	%fd313, %fd102;
	@%p130 bra 	$L__BB5_82;
	setp.lt.f64 	%p131, %fd104, %fd103;
	mov.u64 	%rd279, %rd278;
	mov.f64 	%fd313, %fd312;
	@%p131 bra 	$L__BB5_82;
	setp.lt.s64 	%p132, %rd278, %rd69;
	min.s64 	%rd279, %rd278, %rd69;
	selp.f64 	%fd313, %fd312, %fd102, %p132;
$L__BB5_82:
	mov.b64 	%rd237, %fd313;
	mov.b64 	{%r265, %r270}, %rd237;
	mov.b32 	%r281, 8;
	mov.b32 	%r283, -1;
	// begin inline asm
	shfl.sync.down.b32 %r264, %r265, %r281, %r216, %r283;
	// end inline asm
	// begin inline asm
	shfl.sync.down.b32 %r269, %r270, %r281, %r216, %r283;
	// end inline asm
	mov.b64 	%rd238, {%r264, %r269};
	mov.b64 	%fd107, %rd238;
	mov.b64 	{%r275, %r280}, %rd279;
	// begin inline asm
	shfl.sync.down.b32 %r274, %r275, %r281, %r216, %r283;
	// end inline asm
	// begin inline asm
	shfl.sync.down.b32 %r279, %r280, %r281, %r216, %r283;
	// end inline asm
	mov.b64 	%rd72, {%r274, %r279};
	add.s32 	%r284, %r197, 8;
	setp.gt.s32 	%p133, %r284, %r216;
	mov.u64 	%rd280, %rd279;
	mov.f64 	%fd314, %fd313;
	@%p133 bra 	$L__BB5_86;
	abs.f64 	%fd108, %fd313;
	abs.f64 	%fd109, %fd107;
	setp.lt.f64 	%p134, %fd108, %fd109;
	mov.u64 	%rd280, %rd72;
	mov.f64 	%fd314, %fd107;
	@%p134 bra 	$L__BB5_86;
	setp.lt.f64 	%p135, %fd109, %fd108;
	mov.u64 	%rd280, %rd279;
	mov.f64 	%fd314, %fd313;
	@%p135 bra 	$L__BB5_86;
	setp.lt.s64 	%p136, %rd279, %rd72;
	min.s64 	%rd280, %rd279, %rd72;
	selp.f64 	%fd314, %fd313, %fd107, %p136;
$L__BB5_86:
	mov.b64 	%rd239, %fd314;
	mov.b64 	{%r286, %r291}, %rd239;
	mov.b32 	%r302, 16;
	mov.b32 	%r304, -1;
	// begin inline asm
	shfl.sync.down.b32 %r285, %r286, %r302, %r216, %r304;
	// end inline asm
	// begin inline asm
	shfl.sync.down.b32 %r290, %r291, %r302, %r216, %r304;
	// end inline asm
	mov.b64 	%rd240, {%r285, %r290};
	mov.b64 	%fd112, %rd240;
	mov.b64 	{%r296, %r301}, %rd280;
	// begin inline asm
	shfl.sync.down.b32 %r295, %r296, %r302, %r216, %r304;
	// end inline asm
	// begin inline asm
	shfl.sync.down.b32 %r300, %r301, %r302, %r216, %r304;
	// end inline asm
	mov.b64 	%rd75, {%r295, %r300};
	add.s32 	%r305, %r197, 16;
	setp.gt.s32 	%p137, %r305, %r216;
	mov.u64 	%rd317, %rd280;
	mov.f64 	%fd351, %fd314;
	@%p137 bra 	$L__BB5_90;
	abs.f64 	%fd113, %fd314;
	abs.f64 	%fd114, %fd112;
	setp.lt.f64 	%p138, %fd113, %fd114;
	mov.u64 	%rd317, %rd75;
	mov.f64 	%fd351, %fd112;
	@%p138 bra 	$L__BB5_90;
	setp.lt.f64 	%p139, %fd114, %fd113;
	mov.u64 	%rd317, %rd280;
	mov.f64 	%fd351, %fd314;
	@%p139 bra 	$L__BB5_90;
	setp.lt.s64 	%p140, %rd280, %rd75;
	min.s64 	%rd317, %rd280, %rd75;
	selp.f64 	%fd351, %fd314, %fd112, %p140;
$L__BB5_90:
	setp.ne.s32 	%p141, %r197, 0;
	@%p141 bra 	$L__BB5_92;
	shr.u32 	%r306, %r5, 1;
	and.b32  	%r307, %r306, 496;
	mov.u32 	%r308, _ZN6thrust24THRUST_300001_SM_1000_NS8cuda_cub4core6detail5shmemE;
	add.s32 	%r309, %r308, %r307;
	st.shared.f64 	[%r309+8], %fd351;
	st.shared.u64 	[%r309+16], %rd317;
$L__BB5_92:
	bar.sync 	0;
	setp.ne.s32 	%p142, %r5, 0;
	@%p142 bra 	$L__BB5_208;
	setp.lt.s32 	%p143, %r4, 33;
	mov.f64 	%fd316, %fd351;
	mov.u64 	%rd282, %rd317;
	@%p143 bra 	$L__BB5_97;
	ld.shared.f64 	%fd117, [_ZN6thrust24THRUST_300001_SM_1000_NS8cuda_cub4core6detail5shmemE+24];
	ld.shared.u64 	%rd78, [_ZN6thrust24THRUST_300001_SM_1000_NS8cuda_cub4core6detail5shmemE+32];
	abs.f64 	%fd118, %fd351;
	abs.f64 	%fd119, %fd117;
	setp.lt.f64 	%p144, %fd118, %fd119;
	mov.f64 	%fd316, %fd117;
	mov.u64 	%rd282, %rd78;
	@%p144 bra 	$L__BB5_97;
	setp.lt.f64 	%p145, %fd119, %fd118;
	mov.f64 	%fd316, %fd351;
	mov.u64 	%rd282, %rd317;
	@%p145 bra 	$L__BB5_97;
	setp.lt.s64 	%p146, %rd317, %rd78;
	min.s64 	%rd282, %rd317, %rd78;
	selp.f64 	%fd316, %fd351, %fd117, %p146;
$L__BB5_97:
	setp.lt.s32 	%p147, %r4, 65;
	mov.f64 	%fd317, %fd316;
	mov.u64 	%rd283, %rd282;
	@%p147 bra 	$L__BB5_101;
	ld.shared.f64 	%fd122, [_ZN6thrust24THRUST_300001_SM_1000_NS8cuda_cub4core6detail5shmemE+40];
	ld.shared.u64 	%rd81, [_ZN6thrust24THRUST_300001_SM_1000_NS8cuda_cub4core6detail5shmemE+48];
	abs.f64 	%fd123, %fd316;
	abs.f64 	%fd124, %fd122;
	setp.lt.f64 	%p148, %fd123, %fd124;
	mov.f64 	%fd317, %fd122;
	mov.u64 	%rd283, %rd81;
	@%p148 bra 	$L__BB5_101;
	setp.lt.f64 	%p149, %fd124, %fd123;
	mov.f64 	%fd317, %fd316;
	mov.u64 	%rd283, %rd282;
	@%p149 bra 	$L__BB5_101;
	setp.lt.s64 	%p150, %rd282, %rd81;
	selp.f64 	%fd317, %fd316, %fd122, %p150;
	min.s64 	%rd283, %rd282, %rd81;
$L__BB5_101:
	setp.lt.s32 	%p151, %r4, 97;
	mov.f64 	%fd318, %fd317;
	mov.u64 	%rd284, %rd283;
	@%p151 bra 	$L__BB5_105;
	ld.shared.f64 	%fd127, [_ZN6thrust24THRUST_300001_SM_1000_NS8cuda_cub4core6detail5shmemE+56];
	ld.shared.u64 	%rd84, [_ZN6thrust24THRUST_300001_SM_1000_NS8cuda_cub4core6detail5shmemE+64];
	abs.f64 	%fd128, %fd317;
	abs.f64 	%fd129, %fd127;
	setp.lt.f64 	%p152, %fd128, %fd129;
	mov.f64 	%fd318, %fd127;
	mov.u64 	%rd284, %rd84;
	@%p152 bra 	$L__BB5_105;
	setp.lt.f64 	%p153, %fd129, %fd128;
	mov.f64 	%fd318, %fd317;
	mov.u64 	%rd284, %rd283;
	@%p153 bra 	$L__BB5_105;
	setp.lt.s64 	%p154, %rd283, %rd84;
	selp.f64 	%fd318, %fd317, %fd127, %p154;
	min.s64 	%rd284, %rd283, %rd84;
$L__BB5_105:
	setp.lt.s32 	%p155, %r4, 129;
	mov.f64 	%fd319, %fd318;
	mov.u64 	%rd285, %rd284;
	@%p155 bra 	$L__BB5_109;
	ld.shared.f64 	%fd132, [_ZN6thrust24THRUST_300001_SM_1000_NS8cuda_cub4core6detail5shmemE+72];
	ld.shared.u64 	%rd87, [_ZN6thrust24THRUST_300001_SM_1000_NS8cuda_cub4core6detail5shmemE+80];
	abs.f64 	%fd133, %fd318;
	abs.f64 	%fd134, %fd132;
	setp.lt.f64 	%p156, %fd133, %fd134;
	mov.f64 	%fd319, %fd132;
	mov.u64 	%rd285, %rd87;
	@%p156 bra 	$L__BB5_109;
	setp.lt.f64 	%p157, %fd134, %fd133;
	mov.f64 	%fd319, %fd318;
	mov.u64 	%rd285, %rd284;
	@%p157 bra 	$L__BB5_109;
	setp.lt.s64 	%p158, %rd284, %rd87;
	selp.f64 	%fd319, %fd318, %fd132, %p158;
	min.s64 	%rd285, %rd284, %rd87;
$L__BB5_109:
	setp.lt.s32 	%p159, %r4, 161;
	mov.f64 	%fd320, %fd319;
	mov.u64 	%rd286, %rd285;
	@%p159 bra 	$L__BB5_113;
	ld.shared.f64 	%fd137, [_ZN6thrust24THRUST_300001_SM_1000_NS8cuda_cub4core6detail5shmemE+88];
	ld.shared.u64 	%rd90, [_ZN6thrust24THRUST_300001_SM_1000_NS8cuda_cub4core6detail5shmemE+96];
	abs.f64 	%fd138, %fd319;
	abs.f64 	%fd139, %fd137;
	setp.lt.f64 	%p160, %fd138, %fd139;
	mov.f64 	%fd320, %fd137;
	mov.u64 	%rd286, %rd90;
	@%p160 bra 	$L__BB5_113;
	setp.lt.f64 	%p161, %fd139, %fd138;
	mov.f64 	%fd320, %fd319;
	mov.u64 	%rd286, %rd285;
	@%p161 bra 	$L__BB5_113;
	setp.lt.s64 	%p162, %rd285, %rd90;
	selp.f64 	%fd320, %fd319, %fd137, %p162;
	min.s64 	%rd286, %rd285, %rd90;
$L__BB5_113:
	setp.lt.s32 	%p163, %r4, 193;
	mov.f64 	%fd321, %fd320;
	mov.u64 	%rd287, %rd286;
	@%p163 bra 	$L__BB5_117;
	ld.shared.f64 	%fd142, [_ZN6thrust24THRUST_300001_SM_1000_NS8cuda_cub4core6detail5shmemE+104];
	ld.shared.u64 	%rd93, [_ZN6thrust24THRUST_300001_SM_1000_NS8cuda_cub4core6detail5shmemE+112];
	abs.f64 	%fd143, %fd320;
	abs.f64 	%fd144, %fd142;
	setp.lt.f64 	%p164, %fd143, %fd144;
	mov.f64 	%fd321, %fd142;
	mov.u64 	%rd287, %rd93;
	@%p164 bra 	$L__BB5_117;
	setp.lt.f64 	%p165, %fd144, %fd143;
	mov.f64 	%fd321, %fd320;
	mov.u64 	%rd287, %rd286;
	@%p165 bra 	$L__BB5_117;
	setp.lt.s64 	%p166, %rd286, %rd93;
	selp.f64 	%fd321, %fd320, %fd142, %p166;
	min.s64 	%rd287, %rd286, %rd93;
$L__BB5_117:
	setp.lt.s32 	%p167, %r4, 225;
	mov.u64 	%rd317, %rd287;
	mov.f64 	%fd351, %fd321;
	@%p167 bra 	$L__BB5_208;
	ld.shared.f64 	%fd147, [_ZN6thrust24THRUST_300001_SM_1000_NS8cuda_cub4core6detail5shmemE+120];
	ld.shared.u64 	%rd96, [_ZN6thrust24THRUST_300001_SM_1000_NS8cuda_cub4core6detail5shmemE+128];
	abs.f64 	%fd148, %fd321;
	abs.f64 	%fd149, %fd147;
	setp.lt.f64 	%p168, %fd148, %fd149;
	mov.u64 	%rd317, %rd96;
	mov.f64 	%fd351, %fd147;
	@%p168 bra 	$L__BB5_208;
	setp.lt.f64 	%p169, %fd149, %fd148;
	mov.u64 	%rd317, %rd287;
	mov.f64 	%fd351, %fd321;
	@%p169 bra 	$L__BB5_208;
	setp.lt.s64 	%p170, %rd287, %rd96;
	selp.f64 	%fd351, %fd321, %fd147, %p170;
	min.s64 	%rd317, %rd287, %rd96;
	bra.uni 	$L__BB5_208;
$L__BB5_121:
	mov.u32 	%r35, %tid.x;
	cvt.s64.s32 	%rd183, %r2;
	add.s64 	%rd98, %rd3, %rd183;
	cvt.u64.u32 	%rd99, %r35;
	add.s64 	%rd184, %rd99, %rd183;
	shl.b64 	%rd185, %rd184, 3;
	add.s64 	%rd186, %rd2, %rd185;
	ld.global.f64 	%fd274, [%rd186];
	add.s32 	%r69, %r35, 256;
	cvt.u64.u32 	%rd187, %r69;
	ld.global.f64 	%fd275, [%rd186+2048];
	add.s32 	%r70, %r35, 512;
	cvt.u64.u32 	%rd188, %r70;
	ld.global.f64 	%fd276, [%rd186+4096];
	add.s32 	%r71, %r35, 768;
	cvt.u64.u32 	%rd189, %r71;
	ld.global.f64 	%fd277, [%rd186+6144];
	or.b32  	%r72, %r35, 1024;
	cvt.u64.u32 	%rd100, %r72;
	add.s64 	%rd305, %rd98, %rd100;
	ld.global.f64 	%fd339, [%rd186+8192];
	abs.f64 	%fd278, %fd274;
	abs.f64 	%fd279, %fd275;
	setp.geu.f64 	%p2, %fd278, %fd279;
	selp.f64 	%fd280, %fd274, %fd275, %p2;
	selp.b64 	%rd190, %rd99, %rd187, %p2;
	abs.f64 	%fd281, %fd280;
	abs.f64 	%fd282, %fd276;
	setp.geu.f64 	%p3, %fd281, %fd282;
	selp.f64 	%fd283, %fd280, %fd276, %p3;
	selp.b64 	%rd191, %rd190, %rd188, %p3;
	abs.f64 	%fd284, %fd283;
	abs.f64 	%fd285, %fd277;
	setp.geu.f64 	%p4, %fd284, %fd285;
	selp.f64 	%fd152, %fd283, %fd277, %p4;
	selp.b64 	%rd102, %rd191, %rd189, %p4;
	abs.f64 	%fd153, %fd152;
	abs.f64 	%fd154, %fd339;
	setp.lt.f64 	%p5, %fd153, %fd154;
	@%p5 bra 	$L__BB5_123;
	setp.lt.f64 	%p6, %fd154, %fd153;
	setp.lt.u64 	%p7, %rd102, %rd100;
	or.pred  	%p8, %p6, %p7;
	selp.f64 	%fd339, %fd152, %fd339, %p8;
	add.s64 	%rd194, %rd98, %rd102;
	selp.b64 	%rd305, %rd194, %rd305, %p8;
$L__BB5_123:
	setp.le.s32 	%p9, %r66, %r3;
	@%p9 bra 	$L__BB5_164;
	setp.ne.s32 	%p10, %r35, 0;
	@%p10 bra 	$L__BB5_126;
	atom.global.add.u32 	%r73, [%rd1+4], 1280;
	add.s32 	%r74, %r73, %r3;
	st.shared.u32 	[_ZN6thrust24THRUST_300001_SM_1000_NS8cuda_cub4core6detail5shmemE+152], %r74;
$L__BB5_126:
	bar.sync 	0;
	ld.shared.u32 	%r427, [_ZN6thrust24THRUST_300001_SM_1000_NS8cuda_cub4core6detail5shmemE+152];
	add.s32 	%r75, %r427, 1280;
	setp.gt.s32 	%p11, %r75, %r66;
	@%p11 bra 	$L__BB5_141;
	mov.f64 	%fd323, %fd339;
	mov.u64 	%rd289, %rd305;
$L__BB5_128:
	cvt.s64.s32 	%rd195, %r427;
	add.s64 	%rd196, %rd99, %rd195;
	shl.b64 	%rd197, %rd196, 3;
	add.s64 	%rd198, %rd2, %rd197;
	add.s64 	%rd290, %rd196, %rd3;
	ld.global.f64 	%fd324, [%rd198];
	add.s64 	%rd291, %rd290, 256;
	ld.global.f64 	%fd325, [%rd198+2048];
	add.s64 	%rd292, %rd290, 512;
	ld.global.f64 	%fd326, [%rd198+4096];
	add.s64 	%rd293, %rd290, 768;
	ld.global.f64 	%fd327, [%rd198+6144];
	add.s64 	%rd305, %rd290, 1024;
	ld.global.f64 	%fd339, [%rd198+8192];
	abs.f64 	%fd163, %fd323;
	abs.f64 	%fd164, %fd324;
	setp.lt.f64 	%p12, %fd163, %fd164;
	@%p12 bra 	$L__BB5_130;
	setp.lt.f64 	%p13, %fd164, %fd163;
	setp.lt.s64 	%p14, %rd289, %rd290;
	or.pred  	%p15, %p13, %p14;
	selp.f64 	%fd324, %fd323, %fd324, %p15;
	selp.b64 	%rd290, %rd289, %rd290, %p15;
$L__BB5_130:
	abs.f64 	%fd167, %fd324;
	abs.f64 	%fd168, %fd325;
	setp.lt.f64 	%p16, %fd167, %fd168;
	@%p16 bra 	$L__BB5_132;
	setp.lt.f64 	%p17, %fd168, %fd167;
	setp.lt.s64 	%p18, %rd290, %rd291;
	or.pred  	%p19, %p17, %p18;
	selp.f64 	%fd325, %fd324, %fd325, %p19;
	selp.b64 	%rd291, %rd290, %rd291, %p19;
$L__BB5_132:
	abs.f64 	%fd171, %fd325;
	abs.f64 	%fd172, %fd326;
	setp.lt.f64 	%p20, %fd171, %fd172;
	@%p20 bra 	$L__BB5_134;
	setp.lt.f64 	%p21, %fd172, %fd171;
	setp.lt.s64 	%p22, %rd291, %rd292;
	or.pred  	%p23, %p21, %p22;
	selp.f64 	%fd326, %fd325, %fd326, %p23;
	selp.b64 	%rd292, %rd291, %rd292, %p23;
$L__BB5_134:
	abs.f64 	%fd175, %fd326;
	abs.f64 	%fd176, %fd327;
	setp.lt.f64 	%p24, %fd175, %fd176;
	@%p24 bra 	$L__BB5_136;
	setp.lt.f64 	%p25, %fd176, %fd175;
	setp.lt.s64 	%p26, %rd292, %rd293;
	or.pred  	%p27, %p25, %p26;
	selp.f64 	%fd327, %fd326, %fd327, %p27;
	selp.b64 	%rd293, %rd292, %rd293, %p27;
$L__BB5_136:
	abs.f64 	%fd179, %fd327;
	abs.f64 	%fd180, %fd339;
	setp.lt.f64 	%p28, %fd179, %fd180;
	@%p28 bra 	$L__BB5_138;
	setp.lt.f64 	%p29, %fd180, %fd179;
	setp.lt.s64 	%p30, %rd293, %rd305;
	or.pred  	%p31, %p29, %p30;
	selp.f64 	%fd339, %fd327, %fd339, %p31;
	selp.b64 	%rd305, %rd293, %rd305, %p31;
$L__BB5_138:
	setp.ne.s32 	%p32, %r35, 0;
	bar.sync 	0;
	@%p32 bra 	$L__BB5_140;
	atom.global.add.u32 	%r76, [%rd1+4], 1280;
	add.s32 	%r77, %r76, %r3;
	st.shared.u32 	[_ZN6thrust24THRUST_300001_SM_1000_NS8cuda_cub4core6detail5shmemE+152], %r77;
$L__BB5_140:
	bar.sync 	0;
	ld.shared.u32 	%r427, [_ZN6thrust24THRUST_300001_SM_1000_NS8cuda_cub4core6detail5shmemE+152];
	add.s32 	%r78, %r427, 1280;
	setp.le.s32 	%p33, %r78, %r66;
	mov.f64 	%fd323, %fd339;
	mov.u64 	%rd289, %rd305;
	@%p33 bra 	$L__BB5_128;
$L__BB5_141:
	setp.le.s32 	%p34, %r66, %r427;
	@%p34 bra 	$L__BB5_164;
	sub.s32 	%r40, %r66, %r427;
	setp.ge.s32 	%p35, %r35, %r40;
	@%p35 bra 	$L__BB5_164;
	not.b32 	%r79, %r35;
	add.s32 	%r80, %r66, %r79;
	sub.s32 	%r41, %r80, %r427;
	and.b32  	%r81, %r41, 768;
	setp.eq.s32 	%p36, %r81, 768;
	mov.u32 	%r431, %r35;
	@%p36 bra 	$L__BB5_149;
	add.s32 	%r429, %r35, %r427;
	shr.u32 	%r82, %r41, 8;
	add.s32 	%r83, %r82, 1;
	and.b32  	%r84, %r83, 3;
	neg.s32 	%r428, %r84;
	mov.u32 	%r431, %r35;
$L__BB5_145:
	.pragma "nounroll";
	mov.u64 	%rd122, %rd305;
	mov.f64 	%fd184, %fd339;
	cvt.s64.s32 	%rd200, %r429;
	add.s64 	%rd123, %rd3, %rd200;
	mul.wide.s32 	%rd201, %r429, 8;
	add.s64 	%rd202, %rd2, %rd201;
	ld.global.f64 	%fd185, [%rd202];
	abs.f64 	%fd186, %fd184;
	abs.f64 	%fd187, %fd185;
	setp.lt.f64 	%p37, %fd186, %fd187;
	mov.f64 	%fd339, %fd185;
	mov.u64 	%rd305, %rd123;
	@%p37 bra 	$L__BB5_148;
	setp.lt.f64 	%p38, %fd187, %fd186;
	mov.f64 	%fd339, %fd184;
	mov.u64 	%rd305, %rd122;
	@%p38 bra 	$L__BB5_148;
	setp.lt.s64 	%p39, %rd122, %rd123;
	selp.f64 	%fd339, %fd184, %fd185, %p39;
	min.s64 	%rd305, %rd122, %rd123;
$L__BB5_148:
	add.s32 	%r431, %r431, 256;
	add.s32 	%r429, %r429, 256;
	add.s32 	%r428, %r428, 1;
	setp.ne.s32 	%p40, %r428, 0;
	@%p40 bra 	$L__BB5_145;
$L__BB5_149:
	setp.lt.u32 	%p41, %r41, 768;
	@%p41 bra 	$L__BB5_164;
	add.s32 	%r432, %r431, %r427;
	add.s32 	%r435, %r432, 256;
	add.s32 	%r434, %r432, 512;
	add.s32 	%r433, %r432, 768;
	add.s64 	%rd128, %rd2, 4096;
$L__BB5_151:
	cvt.s64.s32 	%rd203, %r435;
	add.s64 	%rd130, %rd3, %rd203;
	cvt.s64.s32 	%rd204, %r434;
	add.s64 	%rd131, %rd3, %rd204;
	cvt.s64.s32 	%rd205, %r433;
	add.s64 	%rd132, %rd3, %rd205;
	cvt.s64.s32 	%rd206, %r432;
	mul.wide.s32 	%rd207, %r432, 8;
	add.s64 	%rd133, %rd128, %rd207;
	add.s64 	%rd134, %rd3, %rd206;
	ld.global.f64 	%fd193, [%rd133+-4096];
	abs.f64 	%fd194, %fd339;
	abs.f64 	%fd195, %fd193;
	setp.lt.f64 	%p42, %fd194, %fd195;
	mov.f64 	%fd335, %fd193;
	mov.u64 	%rd301, %rd134;
	@%p42 bra 	$L__BB5_154;
	setp.lt.f64 	%p43, %fd195, %fd194;
	mov.f64 	%fd335, %fd339;
	mov.u64 	%rd301, %rd305;
	@%p43 bra 	$L__BB5_154;
	setp.lt.s64 	%p44, %rd305, %rd134;
	selp.f64 	%fd335, %fd339, %fd193, %p44;
	min.s64 	%rd301, %rd305, %rd134;
$L__BB5_154:
	ld.global.f64 	%fd198, [%rd133+-2048];
	abs.f64 	%fd199, %fd335;
	abs.f64 	%fd200, %fd198;
	setp.lt.f64 	%p45, %fd199, %fd200;
	mov.f64 	%fd336, %fd198;
	mov.u64 	%rd302, %rd130;
	@%p45 bra 	$L__BB5_157;
	setp.lt.f64 	%p46, %fd200, %fd199;
	mov.f64 	%fd336, %fd335;
	mov.u64 	%rd302, %rd301;
	@%p46 bra 	$L__BB5_157;
	setp.lt.s64 	%p47, %rd301, %rd130;
	selp.f64 	%fd336, %fd335, %fd198, %p47;
	min.s64 	%rd302, %rd301, %rd130;
$L__BB5_157:
	ld.global.f64 	%fd203, [%rd133];
	abs.f64 	%fd204, %fd336;
	abs.f64 	%fd205, %fd203;
	setp.lt.f64 	%p48, %fd204, %fd205;
	mov.f64 	%fd337, %fd203;
	mov.u64 	%rd303, %rd131;
	@%p48 bra 	$L__BB5_160;
	setp.lt.f64 	%p49, %fd205, %fd204;
	mov.f64 	%fd337, %fd336;
	mov.u64 	%rd303, %rd302;
	@%p49 bra 	$L__BB5_160;
	setp.lt.s64 	%p50, %rd302, %rd131;
	selp.f64 	%fd337, %fd336, %fd203, %p50;
	min.s64 	%rd303, %rd302, %rd131;
$L__BB5_160:
	ld.global.f64 	%fd208, [%rd133+2048];
	abs.f64 	%fd209, %fd337;
	abs.f64 	%fd210, %fd208;
	setp.lt.f64 	%p51, %fd209, %fd210;
	mov.f64 	%fd339, %fd208;
	mov.u64 	%rd305, %rd132;
	@%p51 bra 	$L__BB5_163;
	setp.lt.f64 	%p52, %fd210, %fd209;
	mov.f64 	%fd339, %fd337;
	mov.u64 	%rd305, %rd303;
	@%p52 bra 	$L__BB5_163;
	setp.lt.s64 	%p53, %rd303, %rd132;
	selp.f64 	%fd339, %fd337, %fd208, %p53;
	min.s64 	%rd305, %rd303, %rd132;
$L__BB5_163:
	add.s32 	%r431, %r431, 1024;
	add.s32 	%r435, %r435, 1024;
	add.s32 	%r434, %r434, 1024;
	add.s32 	%r433, %r433, 1024;
	add.s32 	%r432, %r432, 1024;
	setp.lt.s32 	%p54, %r431, %r40;
	@%p54 bra 	$L__BB5_151;
$L__BB5_164:
	// begin inline asm
	mov.u32 %r85, %laneid;
	// end inline asm
	mov.b64 	%rd208, %fd339;
	mov.b64 	{%r87, %r92}, %rd208;
	mov.b32 	%r103, 1;
	mov.b32 	%r104, 31;
	mov.b32 	%r105, -1;
	// begin inline asm
	shfl.sync.down.b32 %r86, %r87, %r103, %r104, %r105;
	// end inline asm
	// begin inline asm
	shfl.sync.down.b32 %r91, %r92, %r103, %r104, %r105;
	// end inline asm
	mov.b64 	%rd209, {%r86, %r91};
	mov.b64 	%fd214, %rd209;
	mov.b64 	{%r97, %r102}, %rd305;
	// begin inline asm
	shfl.sync.down.b32 %r96, %r97, %r103, %r104, %r105;
	// end inline asm
	// begin inline asm
	shfl.sync.down.b32 %r101, %r102, %r103, %r104, %r105;
	// end inline asm
	mov.b64 	%rd144, {%r96, %r101};
	setp.gt.s32 	%p55, %r85, 30;
	mov.f64 	%fd340, %fd339;
	mov.u64 	%rd306, %rd305;
	@%p55 bra 	$L__BB5_168;
	abs.f64 	%fd215, %fd339;
	abs.f64 	%fd216, %fd214;
	setp.lt.f64 	%p56, %fd215, %fd216;
	mov.f64 	%fd340, %fd214;
	mov.u64 	%rd306, %rd144;
	@%p56 bra 	$L__BB5_168;
	setp.lt.f64 	%p57, %fd216, %fd215;
	mov.f64 	%fd340, %fd339;
	mov.u64 	%rd306, %rd305;
	@%p57 bra 	$L__BB5_168;
	setp.lt.s64 	%p58, %rd305, %rd144;
	selp.f64 	%fd340, %fd339, %fd214, %p58;
	min.s64 	%rd306, %rd305, %rd144;
$L__BB5_168:
	mov.b64 	%rd210, %fd340;
	mov.b64 	{%r107, %r112}, %rd210;
	mov.b32 	%r123, 2;
	mov.b32 	%r124, 31;
	mov.b32 	%r125, -1;
	// begin inline asm
	shfl.sync.down.b32 %r106, %r107, %r123, %r124, %r125;
	// end inline asm
	// begin inline asm
	shfl.sync.down.b32 %r111, %r112, %r123, %r124, %r125;
	// end inline asm
	mov.b64 	%rd211, {%r106, %r111};
	mov.b64 	%fd219, %rd211;
	mov.b64 	{%r117, %r122}, %rd306;
	// begin inline asm
	shfl.sync.down.b32 %r116, %r117, %r123, %r124, %r125;
	// end inline asm
	// begin inline asm
	shfl.sync.down.b32 %r121, %r122, %r123, %r124, %r125;
	// end inline asm
	mov.b64 	%rd147, {%r116, %r121};
	setp.gt.s32 	%p59, %r85, 29;
	mov.f64 	%fd341, %fd340;
	mov.u64 	%rd307, %rd306;
	@%p59 bra 	$L__BB5_172;
	abs.f64 	%fd220, %fd340;
	abs.f64 	%fd221, %fd219;
	setp.lt.f64 	%p60, %fd220, %fd221;
	mov.f64 	%fd341, %fd219;
	mov.u64 	%rd307, %rd147;
	@%p60 bra 	$L__BB5_172;
	setp.lt.f64 	%p61, %fd221, %fd220;
	mov.f64 	%fd341, %fd340;
	mov.u64 	%rd307, %rd306;
	@%p61 bra 	$L__BB5_172;
	setp.lt.s64 	%p62, %rd306, %rd147;
	selp.f64 	%fd341, %fd340, %fd219, %p62;
	min.s64 	%rd307, %rd306, %rd147;
$L__BB5_172:
	mov.b64 	%rd212, %fd341;
	mov.b64 	{%r127, %r132}, %rd212;
	mov.b32 	%r143, 4;
	mov.b32 	%r144, 31;
	mov.b32 	%r145, -1;
	// begin inline asm
	shfl.sync.down.b32 %r126, %r127, %r143, %r144, %r145;
	// end inline asm
	// begin inline asm
	shfl.sync.down.b32 %r131, %r132, %r143, %r144, %r145;
	// end inline asm
	mov.b64 	%rd213, {%r126, %r131};
	mov.b64 	%fd224, %rd213;
	mov.b64 	{%r137, %r142}, %rd307;
	// begin inline asm
	shfl.sync.down.b32 %r136, %r137, %r143, %r144, %r145;
	// end inline asm
	// begin inline asm
	shfl.sync.down.b32 %r141, %r142, %r143, %r144, %r145;
	// end inline asm
	mov.b64 	%rd150, {%r136, %r141};
	setp.gt.s32 	%p63, %r85, 27;
	mov.f64 	%fd342, %fd341;
	mov.u64 	%rd308, %rd307;
	@%p63 bra 	$L__BB5_176;
	abs.f64 	%fd225, %fd341;
	abs.f64 	%fd226, %fd224;
	setp.lt.f64 	%p64, %fd225, %fd226;
	mov.f64 	%fd342, %fd224;
	mov.u64 	%rd308, %rd150;
	@%p64 bra 	$L__BB5_176;
	setp.lt.f64 	%p65, %fd226, %fd225;
	mov.f64 	%fd342, %fd341;
	mov.u64 	%rd308, %rd307;
	@%p65 bra 	$L__BB5_176;
	setp.lt.s64 	%p66, %rd307, %rd150;
	selp.f64 	%fd342, %fd341, %fd224, %p66;
	min.s64 	%rd308, %rd307, %rd150;
$L__BB5_176:
	mov.b64 	%rd214, %fd342;
	mov.b64 	{%r147, %r152}, %rd214;
	mov.b32 	%r163, 8;
	mov.b32 	%r164, 31;
	mov.b32 	%r165, -1;
	// begin inline asm
	shfl.sync.down.b32 %r146, %r147, %r163, %r164, %r165;
	// end inline asm
	// begin inline asm
	shfl.sync.down.b32 %r151, %r152, %r163, %r164, %r165;
	// end inline asm
	mov.b64 	%rd215, {%r146, %r151};
	mov.b64 	%fd229, %rd215;
	mov.b64 	{%r157, %r162}, %rd308;
	// begin inline asm
	shfl.sync.down.b32 %r156, %r157, %r163, %r164, %r165;
	// end inline asm
	// begin inline asm
	shfl.sync.down.b32 %r161, %r162, %r163, %r164, %r165;
	// end inline asm
	mov.b64 	%rd153, {%r156, %r161};
	setp.gt.s32 	%p67, %r85, 23;
	mov.f64 	%fd343, %fd342;
	mov.u64 	%rd309, %rd308;
	@%p67 bra 	$L__BB5_180;
	abs.f64 	%fd230, %fd342;
	abs.f64 	%fd231, %fd229;
	setp.lt.f64 	%p68, %fd230, %fd231;
	mov.f64 	%fd343, %fd229;
	mov.u64 	%rd309, %rd153;
	@%p68 bra 	$L__BB5_180;
	setp.lt.f64 	%p69, %fd231, %fd230;
	mov.f64 	%fd343, %fd342;
	mov.u64 	%rd309, %rd308;
	@%p69 bra 	$L__BB5_180;
	setp.lt.s64 	%p70, %rd308, %rd153;
	selp.f64 	%fd343, %fd342, %fd229, %p70;
	min.s64 	%rd309, %rd308, %rd153;
$L__BB5_180:
	mov.b64 	%rd216, %fd343;
	mov.b64 	{%r167, %r172}, %rd216;
	mov.b32 	%r183, 16;
	mov.b32 	%r184, 31;
	mov.b32 	%r185, -1;
	// begin inline asm
	shfl.sync.down.b32 %r166, %r167, %r183, %r184, %r185;
	// end inline asm
	// begin inline asm
	shfl.sync.down.b32 %r171, %r172, %r183, %r184, %r185;
	// end inline asm
	mov.b64 	%rd217, {%r166, %r171};
	mov.b64 	%fd234, %rd217;
	mov.b64 	{%r177, %r182}, %rd309;
	// begin inline asm
	shfl.sync.down.b32 %r176, %r177, %r183, %r184, %r185;
	// end inline asm
	// begin inline asm
	shfl.sync.down.b32 %r181, %r182, %r183, %r184, %r185;
	// end inline asm
	mov.b64 	%rd156, {%r176, %r181};
	setp.gt.s32 	%p71, %r85, 15;
	mov.f64 	%fd351, %fd343;
	mov.u64 	%rd317, %rd309;
	@%p71 bra 	$L__BB5_184;
	abs.f64 	%fd235, %fd343;
	abs.f64 	%fd236, %fd234;
	setp.lt.f64 	%p72, %fd235, %fd236;
	mov.f64 	%fd351, %fd234;
	mov.u64 	%rd317, %rd156;
	@%p72 bra 	$L__BB5_184;
	setp.lt.f64 	%p73, %fd236, %fd235;
	mov.f64 	%fd351, %fd343;
	mov.u64 	%rd317, %rd309;
	@%p73 bra 	$L__BB5_184;
	setp.lt.s64 	%p74, %rd309, %rd156;
	selp.f64 	%fd351, %fd343, %fd234, %p74;
	min.s64 	%rd317, %rd309, %rd156;
$L__BB5_184:
	setp.ne.s32 	%p75, %r85, 0;
	@%p75 bra 	$L__BB5_186;
	shr.u32 	%r186, %r35, 1;
	and.b32  	%r187, %r186, 496;
	mov.u32 	%r188, _ZN6thrust24THRUST_300001_SM_1000_NS8cuda_cub4core6detail5shmemE;
	add.s32 	%r189, %r188, %r187;
	st.shared.f64 	[%r189+8], %fd351;
	st.shared.u64 	[%r189+16], %rd317;
$L__BB5_186:
	bar.sync 	0;
	setp.ne.s32 	%p76, %r35, 0;
	@%p76 bra 	$L__BB5_208;
	ld.shared.f64 	%fd239, [_ZN6thrust24THRUST_300001_SM_1000_NS8cuda_cub4core6detail5shmemE+24];
	ld.shared.u64 	%rd159, [_ZN6thrust24THRUST_300001_SM_1000_NS8cuda_cub4core6detail5shmemE+32];
	abs.f64 	%fd240, %fd351;
	abs.f64 	%fd241, %fd239;
	setp.lt.f64 	%p77, %fd240, %fd241;
	mov.f64 	%fd345, %fd239;
	mov.u64 	%rd311, %rd159;
	@%p77 bra 	$L__BB5_190;
	setp.lt.f64 	%p78, %fd241, %fd240;
	mov.f64 	%fd345, %fd351;
	mov.u64 	%rd311, %rd317;
	@%p78 bra 	$L__BB5_190;
	setp.lt.s64 	%p79, %rd317, %rd159;
	selp.f64 	%fd345, %fd351, %fd239, %p79;
	min.s64 	%rd311, %rd317, %rd159;
$L__BB5_190:
	ld.shared.f64 	%fd244, [_ZN6thrust24THRUST_300001_SM_1000_NS8cuda_cub4core6detail5shmemE+40];
	ld.shared.u64 	%rd162, [_ZN6thrust24THRUST_300001_SM_1000_NS8cuda_cub4core6detail5shmemE+48];
	abs.f64 	%fd245, %fd345;
	abs.f64 	%fd246, %fd244;
	setp.lt.f64 	%p80, %fd245, %fd246;
	mov.f64 	%fd346, %fd244;
	mov.u64 	%rd312, %rd162;
	@%p80 bra 	$L__BB5_193;
	setp.lt.f64 	%p81, %fd246, %fd245;
	mov.f64 	%fd346, %fd345;
	mov.u64 	%rd312, %rd311;
	@%p81 bra 	$L__BB5_193;
	setp.lt.s64 	%p82, %rd311, %rd162;
	selp.f64 	%fd346, %fd345, %fd244, %p82;
	min.s64 	%rd312, %rd311, %rd162;
$L__BB5_193:
	ld.shared.f64 	%fd249, [_ZN6thrust24THRUST_300001_SM_1000_NS8cuda_cub4core6detail5shmemE+56];
	ld.shared.u64 	%rd165, [_ZN6thrust24THRUST_300001_SM_1000_NS8cuda_cub4core6detail5shmemE+64];
	abs.f64 	%fd250, %fd346;
	abs.f64 	%fd251, %fd249;
	setp.lt.f64 	%p83, %fd250, %fd251;
	mov.f64 	%fd347, %fd249;
	mov.u64 	%rd313, %rd165;
	@%p83 bra 	$L__BB5_196;
	setp.lt.f64 	%p84, %fd251, %fd250;
	mov.f64 	%fd347, %fd346;
	mov.u64 	%rd313, %rd312;
	@%p84 bra 	$L__BB5_196;
	setp.lt.s64 	%p85, %rd312, %rd165;
	selp.f64 	%fd347, %fd346, %fd249, %p85;
	min.s64 	%rd313, %rd312, %rd165;
$L__BB5_196:
	ld.shared.f64 	%fd254, [_ZN6thrust24THRUST_300001_SM_1000_NS8cuda_cub4core6detail5shmemE+72];
	ld.shared.u64 	%rd168, [_ZN6thrust24THRUST_300001_SM_1000_NS8cuda_cub4core6detail5shmemE+80];
	abs.f64 	%fd255, %fd347;
	abs.f64 	%fd256, %fd254;
	setp.lt.f64 	%p86, %fd255, %fd256;
	mov.f64 	%fd348, %fd254;
	mov.u64 	%rd314, %rd168;
	@%p86 bra 	$L__BB5_199;
	setp.lt.f64 	%p87, %fd256, %fd255;
	mov.f64 	%fd348, %fd347;
	mov.u64 	%rd314, %rd313;
	@%p87 bra 	$L__BB5_199;
	setp.lt.s64 	%p88, %rd313, %rd168;
	selp.f64 	%fd348, %fd347, %fd254, %p88;
	min.s64 	%rd314, %rd313, %rd168;
$L__BB5_199:
	ld.shared.f64 	%fd259, [_ZN6thrust24THRUST_300001_SM_1000_NS8cuda_cub4core6detail5shmemE+88];
	ld.shared.u64 	%rd171, [_ZN6thrust24THRUST_300001_SM_1000_NS8cuda_cub4core6detail5shmemE+96];
	abs.f64 	%fd260, %fd348;
	abs.f64 	%fd261, %fd259;
	setp.lt.f64 	%p89, %fd260, %fd261;
	mov.f64 	%fd349, %fd259;
	mov.u64 	%rd315, %rd171;
	@%p89 bra 	$L__BB5_202;
	setp.lt.f64 	%p90, %fd261, %fd260;
	mov.f64 	%fd349, %fd348;
	mov.u64 	%rd315, %rd314;
	@%p90 bra 	$L__BB5_202;
	setp.lt.s64 	%p91, %rd314, %rd171;
	selp.f64 	%fd349, %fd348, %fd259, %p91;
	min.s64 	%rd315, %rd314, %rd171;
$L__BB5_202:
	ld.shared.f64 	%fd264, [_ZN6thrust24THRUST_300001_SM_1000_NS8cuda_cub4core6detail5shmemE+104];
	ld.shared.u64 	%rd174, [_ZN6thrust24THRUST_300001_SM_1000_NS8cuda_cub4core6detail5shmemE+112];
	abs.f64 	%fd265, %fd349;
	abs.f64 	%fd266, %fd264;
	setp.lt.f64 	%p92, %fd265, %fd266;
	mov.f64 	%fd350, %fd264;
	mov.u64 	%rd316, %rd174;
	@%p92 bra 	$L__BB5_205;
	setp.lt.f64 	%p93, %fd266, %fd265;
	mov.f64 	%fd350, %fd349;
	mov.u64 	%rd316, %rd315;
	@%p93 bra 	$L__BB5_205;
	setp.lt.s64 	%p94, %rd315, %rd174;
	selp.f64 	%fd350, %fd349, %fd264, %p94;
	min.s64 	%rd316, %rd315, %rd174;
$L__BB5_205:
	ld.shared.f64 	%fd269, [_ZN6thrust24THRUST_300001_SM_1000_NS8cuda_cub4core6detail5shmemE+120];
	ld.shared.u64 	%rd177, [_ZN6thrust24THRUST_300001_SM_1000_NS8cuda_cub4core6detail5shmemE+128];
	abs.f64 	%fd270, %fd350;
	abs.f64 	%fd271, %fd269;
	setp.lt.f64 	%p95, %fd270, %fd271;
	mov.u64 	%rd317, %rd177;
	mov.f64 	%fd351, %fd269;
	@%p95 bra 	$L__BB5_208;
	setp.lt.f64 	%p96, %fd271, %fd270;
	mov.u64 	%rd317, %rd316;
	mov.f64 	%fd351, %fd350;
	@%p96 bra 	$L__BB5_208;
	setp.lt.s64 	%p97, %rd316, %rd177;
	selp.f64 	%fd351, %fd350, %fd269, %p97;
	min.s64 	%rd317, %rd316, %rd177;
$L__BB5_208:
	mov.u32 	%r415, %tid.x;
	setp.ne.s32 	%p214, %r415, 0;
	@%p214 bra 	$L__BB5_210;
	ld.param.u64 	%rd254, [_ZN6thrust24THRUST_300001_SM_1000_NS8cuda_cub4core6detail13_kernel_agentINS1_8__reduce11ReduceAgentINS0_12zip_iteratorIN4cuda3std3__45tupleIJNS0_10device_ptrIdEENS0_17counting_iteratorIlNS0_11use_defaultESF_SF_EEEEEEEPNSB_IJdlEEESJ_iNS1_9__extrema9arg_max_fIdl14abs_comparatorEEEEJSI_SK_iN3cub18CUB_300001_SM_100013GridEvenShareIiEENSR_9GridQueueIjEESO_EEEvDpT0__param_1];
	cvta.to.global.u64 	%rd251, %rd254;
	mul.wide.u32 	%rd252, %r1, 16;
	add.s64 	%rd253, %rd251, %rd252;
	st.global.f64 	[%rd253], %fd351;
	st.global.u64 	[%rd253+8], %rd317;
$L__BB5_210:
	ret;

}
	// .globl	_ZN6thrust24THRUST_300001_SM_1000_NS8cuda_cub4core6detail13_kernel_agentINS1_8__reduce10DrainAgentIiEEJN3cub18CUB_300001_SM_10009GridQueueIjEEiEEEvDpT0_
.visible .entry _ZN6thrust24THRUST_300001_SM_1000_NS8cuda_cub4core6detail13_kernel_agentINS1_8__reduce10DrainAgentIiEEJN3cub18CUB_300001_SM_10009GridQueueIjEEiEEEvDpT0_(
	.param .align 8 .b8 _ZN6thrust24THRUST_300001_SM_1000_NS8cuda_cub4core6detail13_kernel_agentINS1_8__reduce10DrainAgentIiEEJN3cub18CUB_300001_SM_10009GridQueueIjEEiEEEvDpT0__param_0[8],
	.param .u32 _ZN6thrust24THRUST_300001_SM_1000_NS8cuda_cub4core6detail13_kernel_agentINS1_8__reduce10DrainAgentIiEEJN3cub18CUB_300001_SM_10009GridQueueIjEEiEEEvDpT0__param_1
)
.maxntid 1
{
	.reg .b32 	%r<3>;
	.reg .b64 	%rd<3>;

	ld.param.u64 	%rd1, [_ZN6thrust24THRUST_300001_SM_1000_NS8cuda_cub4core6detail13_kernel_agentINS1_8__reduce10DrainAgentIiEEJN3cub18CUB_300001_SM_10009GridQueueIjEEiEEEvDpT0__param_0];
	ld.param.u32 	%r1, [_ZN6thrust24THRUST_300001_SM_1000_NS8cuda_cub4core6detail13_kernel_agentINS1_8__reduce10DrainAgentIiEEJN3cub18CUB_300001_SM_10009GridQueueIjEEiEEEvDpT0__param_1];
	cvta.to.global.u64 	%rd2, %rd1;
	st.global.u32 	[%rd2], %r1;
	mov.b32 	%r2, 0;
	st.global.u32 	[%rd2+4], %r2;
	ret;

}
	// .globl	_ZN6thrust24THRUST_300001_SM_1000_NS8cuda_cub4core6detail13_kernel_agentINS1_8__reduce11ReduceAgentIPN4cuda3std3__45tupleIJdlEEESC_SB_iNS1_9__extrema9arg_max_fIdl14abs_comparatorEEEEJSC_SC_iSG_EEEvDpT0_
.visible .entry _ZN6thrust24THRUST_300001_SM_1000_NS8cuda_cub4core6detail13_kernel_agentINS1_8__reduce11ReduceAgentIPN4cuda3std3__45tupleIJdlEEESC_SB_iNS1_9__extrema9arg_max_fIdl14abs_comparatorEEEEJSC_SC_iSG_EEEvDpT0_(
	.param .u64 .ptr .align 1 _ZN6thrust24THRUST_300001_SM_1000_NS8cuda_cub4core6detail13_kernel_agentINS1_8__reduce11ReduceAgentIPN4cuda3std3__45tupleIJdlEEESC_SB_iNS1_9__extrema9arg_max_fIdl14abs_comparatorEEEEJSC_SC_iSG_EEEvDpT0__param_0,
	.param .u64 .ptr .align 1 _ZN6thrust24THRUST_300001_SM_1000_NS8cuda_cub4core6detail13_kernel_agentINS1_8__reduce11ReduceAgentIPN4cuda3std3__45tupleIJdlEEESC_SB_iNS1_9__extrema9arg_max_fIdl14abs_comparatorEEEEJSC_SC_iSG_EEEvDpT0__param_1,
	.param .u32 _ZN6thrust24THRUST_300001_SM_1000_NS8cuda_cub4core6detail13_kernel_agentINS1_8__reduce11ReduceAgentIPN4cuda3std3__45tupleIJdlEEESC_SB_iNS1_9__extrema9arg_max_fIdl14abs_comparatorEEEEJSC_SC_iSG_EEEvDpT0__param_2,
	.param .align 1 .b8 _ZN6thrust24THRUST_300001_SM_1000_NS8cuda_cub4core6detail13_kernel_agentINS1_8__reduce11ReduceAgentIPN4cuda3std3__45tupleIJdlEEESC_SB_iNS1_9__extrema9arg_max_fIdl14abs_comparatorEEEEJSC_SC_iSG_EEEvDpT0__param_3[1]
)
.maxntid 256
{
	.reg .pred 	%p<222>;
	.reg .b32 	%r<390>;
	.reg .b64 	%rd<395>;
	.reg .b64 	%fd<358>;

	ld.param.u32 	%r37, [_ZN6thrust24THRUST_300001_SM_1000_NS8cuda_cub4core6detail13_kernel_agentINS1_8__reduce11ReduceAgentIPN4cuda3std3__45tupleIJdlEEESC_SB_iNS1_9__extrema9arg_max_fIdl14abs_comparatorEEEEJSC_SC_iSG_EEEvDpT0__param_2];
	setp.eq.s32 	%p1, %r37, 0;
	@%p1 bra 	$L__BB7_211;
	setp.gt.s32 	%p2, %r37, 1279;
	@%p2 bra 	$L__BB7_121;
	mov.u32 	%r1, %tid.x;
	setp.ge.s32 	%p105, %r1, %r37;
	mov.f64 	%fd301, 0d0000000000000000;
	mov.b64 	%rd337, 0;
	mov.u32 	%r380, %r1;
	@%p105 bra 	$L__BB7_4;
	ld.param.u64 	%rd323, [_ZN6thrust24THRUST_300001_SM_1000_NS8cuda_cub4core6detail13_kernel_agentINS1_8__reduce11ReduceAgentIPN4cuda3std3__45tupleIJdlEEESC_SB_iNS1_9__extrema9arg_max_fIdl14abs_comparatorEEEEJSC_SC_iSG_EEEvDpT0__param_0];
	mul.wide.u32 	%rd273, %r1, 16;
	add.s64 	%rd270, %rd323, %rd273;
	// begin inline asm
	ld.global.nc.u64 %rd269, [%rd270];
	// end inline asm
	add.s64 	%rd272, %rd270, 8;
	// begin inline asm
	ld.global.nc.u64 %rd337, [%rd272];
	// end inline asm
	mov.b64 	%fd301, %rd269;
	add.s32 	%r380, %r1, 256;
$L__BB7_4:
	setp.ge.s32 	%p106, %r380, %r37;
	@%p106 bra 	$L__BB7_25;
	not.b32 	%r153, %r380;
	add.s32 	%r4, %r37, %r153;
	and.b32  	%r154, %r4, 768;
	setp.eq.s32 	%p107, %r154, 768;
	@%p107 bra 	$L__BB7_11;
	ld.param.u64 	%rd324, [_ZN6thrust24THRUST_300001_SM_1000_NS8cuda_cub4core6detail13_kernel_agentINS1_8__reduce11ReduceAgentIPN4cuda3std3__45tupleIJdlEEESC_SB_iNS1_9__extrema9arg_max_fIdl14abs_comparatorEEEEJSC_SC_iSG_EEEvDpT0__param_0];
	mul.wide.u32 	%rd275, %r380, 16;
	add.s64 	%rd328, %rd324, %rd275;
	shr.u32 	%r155, %r4, 8;
	add.s32 	%r156, %r155, 1;
	and.b32  	%r157, %r156, 3;
	neg.s32 	%r378, %r157;
$L__BB7_7:
	.pragma "nounroll";
	mov.u64 	%rd5, %rd337;
	mov.f64 	%fd3, %fd301;
	// begin inline asm
	ld.global.nc.u64 %rd276, [%rd328];
	// end inline asm
	add.s64 	%rd279, %rd328, 8;
	// begin inline asm
	ld.global.nc.u64 %rd278, [%rd279];
	// end inline asm
	mov.b64 	%fd4, %rd276;
	abs.f64 	%fd5, %fd3;
	abs.f64 	%fd6, %fd4;
	setp.lt.f64 	%p108, %fd5, %fd6;
	mov.u64 	%rd337, %rd278;
	mov.f64 	%fd301, %fd4;
	@%p108 bra 	$L__BB7_10;
	setp.lt.f64 	%p109, %fd6, %fd5;
	mov.u64 	%rd337, %rd5;
	mov.f64 	%fd301, %fd3;
	@%p109 bra 	$L__BB7_10;
	setp.lt.s64 	%p110, %rd5, %rd278;
	min.s64 	%rd337, %rd5, %rd278;
	selp.f64 	%fd301, %fd3, %fd4, %p110;
$L__BB7_10:
	add.s32 	%r380, %r380, 256;
	add.s64 	%rd328, %rd328, 4096;
	add.s32 	%r378, %r378, 1;
	setp.ne.s32 	%p111, %r378, 0;
	@%p111 bra 	$L__BB7_7;
$L__BB7_11:
	setp.lt.u32 	%p112, %r4, 768;
	@%p112 bra 	$L__BB7_25;
$L__BB7_12:
	ld.param.u64 	%rd325, [_ZN6thrust24THRUST_300001_SM_1000_NS8cuda_cub4core6detail13_kernel_agentINS1_8__reduce11ReduceAgentIPN4cuda3std3__45tupleIJdlEEESC_SB_iNS1_9__extrema9arg_max_fIdl14abs_comparatorEEEEJSC_SC_iSG_EEEvDpT0__param_0];
	mul.wide.s32 	%rd284, %r380, 16;
	add.s64 	%rd281, %rd325, %rd284;
	// begin inline asm
	ld.global.nc.u64 %rd280, [%rd281];
	// end inline asm
	add.s64 	%rd283, %rd281, 8;
	// begin inline asm
	ld.global.nc.u64 %rd282, [%rd283];
	// end inline asm
	mov.b64 	%fd12, %rd280;
	abs.f64 	%fd13, %fd301;
	abs.f64 	%fd14, %fd12;
	setp.lt.f64 	%p113, %fd13, %fd14;
	mov.u64 	%rd334, %rd282;
	mov.f64 	%fd298, %fd12;
	@%p113 bra 	$L__BB7_15;
	setp.lt.f64 	%p114, %fd14, %fd13;
	mov.u64 	%rd334, %rd337;
	mov.f64 	%fd298, %fd301;
	@%p114 bra 	$L__BB7_15;
	setp.lt.s64 	%p115, %rd337, %rd282;
	min.s64 	%rd334, %rd337, %rd282;
	selp.f64 	%fd298, %fd301, %fd12, %p115;
$L__BB7_15:
	add.s64 	%rd286, %rd281, 4096;
	// begin inline asm
	ld.global.nc.u64 %rd285, [%rd286];
	// end inline asm
	add.s64 	%rd288, %rd281, 4104;
	// begin inline asm
	ld.global.nc.u64 %rd287, [%rd288];
	// end inline asm
	mov.b64 	%fd17, %rd285;
	abs.f64 	%fd18, %fd298;
	abs.f64 	%fd19, %fd17;
	setp.lt.f64 	%p116, %fd18, %fd19;
	mov.u64 	%rd335, %rd287;
	mov.f64 	%fd299, %fd17;
	@%p116 bra 	$L__BB7_18;
	setp.lt.f64 	%p117, %fd19, %fd18;
	mov.u64 	%rd335, %rd334;
	mov.f64 	%fd299, %fd298;
	@%p117 bra 	$L__BB7_18;
	setp.lt.s64 	%p118, %rd334, %rd287;
	min.s64 	%rd335, %rd334, %rd287;
	selp.f64 	%fd299, %fd298, %fd17, %p118;
$L__BB7_18:
	add.s64 	%rd290, %rd281, 8192;
	// begin inline asm
	ld.global.nc.u64 %rd289, [%rd290];
	// end inline asm
	add.s64 	%rd292, %rd281, 8200;
	// begin inline asm
	ld.global.nc.u64 %rd291, [%rd292];
	// end inline asm
	mov.b64 	%fd22, %rd289;
	abs.f64 	%fd23, %fd299;
	abs.f64 	%fd24, %fd22;
	setp.lt.f64 	%p119, %fd23, %fd24;
	mov.u64 	%rd336, %rd291;
	mov.f64 	%fd300, %fd22;
	@%p119 bra 	$L__BB7_21;
	setp.lt.f64 	%p120, %fd24, %fd23;
	mov.u64 	%rd336, %rd335;
	mov.f64 	%fd300, %fd299;
	@%p120 bra 	$L__BB7_21;
	setp.lt.s64 	%p121, %rd335, %rd291;
	min.s64 	%rd336, %rd335, %rd291;
	selp.f64 	%fd300, %fd299, %fd22, %p121;
$L__BB7_21:
	add.s64 	%rd294, %rd281, 12288;
	// begin inline asm
	ld.global.nc.u64 %rd293, [%rd294];
	// end inline asm
	add.s64 	%rd296, %rd281, 12296;
	// begin inline asm
	ld.global.nc.u64 %rd295, [%rd296];
	// end inline asm
	mov.b64 	%fd27, %rd293;
	abs.f64 	%fd28, %fd300;
	abs.f64 	%fd29, %fd27;
	setp.lt.f64 	%p122, %fd28, %fd29;
	mov.u64 	%rd337, %rd295;
	mov.f64 	%fd301, %fd27;
	@%p122 bra 	$L__BB7_24;
	setp.lt.f64 	%p123, %fd29, %fd28;
	mov.u64 	%rd337, %rd336;
	mov.f64 	%fd301, %fd300;
	@%p123 bra 	$L__BB7_24;
	setp.lt.s64 	%p124, %rd336, %rd295;
	min.s64 	%rd337, %rd336, %rd295;
	selp.f64 	%fd301, %fd300, %fd27, %p124;
$L__BB7_24:
	add.s32 	%r380, %r380, 1024;
	setp.lt.s32 	%p125, %r380, %r37;
	@%p125 bra 	$L__BB7_12;
$L__BB7_25:
	setp.lt.s32 	%p126, %r37, 256;
	@%p126 bra 	$L__BB7_70;
	// begin inline asm
	mov.u32 %r271, %laneid;
	// end inline asm
	mov.b64 	%rd307, %fd301;
	mov.b64 	{%r273, %r278}, %rd307;
	mov.b32 	%r289, 1;
	mov.b32 	%r290, 31;
	mov.b32 	%r291, -1;
	// begin inline asm
	shfl.sync.down.b32 %r272, %r273, %r289, %r290, %r291;
	// end inline asm
	// begin inline asm
	shfl.sync.down.b32 %r277, %r278, %r289, %r290, %r291;
	// end inline asm
	mov.b64 	%rd308, {%r272, %r277};
	mov.b64 	%fd33, %rd308;
	mov.b64 	{%r283, %r288}, %rd337;
	// begin inline asm
	shfl.sync.down.b32 %r282, %r283, %r289, %r290, %r291;
	// end inline asm
	// begin inline asm
	shfl.sync.down.b32 %r287, %r288, %r289, %r290, %r291;
	// end inline asm
	mov.b64 	%rd27, {%r282, %r287};
	setp.gt.s32 	%p178, %r271, 30;
	mov.u64 	%rd339, %rd337;
	mov.f64 	%fd303, %fd301;
	@%p178 bra 	$L__BB7_30;
	abs.f64 	%fd34, %fd301;
	abs.f64 	%fd35, %fd33;
	setp.lt.f64 	%p179, %fd34, %fd35;
	mov.u64 	%rd339, %rd27;
	mov.f64 	%fd303, %fd33;
	@%p179 bra 	$L__BB7_30;
	setp.lt.f64 	%p180, %fd35, %fd34;
	mov.u64 	%rd339, %rd337;
	mov.f64 	%fd303, %fd301;
	@%p180 bra 	$L__BB7_30;
	setp.lt.s64 	%p181, %rd337, %rd27;
	min.s64 	%rd339, %rd337, %rd27;
	selp.f64 	%fd303, %fd301, %fd33, %p181;
$L__BB7_30:
	mov.b64 	%rd309, %fd303;
	mov.b64 	{%r293, %r298}, %rd309;
	mov.b32 	%r309, 2;
	mov.b32 	%r310, 31;
	mov.b32 	%r311, -1;
	// begin inline asm
	shfl.sync.down.b32 %r292, %r293, %r309, %r310, %r311;
	// end inline asm
	// begin inline asm
	shfl.sync.down.b32 %r297, %r298, %r309, %r310, %r311;
	// end inline asm
	mov.b64 	%rd310, {%r292, %r297};
	mov.b64 	%fd38, %rd310;
	mov.b64 	{%r303, %r308}, %rd339;
	// begin inline asm
	shfl.sync.down.b32 %r302, %r303, %r309, %r310, %r311;
	// end inline asm
	// begin inline asm
	shfl.sync.down.b32 %r307, %r308, %r309, %r310, %r311;
	// end inline asm
	mov.b64 	%rd30, {%r302, %r307};
	setp.gt.s32 	%p182, %r271, 29;
	mov.u64 	%rd340, %rd339;
	mov.f64 	%fd304, %fd303;
	@%p182 bra 	$L__BB7_34;
	abs.f64 	%fd39, %fd303;
	abs.f64 	%fd40, %fd38;
	setp.lt.f64 	%p183, %fd39, %fd40;
	mov.u64 	%rd340, %rd30;
	mov.f64 	%fd304, %fd38;
	@%p183 bra 	$L__BB7_34;
	setp.lt.f64 	%p184, %fd40, %fd39;
	mov.u64 	%rd340, %rd339;
	mov.f64 	%fd304, %fd303;
	@%p184 bra 	$L__BB7_34;
	setp.lt.s64 	%p185, %rd339, %rd30;
	min.s64 	%rd340, %rd339, %rd30;
	selp.f64 	%fd304, %fd303, %fd38, %p185;
$L__BB7_34:
	mov.b64 	%rd311, %fd304;
	mov.b64 	{%r313, %r318}, %rd311;
	mov.b32 	%r329, 4;
	mov.b32 	%r330, 31;
	mov.b32 	%r331, -1;
	// begin inline asm
	shfl.sync.down.b32 %r312, %r313, %r329, %r330, %r331;
	// end inline asm
	// begin inline asm
	shfl.sync.down.b32 %r317, %r318, %r329, %r330, %r331;
	// end inline asm
	mov.b64 	%rd312, {%r312, %r317};
	mov.b64 	%fd43, %rd312;
	mov.b64 	{%r323, %r328}, %rd340;
	// begin inline asm
	shfl.sync.down.b32 %r322, %r323, %r329, %r330, %r331;
	// end inline asm
	// begin inline asm
	shfl.sync.down.b32 %r327, %r328, %r329, %r330, %r331;
	// end inline asm
	mov.b64 	%rd33, {%r322, %r327};
	setp.gt.s32 	%p186, %r271, 27;
	mov.u64 	%rd341, %rd340;
	mov.f64 	%fd305, %fd304;
	@%p186 bra 	$L__BB7_38;
	abs.f64 	%fd44, %fd304;
	abs.f64 	%fd45, %fd43;
	setp.lt.f64 	%p187, %fd44, %fd45;
	mov.u64 	%rd341, %rd33;
	mov.f64 	%fd305, %fd43;
	@%p187 bra 	$L__BB7_38;
	setp.lt.f64 	%p188, %fd45, %fd44;
	mov.u64 	%rd341, %rd340;
	mov.f64 	%fd305, %fd304;
	@%p188 bra 	$L__BB7_38;
	setp.lt.s64 	%p189, %rd340, %rd33;
	min.s64 	%rd341, %rd340, %rd33;
	selp.f64 	%fd305, %fd304, %fd43, %p189;
$L__BB7_38:
	mov.b64 	%rd313, %fd305;
	mov.b64 	{%r333, %r338}, %rd313;
	mov.b32 	%r349, 8;
	mov.b32 	%r350, 31;
	mov.b32 	%r351, -1;
	// begin inline asm
	shfl.sync.down.b32 %r332, %r333, %r349, %r350, %r351;
	// end inline asm
	// begin inline asm
	shfl.sync.down.b32 %r337, %r338, %r349, %r350, %r351;
	// end inline asm
	mov.b64 	%rd314, {%r332, %r337};
	mov.b64 	%fd48, %rd314;
	mov.b64 	{%r343, %r348}, %rd341;
	// begin inline asm
	shfl.sync.down.b32 %r342, %r343, %r349, %r350, %r351;
	// end inline asm
	// begin inline asm
	shfl.sync.down.b32 %r347, %r348, %r349, %r350, %r351;
	// end inline asm
	mov.b64 	%rd36, {%r342, %r347};
	setp.gt.s32 	%p190, %r271, 23;
	mov.u64 	%rd342, %rd341;
	mov.f64 	%fd306, %fd305;
	@%p190 bra 	$L__BB7_42;
	abs.f64 	%fd49, %fd305;
	abs.f64 	%fd50, %fd48;
	setp.lt.f64 	%p191, %fd49, %fd50;
	mov.u64 	%rd342, %rd36;
	mov.f64 	%fd306, %fd48;
	@%p191 bra 	$L__BB7_42;
	setp.lt.f64 	%p192, %fd50, %fd49;
	mov.u64 	%rd342, %rd341;
	mov.f64 	%fd306, %fd305;
	@%p192 bra 	$L__BB7_42;
	setp.lt.s64 	%p193, %rd341, %rd36;
	min.s64 	%rd342, %rd341, %rd36;
	selp.f64 	%fd306, %fd305, %fd48, %p193;
$L__BB7_42:
	mov.b64 	%rd315, %fd306;
	mov.b64 	{%r353, %r358}, %rd315;
	mov.b32 	%r369, 16;
	mov.b32 	%r370, 31;
	mov.b32 	%r371, -1;
	// begin inline asm
	shfl.sync.down.b32 %r352, %r353, %r369, %r370, %r371;
	// end inline asm
	// begin inline asm
	shfl.sync.down.b32 %r357, %r358, %r369, %r370, %r371;
	// end inline asm
	mov.b64 	%rd316, {%r352, %r357};
	mov.b64 	%fd53, %rd316;
	mov.b64 	{%r363, %r368}, %rd342;
	// begin inline asm
	shfl.sync.down.b32 %r362, %r363, %r369, %r370, %r371;
	// end inline asm
	// begin inline asm
	shfl.sync.down.b32 %r367, %r368, %r369, %r370, %r371;
	// end inline asm
	mov.b64 	%rd39, {%r362, %r367};
	setp.gt.s32 	%p194, %r271, 15;
	mov.u64 	%rd394, %rd342;
	mov.f64 	%fd357, %fd306;
	@%p194 bra 	$L__BB7_46;
	abs.f64 	%fd54, %fd306;
	abs.f64 	%fd55, %fd53;
	setp.lt.f64 	%p195, %fd54, %fd55;
	mov.u64 	%rd394, %rd39;
	mov.f64 	%fd357, %fd53;
	@%p195 bra 	$L__BB7_46;
	setp.lt.f64 	%p196, %fd55, %fd54;
	mov.u64 	%rd394, %rd342;
	mov.f64 	%fd357, %fd306;
	@%p196 bra 	$L__BB7_46;
	setp.lt.s64 	%p197, %rd342, %rd39;
	min.s64 	%rd394, %rd342, %rd39;
	selp.f64 	%fd357, %fd306, %fd53, %p197;
$L__BB7_46:
	setp.ne.s32 	%p198, %r271, 0;
	@%p198 bra 	$L__BB7_48;
	shr.u32 	%r372, %r1, 1;
	and.b32  	%r373, %r372, 496;
	mov.u32 	%r374, _ZN6thrust24THRUST_300001_SM_1000_NS8cuda_cub4core6detail5shmemE;
	add.s32 	%r375, %r374, %r373;
	st.shared.f64 	[%r375+8], %fd357;
	st.shared.u64 	[%r375+16], %rd394;
$L__BB7_48:
	bar.sync 	0;
	setp.ne.s32 	%p199, %r1, 0;
	@%p199 bra 	$L__BB7_209;
	ld.shared.f64 	%fd58, [_ZN6thrust24THRUST_300001_SM_1000_NS8cuda_cub4core6detail5shmemE+24];
	ld.shared.u64 	%rd42, [_ZN6thrust24THRUST_300001_SM_1000_NS8cuda_cub4core6detail5shmemE+32];
	abs.f64 	%fd59, %fd357;
	abs.f64 	%fd60, %fd58;
	setp.lt.f64 	%p200, %fd59, %fd60;
	mov.u64 	%rd344, %rd42;
	mov.f64 	%fd308, %fd58;
	@%p200 bra 	$L__BB7_52;
	setp.lt.f64 	%p201, %fd60, %fd59;
	mov.u64 	%rd344, %rd394;
	mov.f64 	%fd308, %fd357;
	@%p201 bra 	$L__BB7_52;
	setp.lt.s64 	%p202, %rd394, %rd42;
	min.s64 	%rd344, %rd394, %rd42;
	selp.f64 	%fd308, %fd357, %fd58, %p202;
$L__BB7_52:
	ld.shared.f64 	%fd63, [_ZN6thrust24THRUST_300001_SM_1000_NS8cuda_cub4core6detail5shmemE+40];
	ld.shared.u64 	%rd45, [_ZN6thrust24THRUST_300001_SM_1000_NS8cuda_cub4core6detail5shmemE+48];
	abs.f64 	%fd64, %fd308;
	abs.f64 	%fd65, %fd63;
	setp.lt.f64 	%p203, %fd64, %fd65;
	mov.u64 	%rd345, %rd45;
	mov.f64 	%fd309, %fd63;
	@%p203 bra 	$L__BB7_55;
	setp.lt.f64 	%p204, %fd65, %fd64;
	mov.u64 	%rd345, %rd344;
	mov.f64 	%fd309, %fd308;
	@%p204 bra 	$L__BB7_55;
	setp.lt.s64 	%p205, %rd344, %rd45;
	min.s64 	%rd345, %rd344, %rd45;
	selp.f64 	%fd309, %fd308, %fd63, %p205;
$L__BB7_55:
	ld.shared.f64 	%fd68, [_ZN6thrust24THRUST_300001_SM_1000_NS8cuda_cub4core6detail5shmemE+56];
	ld.shared.u64 	%rd48, [_ZN6thrust24THRUST_300001_SM_1000_NS8cuda_cub4core6detail5shmemE+64];
	abs.f64 	%fd69, %fd309;
	abs.f64 	%fd70, %fd68;
	setp.lt.f64 	%p206, %fd69, %fd70;
	mov.u64 	%rd346, %rd48;
	mov.f64 	%fd310, %fd68;
	@%p206 bra 	$L__BB7_58;
	setp.lt.f64 	%p207, %fd70, %fd69;
	mov.u64 	%rd346, %rd345;
	mov.f64 	%fd310, %fd309;
	@%p207 bra 	$L__BB7_58;
	setp.lt.s64 	%p208, %rd345, %rd48;
	min.s64 	%rd346, %rd345, %rd48;
	selp.f64 	%fd310, %fd309, %fd68, %p208;
$L__BB7_58:
	ld.shared.f64 	%fd73, [_ZN6thrust24THRUST_300001_SM_1000_NS8cuda_cub4core6detail5shmemE+72];
	ld.shared.u64 	%rd51, [_ZN6thrust24THRUST_300001_SM_1000_NS8cuda_cub4core6detail5shmemE+80];
	abs.f64 	%fd74, %fd310;
	abs.f64 	%fd75, %fd73;
	setp.lt.f64 	%p209, %fd74, %fd75;
	mov.u64 	%rd347, %rd51;
	mov.f64 	%fd311, %fd73;
	@%p209 bra 	$L__BB7_61;
	setp.lt.f64 	%p210, %fd75, %fd74;
	mov.u64 	%rd347, %rd346;
	mov.f64 	%fd311, %fd310;
	@%p210 bra 	$L__BB7_61;
	setp.lt.s64 	%p211, %rd346, %rd51;
	min.s64 	%rd347, %rd346, %rd51;
	selp.f64 	%fd311, %fd310, %fd73, %p211;
$L__BB7_61:
	ld.shared.f64 	%fd78, [_ZN6thrust24THRUST_300001_SM_1000_NS8cuda_cub4core6detail5shmemE+88];
	ld.shared.u64 	%rd54, [_ZN6thrust24THRUST_300001_SM_1000_NS8cuda_cub4core6detail5shmemE+96];
	abs.f64 	%fd79, %fd311;
	abs.f64 	%fd80, %fd78;
	setp.lt.f64 	%p212, %fd79, %fd80;
	mov.u64 	%rd348, %rd54;
	mov.f64 	%fd312, %fd78;
	@%p212 bra 	$L__BB7_64;
	setp.lt.f64 	%p213, %fd80, %fd79;
	mov.u64 	%rd348, %rd347;
	mov.f64 	%fd312, %fd311;
	@%p213 bra 	$L__BB7_64;
	setp.lt.s64 	%p214, %rd347, %rd54;
	min.s64 	%rd348, %rd347, %rd54;
	selp.f64 	%fd312, %fd311, %fd78, %p214;
$L__BB7_64:
	ld.shared.f64 	%fd83, [_ZN6thrust24THRUST_300001_SM_1000_NS8cuda_cub4core6detail5shmemE+104];
	ld.shared.u64 	%rd57, [_ZN6thrust24THRUST_300001_SM_1000_NS8cuda_cub4core6detail5shmemE+112];
	abs.f64 	%fd84, %fd312;
	abs.f64 	%fd85, %fd83;
	setp.lt.f64 	%p215, %fd84, %fd85;
	mov.u64 	%rd349, %rd57;
	mov.f64 	%fd313, %fd83;
	@%p215 bra 	$L__BB7_67;
	setp.lt.f64 	%p216, %fd85, %fd84;
	mov.u64 	%rd349, %rd348;
	mov.f64 	%fd313, %fd312;
	@%p216 bra 	$L__BB7_67;
	setp.lt.s64 	%p217, %rd348, %rd57;
	min.s64 	%rd349, %rd348, %rd57;
	selp.f64 	%fd313, %fd312, %fd83, %p217;
$L__BB7_67:
	ld.shared.f64 	%fd88, [_ZN6thrust24THRUST_300001_SM_1000_NS8cuda_cub4core6detail5shmemE+120];
	ld.shared.u64 	%rd60, [_ZN6thrust24THRUST_300001_SM_1000_NS8cuda_cub4core6detail5shmemE+128];
	abs.f64 	%fd89, %fd313;
	abs.f64 	%fd90, %fd88;
	setp.lt.f64 	%p218, %fd89, %fd90;
	mov.u64 	%rd394, %rd60;
	mov.f64 	%fd357, %fd88;
	@%p218 bra 	$L__BB7_209;
	setp.lt.f64 	%p219, %fd90, %fd89;
	mov.u64 	%rd394, %rd349;
	mov.f64 	%fd357, %fd313;
	@%p219 bra 	$L__BB7_209;
	setp.lt.s64 	%p220, %rd349, %rd60;
	min.s64 	%rd394, %rd349, %rd60;
	selp.f64 	%fd357, %fd313, %fd88, %p220;
	bra.uni 	$L__BB7_209;
$L__BB7_70:
	// begin inline asm
	mov.u32 %r158, %laneid;
	// end inline asm
	and.b32  	%r179, %r1, 992;
	add.s32 	%r180, %r179, 32;
	setp.gt.s32 	%p127, %r180, %r37;
	not.b32 	%r181, %r179;
	add.s32 	%r182, %r37, %r181;
	selp.b32 	%r177, %r182, 31, %p127;
	mov.b64 	%rd297, %fd301;
	mov.b64 	{%r160, %r165}, %rd297;
	mov.b32 	%r176, 1;
	mov.b32 	%r178, -1;
	// begin inline asm
	shfl.sync.down.b32 %r159, %r160, %r176, %r177, %r178;
	// end inline asm
	// begin inline asm
	shfl.sync.down.b32 %r164, %r165, %r176, %r177, %r178;
	// end inline asm
	mov.b64 	%rd298, {%r159, %r164};
	mov.b64 	%fd92, %rd298;
	mov.b64 	{%r170, %r175}, %rd337;
	// begin inline asm
	shfl.sync.down.b32 %r169, %r170, %r176, %r177, %r178;
	// end inline asm
	// begin inline asm
	shfl.sync.down.b32 %r174, %r175, %r176, %r177, %r178;
	// end inline asm
	mov.b64 	%rd62, {%r169, %r174};
	setp.ge.s32 	%p128, %r158, %r177;
	mov.u64 	%rd350, %rd337;
	mov.f64 	%fd314, %fd301;
	@%p128 bra 	$L__BB7_74;
	abs.f64 	%fd93, %fd301;
	abs.f64 	%fd94, %fd92;
	setp.lt.f64 	%p129, %fd93, %fd94;
	mov.u64 	%rd350, %rd62;
	mov.f64 	%fd314, %fd92;
	@%p129 bra 	$L__BB7_74;
	setp.lt.f64 	%p130, %fd94, %fd93;
	mov.u64 	%rd350, %rd337;
	mov.f64 	%fd314, %fd301;
	@%p130 bra 	$L__BB7_74;
	setp.lt.s64 	%p131, %rd337, %rd62;
	min.s64 	%rd350, %rd337, %rd62;
	selp.f64 	%fd314, %fd301, %fd92, %p131;
$L__BB7_74:
	mov.b64 	%rd299, %fd314;
	mov.b64 	{%r184, %r189}, %rd299;
	mov.b32 	%r200, 2;
	mov.b32 	%r202, -1;
	// begin inline asm
	shfl.sync.down.b32 %r183, %r184, %r200, %r177, %r202;
	// end inline asm
	// begin inline asm
	shfl.sync.down.b32 %r188, %r189, %r200, %r177, %r202;
	// end inline asm
	mov.b64 	%rd300, {%r183, %r188};
	mov.b64 	%fd97, %rd300;
	mov.b64 	{%r194, %r199}, %rd350;
	// begin inline asm
	shfl.sync.down.b32 %r193, %r194, %r200, %r177, %r202;
	// end inline asm
	// begin inline asm
	shfl.sync.down.b32 %r198, %r199, %r200, %r177, %r202;
	// end inline asm
	mov.b64 	%rd65, {%r193, %r198};
	add.s32 	%r203, %r158, 2;
	setp.gt.s32 	%p132, %r203, %r177;
	mov.u64 	%rd351, %rd350;
	mov.f64 	%fd315, %fd314;
	@%p132 bra 	$L__BB7_78;
	abs.f64 	%fd98, %fd314;
	abs.f64 	%fd99, %fd97;
	setp.lt.f64 	%p133, %fd98, %fd99;
	mov.u64 	%rd351, %rd65;
	mov.f64 	%fd315, %fd97;
	@%p133 bra 	$L__BB7_78;
	setp.lt.f64 	%p134, %fd99, %fd98;
	mov.u64 	%rd351, %rd350;
	mov.f64 	%fd315, %fd314;
	@%p134 bra 	$L__BB7_78;
	setp.lt.s64 	%p135, %rd350, %rd65;
	min.s64 	%rd351, %rd350, %rd65;
	selp.f64 	%fd315, %fd314, %fd97, %p135;
$L__BB7_78:
	mov.b64 	%rd301, %fd315;
	mov.b64 	{%r205, %r210}, %rd301;
	mov.b32 	%r221, 4;
	mov.b32 	%r223, -1;
	// begin inline asm
	shfl.sync.down.b32 %r204, %r205, %r221, %r177, %r223;
	// end inline asm
	// begin inline asm
	shfl.sync.down.b32 %r209, %r210, %r221, %r177, %r223;
	// end inline asm
	mov.b64 	%rd302, {%r204, %r209};
	mov.b64 	%fd102, %rd302;
	mov.b64 	{%r215, %r220}, %rd351;
	// begin inline asm
	shfl.sync.down.b32 %r214, %r215, %r221, %r177, %r223;
	// end inline asm
	// begin inline asm
	shfl.sync.down.b32 %r219, %r220, %r221, %r177, %r223;
	// end inline asm
	mov.b64 	%rd68, {%r214, %r219};
	add.s32 	%r224, %r158, 4;
	setp.gt.s32 	%p136, %r224, %r177;
	mov.u64 	%rd352, %rd351;
	mov.f64 	%fd316, %fd315;
	@%p136 bra 	$L__BB7_82;
	abs.f64 	%fd103, %fd315;
	abs.f64 	%fd104, %fd102;
	setp.lt.f64 	%p137, %fd103, %fd104;
	mov.u64 	%rd352, %rd68;
	mov.f64 	%fd316, %fd102;
	@%p137 bra 	$L__BB7_82;
	setp.lt.f64 	%p138, %fd104, %fd103;
	mov.u64 	%rd352, %rd351;
	mov.f64 	%fd316, %fd315;
	@%p138 bra 	$L__BB7_82;
	setp.lt.s64 	%p139, %rd351, %rd68;
	min.s64 	%rd352, %rd351, %rd68;
	selp.f64 	%fd316, %fd315, %fd102, %p139;
$L__BB7_82:
	mov.b64 	%rd303, %fd316;
	mov.b64 	{%r226, %r231}, %rd303;
	mov.b32 	%r242, 8;
	mov.b32 	%r244, -1;
	// begin inline asm
	shfl.sync.down.b32 %r225, %r226, %r242, %r177, %r244;
	// end inline asm
	// begin inline asm
	shfl.sync.down.b32 %r230, %r231, %r242, %r177, %r244;
	// end inline asm
	mov.b64 	%rd304, {%r225, %r230};
	mov.b64 	%fd107, %rd304;
	mov.b64 	{%r236, %r241}, %rd352;
	// begin inline asm
	shfl.sync.down.b32 %r235, %r236, %r242, %r177, %r244;
	// end inline asm
	// begin inline asm
	shfl.sync.down.b32 %r240, %r241, %r242, %r177, %r244;
	// end inline asm
	mov.b64 	%rd71, {%r235, %r240};
	add.s32 	%r245, %r158, 8;
	setp.gt.s32 	%p140, %r245, %r177;
	mov.u64 	%rd353, %rd352;
	mov.f64 	%fd317, %fd316;
	@%p140 bra 	$L__BB7_86;
	abs.f64 	%fd108, %fd316;
	abs.f64 	%fd109, %fd107;
	setp.lt.f64 	%p141, %fd108, %fd109;
	mov.u64 	%rd353, %rd71;
	mov.f64 	%fd317, %fd107;
	@%p141 bra 	$L__BB7_86;
	setp.lt.f64 	%p142, %fd109, %fd108;
	mov.u64 	%rd353, %rd352;
	mov.f64 	%fd317, %fd316;
	@%p142 bra 	$L__BB7_86;
	setp.lt.s64 	%p143, %rd352, %rd71;
	min.s64 	%rd353, %rd352, %rd71;
	selp.f64 	%fd317, %fd316, %fd107, %p143;
$L__BB7_86:
	mov.b64 	%rd305, %fd317;
	mov.b64 	{%r247, %r252}, %rd305;
	mov.b32 	%r263, 16;
	mov.b32 	%r265, -1;
	// begin inline asm
	shfl.sync.down.b32 %r246, %r247, %r263, %r177, %r265;
	// end inline asm
	// begin inline asm
	shfl.sync.down.b32 %r251, %r252, %r263, %r177, %r265;
	// end inline asm
	mov.b64 	%rd306, {%r246, %r251};
	mov.b64 	%fd112, %rd306;
	mov.b64 	{%r257, %r262}, %rd353;
	// begin inline asm
	shfl.sync.down.b32 %r256, %r257, %r263, %r177, %r265;
	// end inline asm
	// begin inline asm
	shfl.sync.down.b32 %r261, %r262, %r263, %r177, %r265;
	// end inline asm
	mov.b64 	%rd74, {%r256, %r261};
	add.s32 	%r266, %r158, 16;
	setp.gt.s32 	%p144, %r266, %r177;
	mov.u64 	%rd394, %rd353;
	mov.f64 	%fd357, %fd317;
	@%p144 bra 	$L__BB7_90;
	abs.f64 	%fd113, %fd317;
	abs.f64 	%fd114, %fd112;
	setp.lt.f64 	%p145, %fd113, %fd114;
	mov.u64 	%rd394, %rd74;
	mov.f64 	%fd357, %fd112;
	@%p145 bra 	$L__BB7_90;
	setp.lt.f64 	%p146, %fd114, %fd113;
	mov.u64 	%rd394, %rd353;
	mov.f64 	%fd357, %fd317;
	@%p146 bra 	$L__BB7_90;
	setp.lt.s64 	%p147, %rd353, %rd74;
	min.s64 	%rd394, %rd353, %rd74;
	selp.f64 	%fd357, %fd317, %fd112, %p147;
$L__BB7_90:
	setp.ne.s32 	%p148, %r158, 0;
	@%p148 bra 	$L__BB7_92;
	shr.u32 	%r267, %r1, 1;
	and.b32  	%r268, %r267, 496;
	mov.u32 	%r269, _ZN6thrust24THRUST_300001_SM_1000_NS8cuda_cub4core6detail5shmemE;
	add.s32 	%r270, %r269, %r268;
	st.shared.f64 	[%r270+8], %fd357;
	st.shared.u64 	[%r270+16], %rd394;
$L__BB7_92:
	bar.sync 	0;
	setp.ne.s32 	%p149, %r1, 0;
	@%p149 bra 	$L__BB7_209;
	setp.lt.s32 	%p150, %r37, 33;
	mov.f64 	%fd319, %fd357;
	mov.u64 	%rd355, %rd394;
	@%p150 bra 	$L__BB7_97;
	ld.shared.f64 	%fd117, [_ZN6thrust24THRUST_300001_SM_1000_NS8cuda_cub4core6detail5shmemE+24];
	ld.shared.u64 	%rd77, [_ZN6thrust24THRUST_300001_SM_1000_NS8cuda_cub4core6detail5shmemE+32];
	abs.f64 	%fd118, %fd357;
	abs.f64 	%fd119, %fd117;
	setp.lt.f64 	%p151, %fd118, %fd119;
	mov.f64 	%fd319, %fd117;
	mov.u64 	%rd355, %rd77;
	@%p151 bra 	$L__BB7_97;
	setp.lt.f64 	%p152, %fd119, %fd118;
	mov.f64 	%fd319, %fd357;
	mov.u64 	%rd355, %rd394;
	@%p152 bra 	$L__BB7_97;
	setp.lt.s64 	%p153, %rd394, %rd77;
	min.s64 	%rd355, %rd394, %rd77;
	selp.f64 	%fd319, %fd357, %fd117, %p153;
$L__BB7_97:
	setp.lt.s32 	%p154, %r37, 65;
	mov.f64 	%fd320, %fd319;
	mov.u64 	%rd356, %rd355;
	@%p154 bra 	$L__BB7_101;
	ld.shared.f64 	%fd122, [_ZN6thrust24THRUST_300001_SM_1000_NS8cuda_cub4core6detail5shmemE+40];
	ld.shared.u64 	%rd80, [_ZN6thrust24THRUST_300001_SM_1000_NS8cuda_cub4core6detail5shmemE+48];
	abs.f64 	%fd123, %fd319;
	abs.f64 	%fd124, %fd122;
	setp.lt.f64 	%p155, %fd123, %fd124;
	mov.f64 	%fd320, %fd122;
	mov.u64 	%rd356, %rd80;
	@%p155 bra 	$L__BB7_101;
	setp.lt.f64 	%p156, %fd124, %fd123;
	mov.f64 	%fd320, %fd319;
	mov.u64 	%rd356, %rd355;
	@%p156 bra 	$L__BB7_101;
	setp.lt.s64 	%p157, %rd355, %rd80;
	min.s64 	%rd356, %rd355, %rd80;
	selp.f64 	%fd320, %fd319, %fd122, %p157;
$L__BB7_101:
	setp.lt.s32 	%p158, %r37, 97;
	mov.f64 	%fd321, %fd320;
	mov.u64 	%rd357, %rd356;
	@%p158 bra 	$L__BB7_105;
	ld.shared.f64 	%fd127, [_ZN6thrust24THRUST_300001_SM_1000_NS8cuda_cub4core6detail5shmemE+56];
	ld.shared.u64 	%rd83, [_ZN6thrust24THRUST_300001_SM_1000_NS8cuda_cub4core6detail5shmemE+64];
	abs.f64 	%fd128, %fd320;
	abs.f64 	%fd129, %fd127;
	setp.lt.f64 	%p159, %fd128, %fd129;
	mov.f64 	%fd321, %fd127;
	mov.u64 	%rd357, %rd83;
	@%p159 bra 	$L__BB7_105;
	setp.lt.f64 	%p160, %fd129, %fd128;
	mov.f64 	%fd321, %fd320;
	mov.u64 	%rd357, %rd356;
	@%p160 bra 	$L__BB7_105;
	setp.lt.s64 	%p161, %rd356, %rd83;
	min.s64 	%rd357, %rd356, %rd83;
	selp.f64 	%fd321, %fd320, %fd127, %p161;
$L__BB7_105:
	setp.lt.s32 	%p162, %r37, 129;
	mov.f64 	%fd322, %fd321;
	mov.u64 	%rd358, %rd357;
	@%p162 bra 	$L__BB7_109;
	ld.shared.f64 	%fd132, [_ZN6thrust24THRUST_300001_SM_1000_NS8cuda_cub4core6detail5shmemE+72];
	ld.shared.u64 	%rd86, [_ZN6thrust24THRUST_300001_SM_1000_NS8cuda_cub4core6detail5shmemE+80];
	abs.f64 	%fd133, %fd321;
	abs.f64 	%fd134, %fd132;
	setp.lt.f64 	%p163, %fd133, %fd134;
	mov.f64 	%fd322, %fd132;
	mov.u64 	%rd358, %rd86;
	@%p163 bra 	$L__BB7_109;
	setp.lt.f64 	%p164, %fd134, %fd133;
	mov.f64 	%fd322, %fd321;
	mov.u64 	%rd358, %rd357;
	@%p164 bra 	$L__BB7_109;
	setp.lt.s64 	%p165, %rd357, %rd86;
	min.s64 	%rd358, %rd357, %rd86;
	selp.f64 	%fd322, %fd321, %fd132, %p165;
$L__BB7_109:
	setp.lt.s32 	%p166, %r37, 161;
	mov.f64 	%fd323, %fd322;
	mov.u64 	%rd359, %rd358;
	@%p166 bra 	$L__BB7_113;
	ld.shared.f64 	%fd137, [_ZN6thrust24THRUST_300001_SM_1000_NS8cuda_cub4core6detail5shmemE+88];
	ld.shared.u64 	%rd89, [_ZN6thrust24THRUST_300001_SM_1000_NS8cuda_cub4core6detail5shmemE+96];
	abs.f64 	%fd138, %fd322;
	abs.f64 	%fd139, %fd137;
	setp.lt.f64 	%p167, %fd138, %fd139;
	mov.f64 	%fd323, %fd137;
	mov.u64 	%rd359, %rd89;
	@%p167 bra 	$L__BB7_113;
	setp.lt.f64 	%p168, %fd139, %fd138;
	mov.f64 	%fd323, %fd322;
	mov.u64 	%rd359, %rd358;
	@%p168 bra 	$L__BB7_113;
	setp.lt.s64 	%p169, %rd358, %rd89;
	min.s64 	%rd359, %rd358, %rd89;
	selp.f64 	%fd323, %fd322, %fd137, %p169;
$L__BB7_113:
	setp.lt.s32 	%p170, %r37, 193;
	mov.f64 	%fd324, %fd323;
	mov.u64 	%rd360, %rd359;
	@%p170 bra 	$L__BB7_117;
	ld.shared.f64 	%fd142, [_ZN6thrust24THRUST_300001_SM_1000_NS8cuda_cub4core6detail5shmemE+104];
	ld.shared.u64 	%rd92, [_ZN6thrust24THRUST_300001_SM_1000_NS8cuda_cub4core6detail5shmemE+112];
	abs.f64 	%fd143, %fd323;
	abs.f64 	%fd144, %fd142;
	setp.lt.f64 	%p171, %fd143, %fd144;
	mov.f64 	%fd324, %fd142;
	mov.u64 	%rd360, %rd92;
	@%p171 bra 	$L__BB7_117;
	setp.lt.f64 	%p172, %fd144, %fd143;
	mov.f64 	%fd324, %fd323;
	mov.u64 	%rd360, %rd359;
	@%p172 bra 	$L__BB7_117;
	setp.lt.s64 	%p173, %rd359, %rd92;
	min.s64 	%rd360, %rd359, %rd92;
	selp.f64 	%fd324, %fd323, %fd142, %p173;
$L__BB7_117:
	setp.lt.s32 	%p174, %r37, 225;
	mov.u64 	%rd394, %rd360;
	mov.f64 	%fd357, %fd324;
	@%p174 bra 	$L__BB7_209;
	ld.shared.f64 	%fd147, [_ZN6thrust24THRUST_300001_SM_1000_NS8cuda_cub4core6detail5shmemE+120];
	ld.shared.u64 	%rd95, [_ZN6thrust24THRUST_300001_SM_1000_NS8cuda_cub4core6detail5shmemE+128];
	abs.f64 	%fd148, %fd324;
	abs.f64 	%fd149, %fd147;
	setp.lt.f64 	%p175, %fd148, %fd149;
	mov.u64 	%rd394, %rd95;
	mov.f64 	%fd357, %fd147;
	@%p175 bra 	$L__BB7_209;
	setp.lt.f64 	%p176, %fd149, %fd148;
	mov.u64 	%rd394, %rd360;
	mov.f64 	%fd357, %fd324;
	@%p176 bra 	$L__BB7_209;
	setp.lt.s64 	%p177, %rd360, %rd95;
	min.s64 	%rd394, %rd360, %rd95;
	selp.f64 	%fd357, %fd324, %fd147, %p177;
	bra.uni 	$L__BB7_209;
$L__BB7_121:
	ld.param.u64 	%rd318, [_ZN6thrust24THRUST_300001_SM_1000_NS8cuda_cub4core6detail13_kernel_agentINS1_8__reduce11ReduceAgentIPN4cuda3std3__45tupleIJdlEEESC_SB_iNS1_9__extrema9arg_max_fIdl14abs_comparatorEEEEJSC_SC_iSG_EEEvDpT0__param_0];
	mov.u32 	%r16, %tid.x;
	mul.wide.u32 	%rd208, %r16, 16;
	add.s64 	%rd189, %rd318, %rd208;
	// begin inline asm
	ld.global.nc.u64 %rd188, [%rd189];
	// end inline asm
	add.s64 	%rd191, %rd189, 8;
	// begin inline asm
	ld.global.nc.u64 %rd190, [%rd191];
	// end inline asm
	mov.b64 	%fd151, %rd188;
	add.s64 	%rd193, %rd189, 4096;
	// begin inline asm
	ld.global.nc.u64 %rd192, [%rd193];
	// end inline asm
	add.s64 	%rd195, %rd189, 4104;
	// begin inline asm
	ld.global.nc.u64 %rd361, [%rd195];
	// end inline asm
	mov.b64 	%fd325, %rd192;
	add.s64 	%rd197, %rd189, 8192;
	// begin inline asm
	ld.global.nc.u64 %rd196, [%rd197];
	// end inline asm
	add.s64 	%rd199, %rd189, 8200;
	// begin inline asm
	ld.global.nc.u64 %rd362, [%rd199];
	// end inline asm
	mov.b64 	%fd326, %rd196;
	add.s64 	%rd201, %rd189, 12288;
	// begin inline asm
	ld.global.nc.u64 %rd200, [%rd201];
	// end inline asm
	add.s64 	%rd203, %rd189, 12296;
	// begin inline asm
	ld.global.nc.u64 %rd363, [%rd203];
	// end inline asm
	mov.b64 	%fd327, %rd200;
	add.s64 	%rd205, %rd189, 16384;
	// begin inline asm
	ld.global.nc.u64 %rd204, [%rd205];
	// end inline asm
	add.s64 	%rd207, %rd189, 16392;
	// begin inline asm
	ld.global.nc.u64 %rd381, [%rd207];
	// end inline asm
	mov.b64 	%fd344, %rd204;
	abs.f64 	%fd156, %fd151;
	abs.f64 	%fd157, %fd325;
	setp.lt.f64 	%p3, %fd156, %fd157;
	@%p3 bra 	$L__BB7_123;
	setp.lt.f64 	%p4, %fd157, %fd156;
	setp.lt.s64 	%p5, %rd190, %rd361;
	or.pred  	%p6, %p4, %p5;
	selp.b64 	%rd361, %rd190, %rd361, %p6;
	selp.f64 	%fd325, %fd151, %fd325, %p6;
$L__BB7_123:
	abs.f64 	%fd160, %fd325;
	abs.f64 	%fd161, %fd326;
	setp.lt.f64 	%p7, %fd160, %fd161;
	@%p7 bra 	$L__BB7_125;
	setp.lt.f64 	%p8, %fd161, %fd160;
	setp.lt.s64 	%p9, %rd361, %rd362;
	or.pred  	%p10, %p8, %p9;
	selp.b64 	%rd362, %rd361, %rd362, %p10;
	selp.f64 	%fd326, %fd325, %fd326, %p10;
$L__BB7_125:
	abs.f64 	%fd164, %fd326;
	abs.f64 	%fd165, %fd327;
	setp.lt.f64 	%p11, %fd164, %fd165;
	@%p11 bra 	$L__BB7_127;
	setp.lt.f64 	%p12, %fd165, %fd164;
	setp.lt.s64 	%p13, %rd362, %rd363;
	or.pred  	%p14, %p12, %p13;
	selp.b64 	%rd363, %rd362, %rd363, %p14;
	selp.f64 	%fd327, %fd326, %fd327, %p14;
$L__BB7_127:
	abs.f64 	%fd168, %fd327;
	abs.f64 	%fd169, %fd344;
	setp.lt.f64 	%p15, %fd168, %fd169;
	@%p15 bra 	$L__BB7_129;
	setp.lt.f64 	%p16, %fd169, %fd168;
	setp.lt.s64 	%p17, %rd363, %rd381;
	or.pred  	%p18, %p16, %p17;
	selp.b64 	%rd381, %rd363, %rd381, %p18;
	selp.f64 	%fd344, %fd327, %fd344, %p18;
$L__BB7_129:
	setp.lt.u32 	%p19, %r37, 2560;
	mov.b32 	%r383, 1280;
	@%p19 bra 	$L__BB7_142;
	mov.b32 	%r382, 1280;
	mov.f64 	%fd329, %fd344;
	mov.u64 	%rd365, %rd381;
$L__BB7_131:
	ld.param.u64 	%rd319, [_ZN6thrust24THRUST_300001_SM_1000_NS8cuda_cub4core6detail13_kernel_agentINS1_8__reduce11ReduceAgentIPN4cuda3std3__45tupleIJdlEEESC_SB_iNS1_9__extrema9arg_max_fIdl14abs_comparatorEEEEJSC_SC_iSG_EEEvDpT0__param_0];
	add.s32 	%r40, %r382, %r16;
	mul.wide.u32 	%rd229, %r40, 16;
	add.s64 	%rd210, %rd319, %rd229;
	// begin inline asm
	ld.global.nc.u64 %rd209, [%rd210];
	// end inline asm
	add.s64 	%rd212, %rd210, 8;
	// begin inline asm
	ld.global.nc.u64 %rd366, [%rd212];
	// end inline asm
	mov.b64 	%fd330, %rd209;
	add.s64 	%rd214, %rd210, 4096;
	// begin inline asm
	ld.global.nc.u64 %rd213, [%rd214];
	// end inline asm
	add.s64 	%rd216, %rd210, 4104;
	// begin inline asm
	ld.global.nc.u64 %rd367, [%rd216];
	// end inline asm
	mov.b64 	%fd331, %rd213;
	add.s64 	%rd218, %rd210, 8192;
	// begin inline asm
	ld.global.nc.u64 %rd217, [%rd218];
	// end inline asm
	add.s64 	%rd220, %rd210, 8200;
	// begin inline asm
	ld.global.nc.u64 %rd368, [%rd220];
	// end inline asm
	mov.b64 	%fd332, %rd217;
	add.s64 	%rd222, %rd210, 12288;
	// begin inline asm
	ld.global.nc.u64 %rd221, [%rd222];
	// end inline asm
	add.s64 	%rd224, %rd210, 12296;
	// begin inline asm
	ld.global.nc.u64 %rd369, [%rd224];
	// end inline asm
	mov.b64 	%fd333, %rd221;
	add.s64 	%rd226, %rd210, 16384;
	// begin inline asm
	ld.global.nc.u64 %rd225, [%rd226];
	// end inline asm
	add.s64 	%rd228, %rd210, 16392;
	// begin inline asm
	ld.global.nc.u64 %rd381, [%rd228];
	// end inline asm
	mov.b64 	%fd344, %rd225;
	abs.f64 	%fd178, %fd329;
	abs.f64 	%fd179, %fd330;
	setp.lt.f64 	%p20, %fd178, %fd179;
	@%p20 bra 	$L__BB7_133;
	setp.lt.f64 	%p21, %fd179, %fd178;
	setp.lt.s64 	%p22, %rd365, %rd366;
	or.pred  	%p23, %p21, %p22;
	selp.b64 	%rd366, %rd365, %rd366, %p23;
	selp.f64 	%fd330, %fd329, %fd330, %p23;
$L__BB7_133:
	abs.f64 	%fd182, %fd330;
	abs.f64 	%fd183, %fd331;
	setp.lt.f64 	%p24, %fd182, %fd183;
	@%p24 bra 	$L__BB7_135;
	setp.lt.f64 	%p25, %fd183, %fd182;
	setp.lt.s64 	%p26, %rd366, %rd367;
	or.pred  	%p27, %p25, %p26;
	selp.b64 	%rd367, %rd366, %rd367, %p27;
	selp.f64 	%fd331, %fd330, %fd331, %p27;
$L__BB7_135:
	abs.f64 	%fd186, %fd331;
	abs.f64 	%fd187, %fd332;
	setp.lt.f64 	%p28, %fd186, %fd187;
	@%p28 bra 	$L__BB7_137;
	setp.lt.f64 	%p29, %fd187, %fd186;
	setp.lt.s64 	%p30, %rd367, %rd368;
	or.pred  	%p31, %p29, %p30;
	selp.b64 	%rd368, %rd367, %rd368, %p31;
	selp.f64 	%fd332, %fd331, %fd332, %p31;
$L__BB7_137:
	abs.f64 	%fd190, %fd332;
	abs.f64 	%fd191, %fd333;
	setp.lt.f64 	%p32, %fd190, %fd191;
	@%p32 bra 	$L__BB7_139;
	setp.lt.f64 	%p33, %fd191, %fd190;
	setp.lt.s64 	%p34, %rd368, %rd369;
	or.pred  	%p35, %p33, %p34;
	selp.b64 	%rd369, %rd368, %rd369, %p35;
	selp.f64 	%fd333, %fd332, %fd333, %p35;
$L__BB7_139:
	abs.f64 	%fd194, %fd333;
	abs.f64 	%fd195, %fd344;
	setp.lt.f64 	%p36, %fd194, %fd195;
	@%p36 bra 	$L__BB7_141;
	setp.lt.f64 	%p37, %fd195, %fd194;
	setp.lt.s64 	%p38, %rd369, %rd381;
	or.pred  	%p39, %p37, %p38;
	selp.b64 	%rd381, %rd369, %rd381, %p39;
	selp.f64 	%fd344, %fd333, %fd344, %p39;
$L__BB7_141:
	add.s32 	%r383, %r382, 1280;
	add.s32 	%r41, %r382, 2560;
	setp.le.s32 	%p40, %r41, %r37;
	mov.u32 	%r382, %r383;
	mov.f64 	%fd329, %fd344;
	mov.u64 	%rd365, %rd381;
	@%p40 bra 	$L__BB7_131;
$L__BB7_142:
	setp.le.s32 	%p41, %r37, %r383;
	@%p41 bra 	$L__BB7_165;
	sub.s32 	%r20, %r37, %r383;
	setp.ge.s32 	%p42, %r16, %r20;
	@%p42 bra 	$L__BB7_165;
	not.b32 	%r42, %r16;
	add.s32 	%r43, %r37, %r42;
	sub.s32 	%r21, %r43, %r383;
	and.b32  	%r44, %r21, 768;
	setp.eq.s32 	%p43, %r44, 768;
	mov.u32 	%r387, %r16;
	@%p43 bra 	$L__BB7_150;
	add.s32 	%r385, %r16, %r383;
	shr.u32 	%r45, %r21, 8;
	add.s32 	%r46, %r45, 1;
	and.b32  	%r47, %r46, 3;
	neg.s32 	%r384, %r47;
	mov.u32 	%r387, %r16;
$L__BB7_146:
	.pragma "nounroll";
	mov.u64 	%rd127, %rd381;
	mov.f64 	%fd199, %fd344;
	ld.param.u64 	%rd320, [_ZN6thrust24THRUST_300001_SM_1000_NS8cuda_cub4core6detail13_kernel_agentINS1_8__reduce11ReduceAgentIPN4cuda3std3__45tupleIJdlEEESC_SB_iNS1_9__extrema9arg_max_fIdl14abs_comparatorEEEEJSC_SC_iSG_EEEvDpT0__param_0];
	mul.wide.u32 	%rd235, %r385, 16;
	add.s64 	%rd232, %rd320, %rd235;
	// begin inline asm
	ld.global.nc.u64 %rd231, [%rd232];
	// end inline asm
	add.s64 	%rd234, %rd232, 8;
	// begin inline asm
	ld.global.nc.u64 %rd233, [%rd234];
	// end inline asm
	mov.b64 	%fd200, %rd231;
	abs.f64 	%fd201, %fd199;
	abs.f64 	%fd202, %fd200;
	setp.lt.f64 	%p44, %fd201, %fd202;
	mov.f64 	%fd344, %fd200;
	mov.u64 	%rd381, %rd233;
	@%p44 bra 	$L__BB7_149;
	setp.lt.f64 	%p45, %fd202, %fd201;
	mov.f64 	%fd344, %fd199;
	mov.u64 	%rd381, %rd127;
	@%p45 bra 	$L__BB7_149;
	setp.lt.s64 	%p46, %rd127, %rd233;
	selp.f64 	%fd344, %fd199, %fd200, %p46;
	min.s64 	%rd381, %rd127, %rd233;
$L__BB7_149:
	add.s32 	%r387, %r387, 256;
	add.s32 	%r385, %r385, 256;
	add.s32 	%r384, %r384, 1;
	setp.ne.s32 	%p47, %r384, 0;
	@%p47 bra 	$L__BB7_146;
$L__BB7_150:
	setp.lt.u32 	%p48, %r21, 768;
	@%p48 bra 	$L__BB7_165;
	ld.param.u64 	%rd321, [_ZN6thrust24THRUST_300001_SM_1000_NS8cuda_cub4core6detail13_kernel_agentINS1_8__reduce11ReduceAgentIPN4cuda3std3__45tupleIJdlEEESC_SB_iNS1_9__extrema9arg_max_fIdl14abs_comparatorEEEEJSC_SC_iSG_EEEvDpT0__param_0];
	cvt.u64.u32 	%rd236, %r387;
	cvt.u64.u32 	%rd237, %r383;
	add.s64 	%rd238, %rd236, %rd237;
	shl.b64 	%rd239, %rd238, 4;
	add.s64 	%rd240, %rd239, %rd321;
	add.s64 	%rd376, %rd240, 12296;
	add.s32 	%r388, %r387, %r383;
$L__BB7_152:
	ld.param.u64 	%rd322, [_ZN6thrust24THRUST_300001_SM_1000_NS8cuda_cub4core6detail13_kernel_agentINS1_8__reduce11ReduceAgentIPN4cuda3std3__45tupleIJdlEEESC_SB_iNS1_9__extrema9arg_max_fIdl14abs_comparatorEEEEJSC_SC_iSG_EEEvDpT0__param_0];
	mul.wide.u32 	%rd245, %r388, 16;
	add.s64 	%rd242, %rd322, %rd245;
	// begin inline asm
	ld.global.nc.u64 %rd241, [%rd242];
	// end inline asm
	add.s64 	%rd244, %rd242, 8;
	// begin inline asm
	ld.global.nc.u64 %rd243, [%rd244];
	// end inline asm
	mov.b64 	%fd208, %rd241;
	abs.f64 	%fd209, %fd344;
	abs.f64 	%fd210, %fd208;
	setp.lt.f64 	%p49, %fd209, %fd210;
	mov.f64 	%fd341, %fd208;
	mov.u64 	%rd378, %rd243;
	@%p49 bra 	$L__BB7_155;
	setp.lt.f64 	%p50, %fd210, %fd209;
	mov.f64 	%fd341, %fd344;
	mov.u64 	%rd378, %rd381;
	@%p50 bra 	$L__BB7_155;
	setp.lt.s64 	%p51, %rd381, %rd243;
	selp.f64 	%fd341, %fd344, %fd208, %p51;
	min.s64 	%rd378, %rd381, %rd243;
$L__BB7_155:
	add.s64 	%rd247, %rd376, -8200;
	// begin inline asm
	ld.global.nc.u64 %rd246, [%rd247];
	// end inline asm
	add.s64 	%rd249, %rd376, -8192;
	// begin inline asm
	ld.global.nc.u64 %rd248, [%rd249];
	// end inline asm
	mov.b64 	%fd213, %rd246;
	abs.f64 	%fd214, %fd341;
	abs.f64 	%fd215, %fd213;
	setp.lt.f64 	%p52, %fd214, %fd215;
	mov.f64 	%fd342, %fd213;
	mov.u64 	%rd379, %rd248;
	@%p52 bra 	$L__BB7_158;
	setp.lt.f64 	%p53, %fd215, %fd214;
	mov.f64 	%fd342, %fd341;
	mov.u64 	%rd379, %rd378;
	@%p53 bra 	$L__BB7_158;
	setp.lt.s64 	%p54, %rd378, %rd248;
	selp.f64 	%fd342, %fd341, %fd213, %p54;
	min.s64 	%rd379, %rd378, %rd248;
$L__BB7_158:
	add.s64 	%rd251, %rd376, -4104;
	// begin inline asm
	ld.global.nc.u64 %rd250, [%rd251];
	// end inline asm
	add.s64 	%rd253, %rd376, -4096;
	// begin inline asm
	ld.global.nc.u64 %rd252, [%rd253];
	// end inline asm
	mov.b64 	%fd218, %rd250;
	abs.f64 	%fd219, %fd342;
	abs.f64 	%fd220, %fd218;
	setp.lt.f64 	%p55, %fd219, %fd220;
	mov.f64 	%fd343, %fd218;
	mov.u64 	%rd380, %rd252;
	@%p55 bra 	$L__BB7_161;
	setp.lt.f64 	%p56, %fd220, %fd219;
	mov.f64 	%fd343, %fd342;
	mov.u64 	%rd380, %rd379;
	@%p56 bra 	$L__BB7_161;
	setp.lt.s64 	%p57, %rd379, %rd252;
	selp.f64 	%fd343, %fd342, %fd218, %p57;
	min.s64 	%rd380, %rd379, %rd252;
$L__BB7_161:
	add.s64 	%rd255, %rd376, -8;
	// begin inline asm
	ld.global.nc.u64 %rd254, [%rd255];
	// end inline asm
	// begin inline asm
	ld.global.nc.u64 %rd256, [%rd376];
	// end inline asm
	mov.b64 	%fd223, %rd254;
	abs.f64 	%fd224, %fd343;
	abs.f64 	%fd225, %fd223;
	setp.lt.f64 	%p58, %fd224, %fd225;
	mov.f64 	%fd344, %fd223;
	mov.u64 	%rd381, %rd256;
	@%p58 bra 	$L__BB7_164;
	setp.lt.f64 	%p59, %fd225, %fd224;
	mov.f64 	%fd344, %fd343;
	mov.u64 	%rd381, %rd380;
	@%p59 bra 	$L__BB7_164;
	setp.lt.s64 	%p60, %rd380, %rd256;
	selp.f64 	%fd344, %fd343, %fd223, %p60;
	min.s64 	%rd381, %rd380, %rd256;
$L__BB7_164:
	add.s32 	%r387, %r387, 1024;
	add.s64 	%rd376, %rd376, 16384;
	add.s32 	%r388, %r388, 1024;
	setp.lt.s32 	%p61, %r387, %r20;
	@%p61 bra 	$L__BB7_152;
$L__BB7_165:
	// begin inline asm
	mov.u32 %r48, %laneid;
	// end inline asm
	mov.b64 	%rd258, %fd344;
	mov.b64 	{%r50, %r55}, %rd258;
	mov.b32 	%r66, 1;
	mov.b32 	%r67, 31;
	mov.b32 	%r68, -1;
	// begin inline asm
	shfl.sync.down.b32 %r49, %r50, %r66, %r67, %r68;
	// end inline asm
	// begin inline asm
	shfl.sync.down.b32 %r54, %r55, %r66, %r67, %r68;
	// end inline asm
	mov.b64 	%rd259, {%r49, %r54};
	mov.b64 	%fd229, %rd259;
	mov.b64 	{%r60, %r65}, %rd381;
	// begin inline asm
	shfl.sync.down.b32 %r59, %r60, %r66, %r67, %r68;
	// end inline asm
	// begin inline asm
	shfl.sync.down.b32 %r64, %r65, %r66, %r67, %r68;
	// end inline asm
	mov.b64 	%rd150, {%r59, %r64};
	setp.gt.s32 	%p62, %r48, 30;
	mov.f64 	%fd346, %fd344;
	mov.u64 	%rd383, %rd381;
	@%p62 bra 	$L__BB7_169;
	abs.f64 	%fd230, %fd344;
	abs.f64 	%fd231, %fd229;
	setp.lt.f64 	%p63, %fd230, %fd231;
	mov.f64 	%fd346, %fd229;
	mov.u64 	%rd383, %rd150;
	@%p63 bra 	$L__BB7_169;
	setp.lt.f64 	%p64, %fd231, %fd230;
	mov.f64 	%fd346, %fd344;
	mov.u64 	%rd383, %rd381;
	@%p64 bra 	$L__BB7_169;
	setp.lt.s64 	%p65, %rd381, %rd150;
	selp.f64 	%fd346, %fd344, %fd229, %p65;
	min.s64 	%rd383, %rd381, %rd150;
$L__BB7_169:
	mov.b64 	%rd260, %fd346;
	mov.b64 	{%r70, %r75}, %rd260;
	mov.b32 	%r86, 2;
	mov.b32 	%r87, 31;
	mov.b32 	%r88, -1;
	// begin inline asm
	shfl.sync.down.b32 %r69, %r70, %r86, %r87, %r88;
	// end inline asm
	// begin inline asm
	shfl.sync.down.b32 %r74, %r75, %r86, %r87, %r88;
	// end inline asm
	mov.b64 	%rd261, {%r69, %r74};
	mov.b64 	%fd234, %rd261;
	mov.b64 	{%r80, %r85}, %rd383;
	// begin inline asm
	shfl.sync.down.b32 %r79, %r80, %r86, %r87, %r88;
	// end inline asm
	// begin inline asm
	shfl.sync.down.b32 %r84, %r85, %r86, %r87, %r88;
	// end inline asm
	mov.b64 	%rd153, {%r79, %r84};
	setp.gt.s32 	%p66, %r48, 29;
	mov.f64 	%fd347, %fd346;
	mov.u64 	%rd384, %rd383;
	@%p66 bra 	$L__BB7_173;
	abs.f64 	%fd235, %fd346;
	abs.f64 	%fd236, %fd234;
	setp.lt.f64 	%p67, %fd235, %fd236;
	mov.f64 	%fd347, %fd234;
	mov.u64 	%rd384, %rd153;
	@%p67 bra 	$L__BB7_173;
	setp.lt.f64 	%p68, %fd236, %fd235;
	mov.f64 	%fd347, %fd346;
	mov.u64 	%rd384, %rd383;
	@%p68 bra 	$L__BB7_173;
	setp.lt.s64 	%p69, %rd383, %rd153;
	selp.f64 	%fd347, %fd346, %fd234, %p69;
	min.s64 	%rd384, %rd383, %rd153;
$L__BB7_173:
	mov.b64 	%rd262, %fd347;
	mov.b64 	{%r90, %r95}, %rd262;
	mov.b32 	%r106, 4;
	mov.b32 	%r107, 31;
	mov.b32 	%r108, -1;
	// begin inline asm
	shfl.sync.down.b32 %r89, %r90, %r106, %r107, %r108;
	// end inline asm
	// begin inline asm
	shfl.sync.down.b32 %r94, %r95, %r106, %r107, %r108;
	// end inline asm
	mov.b64 	%rd263, {%r89, %r94};
	mov.b64 	%fd239, %rd263;
	mov.b64 	{%r100, %r105}, %rd384;
	// begin inline asm
	shfl.sync.down.b32 %r99, %r100, %r106, %r107, %r108;
	// end inline asm
	// begin inline asm
	shfl.sync.down.b32 %r104, %r105, %r106, %r107, %r108;
	// end inline asm
	mov.b64 	%rd156, {%r99, %r104};
	setp.gt.s32 	%p70, %r48, 27;
	mov.f64 	%fd348, %fd347;
	mov.u64 	%rd385, %rd384;
	@%p70 bra 	$L__BB7_177;
	abs.f64 	%fd240, %fd347;
	abs.f64 	%fd241, %fd239;
	setp.lt.f64 	%p71, %fd240, %fd241;
	mov.f64 	%fd348, %fd239;
	mov.u64 	%rd385, %rd156;
	@%p71 bra 	$L__BB7_177;
	setp.lt.f64 	%p72, %fd241, %fd240;
	mov.f64 	%fd348, %fd347;
	mov.u64 	%rd385, %rd384;
	@%p72 bra 	$L__BB7_177;
	setp.lt.s64 	%p73, %rd384, %rd156;
	selp.f64 	%fd348, %fd347, %fd239, %p73;
	min.s64 	%rd385, %rd384, %rd156;
$L__BB7_177:
	mov.b64 	%rd264, %fd348;
	mov.b64 	{%r110, %r115}, %rd264;
	mov.b32 	%r126, 8;
	mov.b32 	%r127, 31;
	mov.b32 	%r128, -1;
	// begin inline asm
	shfl.sync.down.b32 %r109, %r110, %r126, %r127, %r128;
	// end inline asm
	// begin inline asm
	shfl.sync.down.b32 %r114, %r115, %r126, %r127, %r128;
	// end inline asm
	mov.b64 	%rd265, {%r109, %r114};
	mov.b64 	%fd244, %rd265;
	mov.b64 	{%r120, %r125}, %rd385;
	// begin inline asm
	shfl.sync.down.b32 %r119, %r120, %r126, %r127, %r128;
	// end inline asm
	// begin inline asm
	shfl.sync.down.b32 %r124, %r125, %r126, %r127, %r128;
	// end inline asm
	mov.b64 	%rd159, {%r119, %r124};
	setp.gt.s32 	%p74, %r48, 23;
	mov.f64 	%fd349, %fd348;
	mov.u64 	%rd386, %rd385;
	@%p74 bra 	$L__BB7_181;
	abs.f64 	%fd245, %fd348;
	abs.f64 	%fd246, %fd244;
	setp.lt.f64 	%p75, %fd245, %fd246;
	mov.f64 	%fd349, %fd244;
	mov.u64 	%rd386, %rd159;
	@%p75 bra 	$L__BB7_181;
	setp.lt.f64 	%p76, %fd246, %fd245;
	mov.f64 	%fd349, %fd348;
	mov.u64 	%rd386, %rd385;
	@%p76 bra 	$L__BB7_181;
	setp.lt.s64 	%p77, %rd385, %rd159;
	selp.f64 	%fd349, %fd348, %fd244, %p77;
	min.s64 	%rd386, %rd385, %rd159;
$L__BB7_181:
	mov.b64 	%rd266, %fd349;
	mov.b64 	{%r130, %r135}, %rd266;
	mov.b32 	%r146, 16;
	mov.b32 	%r147, 31;
	mov.b32 	%r148, -1;
	// begin inline asm
	shfl.sync.down.b32 %r129, %r130, %r146, %r147, %r148;
	// end inline asm
	// begin inline asm
	shfl.sync.down.b32 %r134, %r135, %r146, %r147, %r148;
	// end inline asm
	mov.b64 	%rd267, {%r129, %r134};
	mov.b64 	%fd249, %rd267;
	mov.b64 	{%r140, %r145}, %rd386;
	// begin inline asm
	shfl.sync.down.b32 %r139, %r140, %r146, %r147, %r148;
	// end inline asm
	// begin inline asm
	shfl.sync.down.b32 %r144, %r145, %r146, %r147, %r148;
	// end inline asm
	mov.b64 	%rd162, {%r139, %r144};
	setp.gt.s32 	%p78, %r48, 15;
	mov.f64 	%fd357, %fd349;
	mov.u64 	%rd394, %rd386;
	@%p78 bra 	$L__BB7_185;
	abs.f64 	%fd250, %fd349;
	abs.f64 	%fd251, %fd249;
	setp.lt.f64 	%p79, %fd250, %fd251;
	mov.f64 	%fd357, %fd249;
	mov.u64 	%rd394, %rd162;
	@%p79 bra 	$L__BB7_185;
	setp.lt.f64 	%p80, %fd251, %fd250;
	mov.f64 	%fd357, %fd349;
	mov.u64 	%rd394, %rd386;
	@%p80 bra 	$L__BB7_185;
	setp.lt.s64 	%p81, %rd386, %rd162;
	selp.f64 	%fd357, %fd349, %fd249, %p81;
	min.s64 	%rd394, %rd386, %rd162;
$L__BB7_185:
	setp.ne.s32 	%p82, %r48, 0;
	@%p82 bra 	$L__BB7_187;
	shr.u32 	%r149, %r16, 1;
	and.b32  	%r150, %r149, 496;
	mov.u32 	%r151, _ZN6thrust24THRUST_300001_SM_1000_NS8cuda_cub4core6detail5shmemE;
	add.s32 	%r152, %r151, %r150;
	st.shared.f64 	[%r152+8], %fd357;
	st.shared.u64 	[%r152+16], %rd394;
$L__BB7_187:
	bar.sync 	0;
	setp.ne.s32 	%p83, %r16, 0;
	@%p83 bra 	$L__BB7_209;
	ld.shared.f64 	%fd254, [_ZN6thrust24THRUST_300001_SM_1000_NS8cuda_cub4core6detail5shmemE+24];
	ld.shared.u64 	%rd165, [_ZN6thrust24THRUST_300001_SM_1000_NS8cuda_cub4core6detail5shmemE+32];
	abs.f64 	%fd255, %fd357;
	abs.f64 	%fd256, %fd254;
	setp.lt.f64 	%p84, %fd255, %fd256;
	mov.f64 	%fd351, %fd254;
	mov.u64 	%rd388, %rd165;
	@%p84 bra 	$L__BB7_191;
	setp.lt.f64 	%p85, %fd256, %fd255;
	mov.f64 	%fd351, %fd357;
	mov.u64 	%rd388, %rd394;
	@%p85 bra 	$L__BB7_191;
	setp.lt.s64 	%p86, %rd394, %rd165;
	selp.f64 	%fd351, %fd357, %fd254, %p86;
	min.s64 	%rd388, %rd394, %rd165;
$L__BB7_191:
	ld.shared.f64 	%fd259, [_ZN6thrust24THRUST_300001_SM_1000_NS8cuda_cub4core6detail5shmemE+40];
	ld.shared.u64 	%rd168, [_ZN6thrust24THRUST_300001_SM_1000_NS8cuda_cub4core6detail5shmemE+48];
	abs.f64 	%fd260, %fd351;
	abs.f64 	%fd261, %fd259;
	setp.lt.f64 	%p87, %fd260, %fd261;
	mov.f64 	%fd352, %fd259;
	mov.u64 	%rd389, %rd168;
	@%p87 bra 	$L__BB7_194;
	setp.lt.f64 	%p88, %fd261, %fd260;
	mov.f64 	%fd352, %fd351;
	mov.u64 	%rd389, %rd388;
	@%p88 bra 	$L__BB7_194;
	setp.lt.s64 	%p89, %rd388, %rd168;
	selp.f64 	%fd352, %fd351, %fd259, %p89;
	min.s64 	%rd389, %rd388, %rd168;
$L__BB7_194:
	ld.shared.f64 	%fd264, [_ZN6thrust24THRUST_300001_SM_1000_NS8cuda_cub4core6detail5shmemE+56];
	ld.shared.u64 	%rd171, [_ZN6thrust24THRUST_300001_SM_1000_NS8cuda_cub4core6detail5shmemE+64];
	abs.f64 	%fd265, %fd352;
	abs.f64 	%fd266, %fd264;
	setp.lt.f64 	%p90, %fd265, %fd266;
	mov.f64 	%fd353, %fd264;
	mov.u64 	%rd390, %rd171;
	@%p90 bra 	$L__BB7_197;
	setp.lt.f64 	%p91, %fd266, %fd265;
	mov.f64 	%fd353, %fd352;
	mov.u64 	%rd390, %rd389;
	@%p91 bra 	$L__BB7_197;
	setp.lt.s64 	%p92, %rd389, %rd171;
	selp.f64 	%fd353, %fd352, %fd264, %p92;
	min.s64 	%rd390, %rd389, %rd171;
$L__BB7_197:
	ld.shared.f64 	%fd269, [_ZN6thrust24THRUST_300001_SM_1000_NS8cuda_cub4core6detail5shmemE+72];
	ld.shared.u64 	%rd174, [_ZN6thrust24THRUST_300001_SM_1000_NS8cuda_cub4core6detail5shmemE+80];
	abs.f64 	%fd270, %fd353;
	abs.f64 	%fd271, %fd269;
	setp.lt.f64 	%p93, %fd270, %fd271;
	mov.f64 	%fd354, %fd269;
	mov.u64 	%rd391, %rd174;
	@%p93 bra 	$L__BB7_200;
	setp.lt.f64 	%p94, %fd271, %fd270;
	mov.f64 	%fd354, %fd353;
	mov.u64 	%rd391, %rd390;
	@%p94 bra 	$L__BB7_200;
	setp.lt.s64 	%p95, %rd390, %rd174;
	selp.f64 	%fd354, %fd353, %fd269, %p95;
	min.s64 	%rd391, %rd390, %rd174;
$L__BB7_200:
	ld.shared.f64 	%fd274, [_ZN6thrust24THRUST_300001_SM_1000_NS8cuda_cub4core6detail5shmemE+88];
	ld.shared.u64 	%rd177, [_ZN6thrust24THRUST_300001_SM_1000_NS8cuda_cub4core6detail5shmemE+96];
	abs.f64 	%fd275, %fd354;
	abs.f64 	%fd276, %fd274;
	setp.lt.f64 	%p96, %fd275, %fd276;
	mov.f64 	%fd355, %fd274;
	mov.u64 	%rd392, %rd177;
	@%p96 bra 	$L__BB7_203;
	setp.lt.f64 	%p97, %fd276, %fd275;
	mov.f64 	%fd355, %fd354;
	mov.u64 	%rd392, %rd391;
	@%p97 bra 	$L__BB7_203;
	setp.lt.s64 	%p98, %rd391, %rd177;
	selp.f64 	%fd355, %fd354, %fd274, %p98;
	min.s64 	%rd392, %rd391, %rd177;
$L__BB7_203:
	ld.shared.f64 	%fd279, [_ZN6thrust24THRUST_300001_SM_1000_NS8cuda_cub4core6detail5shmemE+104];
	ld.shared.u64 	%rd180, [_ZN6thrust24THRUST_300001_SM_1000_NS8cuda_cub4core6detail5shmemE+112];
	abs.f64 	%fd280, %fd355;
	abs.f64 	%fd281, %fd279;
	setp.lt.f64 	%p99, %fd280, %fd281;
	mov.f64 	%fd356, %fd279;
	mov.u64 	%rd393, %rd180;
	@%p99 bra 	$L__BB7_206;
	setp.lt.f64 	%p100, %fd281, %fd280;
	mov.f64 	%fd356, %fd355;
	mov.u64 	%rd393, %rd392;
	@%p100 bra 	$L__BB7_206;
	setp.lt.s64 	%p101, %rd392, %rd180;
	selp.f64 	%fd356, %fd355, %fd279, %p101;
	min.s64 	%rd393, %rd392, %rd180;
$L__BB7_206:
	ld.shared.f64 	%fd284, [_ZN6thrust24THRUST_300001_SM_1000_NS8cuda_cub4core6detail5shmemE+120];
	ld.shared.u64 	%rd183, [_ZN6thrust24THRUST_300001_SM_1000_NS8cuda_cub4core6detail5shmemE+128];
	abs.f64 	%fd285, %fd356;
	abs.f64 	%fd286, %fd284;
	setp.lt.f64 	%p102, %fd285, %fd286;
	mov.u64 	%rd394, %rd183;
	mov.f64 	%fd357, %fd284;
	@%p102 bra 	$L__BB7_209;
	setp.lt.f64 	%p103, %fd286, %fd285;
	mov.u64 	%rd394, %rd393;
	mov.f64 	%fd357, %fd356;
	@%p103 bra 	$L__BB7_209;
	setp.lt.s64 	%p104, %rd393, %rd183;
	selp.f64 	%fd357, %fd356, %fd284, %p104;
	min.s64 	%rd394, %rd393, %rd183;
$L__BB7_209:
	mov.u32 	%r376, %tid.x;
	setp.ne.s32 	%p221, %r376, 0;
	@%p221 bra 	$L__BB7_211;
	ld.param.u64 	%rd326, [_ZN6thrust24THRUST_300001_SM_1000_NS8cuda_cub4core6detail13_kernel_agentINS1_8__reduce11ReduceAgentIPN4cuda3std3__45tupleIJdlEEESC_SB_iNS1_9__extrema9arg_max_fIdl14abs_comparatorEEEEJSC_SC_iSG_EEEvDpT0__param_1];
	cvta.to.global.u64 	%rd317, %rd326;
	st.global.f64 	[%rd317], %fd357;
	st.global.u64 	[%rd317+8], %rd394;
$L__BB7_211:
	ret;

}
	// .globl	_ZN6thrust24THRUST_300001_SM_1000_NS8cuda_cub4core6detail13_kernel_agentINS1_8__reduce11ReduceAgentINS0_12zip_iteratorIN4cuda3std3__45tupleIJNS0_10device_ptrIdEENS0_17counting_iteratorIlNS0_11use_defaultESF_SF_EEEEEEEPNSB_IJdlEEESJ_lNS1_9__extrema9arg_max_fIdl14abs_comparatorEEEEJSI_SK_lSO_EEEvDpT0_
.visible .entry _ZN6thrust24THRUST_300001_SM_1000_NS8cuda_cub4core6detail13_kernel_agentINS1_8__reduce11ReduceAgentINS0_12zip_iteratorIN4cuda3std3__45tupleIJNS0_10device_ptrIdEENS0_17counting_iteratorIlNS0_11use_defaultESF_SF_EEEEEEEPNSB_IJdlEEESJ_lNS1_9__extrema9arg_max_fIdl14abs_comparatorEEEEJSI_SK_lSO_EEEvDpT0_(
	.param .align 8 .b8 _ZN6thrust24THRUST_300001_SM_1000_NS8cuda_cub4core6detail13_kernel_agentINS1_8__reduce11ReduceAgentINS0_12zip_iteratorIN4cuda3std3__45tupleIJNS0_10device_ptrIdEENS0_17counting_iteratorIlNS0_11use_defaultESF_SF_EEEEEEEPNSB_IJdlEEESJ_lNS1_9__extrema9arg_max_fIdl14abs_comparatorEEEEJSI_SK_lSO_EEEvDpT0__param_0[16],
	.param .u64 .ptr .align 1 _ZN6thrust24THRUST_300001_SM_1000_NS8cuda_cub4core6detail13_kernel_agentINS1_8__reduce11ReduceAgentINS0_12zip_iteratorIN4cuda3std3__45tupleIJNS0_10device_ptrIdEENS0_17counting_iteratorIlNS0_11use_defaultESF_SF_EEEEEEEPNSB_IJdlEEESJ_lNS1_9__extrema9arg_max_fIdl14abs_comparatorEEEEJSI_SK_lSO_EEEvDpT0__param_1,
	.param .u64 _ZN6thrust24THRUST_300001_SM_1000_NS8cuda_cub4core6detail13_kernel_agentINS1_8__reduce11ReduceAgentINS0_12zip_iteratorIN4cuda3std3__45tupleIJNS0_10device_ptrIdEENS0_17counting_iteratorIlNS0_11use_defaultESF_SF_EEEEEEEPNSB_IJdlEEESJ_lNS1_9__extrema9arg_max_fIdl14abs_comparatorEEEEJSI_SK_lSO_EEEvDpT0__param_2,
	.param .align 1 .b8 _ZN6thrust24THRUST_300001_SM_1000_NS8cuda_cub4core6detail13_kernel_agentINS1_8__reduce11ReduceAgentINS0_12zip_iteratorIN4cuda3std3__45tupleIJNS0_10device_ptrIdEENS0_17counting_iteratorIlNS0_11use_defaultESF_SF_EEEEEEEPNSB_IJdlEEESJ_lNS1_9__extrema9arg_max_fIdl14abs_comparatorEEEEJSI_SK_lSO_EEEvDpT0__param_3[1]
)
.maxntid 256
{
	.reg .pred 	%p<213>;
	.reg .b32 	%r<391>;
	.reg .b64 	%rd<341>;
	.reg .b64 	%fd<352>;

	ld.param.u64 	%rd192, [_ZN6thrust24THRUST_300001_SM_1000_NS8cuda_cub4core6detail13_kernel_agentINS1_8__reduce11ReduceAgentINS0_12zip_iteratorIN4cuda3std3__45tupleIJNS0_10device_ptrIdEENS0_17counting_iteratorIlNS0_11use_defaultESF_SF_EEEEEEEPNSB_IJdlEEESJ_lNS1_9__extrema9arg_max_fIdl14abs_comparatorEEEEJSI_SK_lSO_EEEvDpT0__param_0+8];
	ld.param.u64 	%rd191, [_ZN6thrust24THRUST_300001_SM_1000_NS8cuda_cub4core6detail13_kernel_agentINS1_8__reduce11ReduceAgentINS0_12zip_iteratorIN4cuda3std3__45tupleIJNS0_10device_ptrIdEENS0_17counting_iteratorIlNS0_11use_defaultESF_SF_EEEEEEEPNSB_IJdlEEESJ_lNS1_9__extrema9arg_max_fIdl14abs_comparatorEEEEJSI_SK_lSO_EEEvDpT0__param_0];
	ld.param.u64 	%rd194, [_ZN6thrust24THRUST_300001_SM_1000_NS8cuda_cub4core6detail13_kernel_agentINS1_8__reduce11ReduceAgentINS0_12zip_iteratorIN4cuda3std3__45tupleIJNS0_10device_ptrIdEENS0_17counting_iteratorIlNS0_11use_defaultESF_SF_EEEEEEEPNSB_IJdlEEESJ_lNS1_9__extrema9arg_max_fIdl14abs_comparatorEEEEJSI_SK_lSO_EEEvDpT0__param_2];
	setp.eq.s64 	%p1, %rd194, 0;
	@%p1 bra 	$L__BB8_206;
	cvta.to.global.u64 	%rd1, %rd191;
	setp.gt.s64 	%p2, %rd194, 1279;
	@%p2 bra 	$L__BB8_122;
	cvt.u32.u64 	%r1, %rd194;
	mov.u32 	%r2, %tid.x;
	setp.ge.s32 	%p96, %r2, %r1;
	mov.f64 	%fd298, 0d0000000000000000;
	mov.b64 	%rd283, 0;
	mov.u32 	%r385, %r2;
	@%p96 bra 	$L__BB8_4;
	cvt.u64.u32 	%rd239, %r2;
	mul.wide.u32 	%rd240, %r2, 8;
	add.s64 	%rd241, %rd1, %rd240;
	add.s64 	%rd283, %rd192, %rd239;
	ld.global.f64 	%fd298, [%rd241];
	add.s32 	%r385, %r2, 256;
$L__BB8_4:
	setp.ge.s32 	%p97, %r385, %r1;
	@%p97 bra 	$L__BB8_26;
	not.b32 	%r154, %r385;
	add.s32 	%r5, %r154, %r1;
	and.b32  	%r155, %r5, 768;
	setp.eq.s32 	%p98, %r155, 768;
	@%p98 bra 	$L__BB8_11;
	cvt.u64.u32 	%rd243, %r385;
	add.s64 	%rd274, %rd192, %rd243;
	mul.wide.u32 	%rd244, %r385, 8;
	add.s64 	%rd273, %rd1, %rd244;
	shr.u32 	%r156, %r5, 8;
	add.s32 	%r157, %r156, 1;
	and.b32  	%r158, %r157, 3;
	neg.s32 	%r383, %r158;
$L__BB8_7:
	.pragma "nounroll";
	mov.u64 	%rd9, %rd283;
	mov.f64 	%fd3, %fd298;
	ld.global.f64 	%fd4, [%rd273];
	abs.f64 	%fd5, %fd3;
	abs.f64 	%fd6, %fd4;
	setp.lt.f64 	%p99, %fd5, %fd6;
	mov.u64 	%rd283, %rd274;
	mov.f64 	%fd298, %fd4;
	@%p99 bra 	$L__BB8_10;
	setp.lt.f64 	%p100, %fd6, %fd5;
	mov.u64 	%rd283, %rd9;
	mov.f64 	%fd298, %fd3;
	@%p100 bra 	$L__BB8_10;
	setp.lt.s64 	%p101, %rd9, %rd274;
	min.s64 	%rd283, %rd9, %rd274;
	selp.f64 	%fd298, %fd3, %fd4, %p101;
$L__BB8_10:
	add.s32 	%r385, %r385, 256;
	add.s64 	%rd274, %rd274, 256;
	add.s64 	%rd273, %rd273, 2048;
	add.s32 	%r383, %r383, 1;
	setp.ne.s32 	%p102, %r383, 0;
	@%p102 bra 	$L__BB8_7;
$L__BB8_11:
	setp.lt.u32 	%p103, %r5, 768;
	@%p103 bra 	$L__BB8_26;
	add.s32 	%r386, %r385, 512;
$L__BB8_13:
	mov.u32 	%r13, %r386;
	add.s32 	%r159, %r13, -512;
	cvt.s64.s32 	%rd245, %r159;
	mul.wide.s32 	%rd246, %r159, 8;
	add.s64 	%rd17, %rd1, %rd246;
	add.s64 	%rd18, %rd192, %rd245;
	ld.global.f64 	%fd12, [%rd17];
	abs.f64 	%fd13, %fd298;
	abs.f64 	%fd14, %fd12;
	setp.lt.f64 	%p104, %fd13, %fd14;
	mov.u64 	%rd280, %rd18;
	mov.f64 	%fd295, %fd12;
	@%p104 bra 	$L__BB8_16;
	setp.lt.f64 	%p105, %fd14, %fd13;
	mov.u64 	%rd280, %rd283;
	mov.f64 	%fd295, %fd298;
	@%p105 bra 	$L__BB8_16;
	setp.lt.s64 	%p106, %rd283, %rd18;
	min.s64 	%rd280, %rd283, %rd18;
	selp.f64 	%fd295, %fd298, %fd12, %p106;
$L__BB8_16:
	add.s32 	%r160, %r13, -256;
	cvt.s64.s32 	%rd247, %r160;
	add.s64 	%rd21, %rd192, %rd247;
	ld.global.f64 	%fd17, [%rd17+2048];
	abs.f64 	%fd18, %fd295;
	abs.f64 	%fd19, %fd17;
	setp.lt.f64 	%p107, %fd18, %fd19;
	mov.u64 	%rd281, %rd21;
	mov.f64 	%fd296, %fd17;
	@%p107 bra 	$L__BB8_19;
	setp.lt.f64 	%p108, %fd19, %fd18;
	mov.u64 	%rd281, %rd280;
	mov.f64 	%fd296, %fd295;
	@%p108 bra 	$L__BB8_19;
	setp.lt.s64 	%p109, %rd280, %rd21;
	min.s64 	%rd281, %rd280, %rd21;
	selp.f64 	%fd296, %fd295, %fd17, %p109;
$L__BB8_19:
	cvt.s64.s32 	%rd248, %r13;
	add.s64 	%rd24, %rd192, %rd248;
	ld.global.f64 	%fd22, [%rd17+4096];
	abs.f64 	%fd23, %fd296;
	abs.f64 	%fd24, %fd22;
	setp.lt.f64 	%p110, %fd23, %fd24;
	mov.u64 	%rd282, %rd24;
	mov.f64 	%fd297, %fd22;
	@%p110 bra 	$L__BB8_22;
	setp.lt.f64 	%p111, %fd24, %fd23;
	mov.u64 	%rd282, %rd281;
	mov.f64 	%fd297, %fd296;
	@%p111 bra 	$L__BB8_22;
	setp.lt.s64 	%p112, %rd281, %rd24;
	min.s64 	%rd282, %rd281, %rd24;
	selp.f64 	%fd297, %fd296, %fd22, %p112;
$L__BB8_22:
	add.s32 	%r161, %r13, 256;
	cvt.s64.s32 	%rd249, %r161;
	add.s64 	%rd27, %rd192, %rd249;
	ld.global.f64 	%fd27, [%rd17+6144];
	abs.f64 	%fd28, %fd297;
	abs.f64 	%fd29, %fd27;
	setp.lt.f64 	%p113, %fd28, %fd29;
	mov.u64 	%rd283, %rd27;
	mov.f64 	%fd298, %fd27;
	@%p113 bra 	$L__BB8_25;
	setp.lt.f64 	%p114, %fd29, %fd28;
	mov.u64 	%rd283, %rd282;
	mov.f64 	%fd298, %fd297;
	@%p114 bra 	$L__BB8_25;
	setp.lt.s64 	%p115, %rd282, %rd27;
	min.s64 	%rd283, %rd282, %rd27;
	selp.f64 	%fd298, %fd297, %fd27, %p115;
$L__BB8_25:
	add.s32 	%r386, %r13, 1024;
	add.s32 	%r162, %r13, 512;
	setp.lt.s32 	%p116, %r162, %r1;
	@%p116 bra 	$L__BB8_13;
$L__BB8_26:
	setp.lt.s32 	%p117, %r1, 256;
	@%p117 bra 	$L__BB8_71;
	// begin inline asm
	mov.u32 %r276, %laneid;
	// end inline asm
	mov.b64 	%rd260, %fd298;
	mov.b64 	{%r278, %r283}, %rd260;
	mov.b32 	%r294, 1;
	mov.b32 	%r295, 31;
	mov.b32 	%r296, -1;
	// begin inline asm
	shfl.sync.down.b32 %r277, %r278, %r294, %r295, %r296;
	// end inline asm
	// begin inline asm
	shfl.sync.down.b32 %r282, %r283, %r294, %r295, %r296;
	// end inline asm
	mov.b64 	%rd261, {%r277, %r282};
	mov.b64 	%fd33, %rd261;
	mov.b64 	{%r288, %r293}, %rd283;
	// begin inline asm
	shfl.sync.down.b32 %r287, %r288, %r294, %r295, %r296;
	// end inline asm
	// begin inline asm
	shfl.sync.down.b32 %r292, %r293, %r294, %r295, %r296;
	// end inline asm
	mov.b64 	%rd31, {%r287, %r292};
	setp.gt.s32 	%p169, %r276, 30;
	mov.u64 	%rd285, %rd283;
	mov.f64 	%fd300, %fd298;
	@%p169 bra 	$L__BB8_31;
	abs.f64 	%fd34, %fd298;
	abs.f64 	%fd35, %fd33;
	setp.lt.f64 	%p170, %fd34, %fd35;
	mov.u64 	%rd285, %rd31;
	mov.f64 	%fd300, %fd33;
	@%p170 bra 	$L__BB8_31;
	setp.lt.f64 	%p171, %fd35, %fd34;
	mov.u64 	%rd285, %rd283;
	mov.f64 	%fd300, %fd298;
	@%p171 bra 	$L__BB8_31;
	setp.lt.s64 	%p172, %rd283, %rd31;
	min.s64 	%rd285, %rd283, %rd31;
	selp.f64 	%fd300, %fd298, %fd33, %p172;
$L__BB8_31:
	mov.b64 	%rd262, %fd300;
	mov.b64 	{%r298, %r303}, %rd262;
	mov.b32 	%r314, 2;
	mov.b32 	%r315, 31;
	mov.b32 	%r316, -1;
	// begin inline asm
	shfl.sync.down.b32 %r297, %r298, %r314, %r315, %r316;
	// end inline asm
	// begin inline asm
	shfl.sync.down.b32 %r302, %r303, %r314, %r315, %r316;
	// end inline asm
	mov.b64 	%rd263, {%r297, %r302};
	mov.b64 	%fd38, %rd263;
	mov.b64 	{%r308, %r313}, %rd285;
	// begin inline asm
	shfl.sync.down.b32 %r307, %r308, %r314, %r315, %r316;
	// end inline asm
	// begin inline asm
	shfl.sync.down.b32 %r312, %r313, %r314, %r315, %r316;
	// end inline asm
	mov.b64 	%rd34, {%r307, %r312};
	setp.gt.s32 	%p173, %r276, 29;
	mov.u64 	%rd286, %rd285;
	mov.f64 	%fd301, %fd300;
	@%p173 bra 	$L__BB8_35;
	abs.f64 	%fd39, %fd300;
	abs.f64 	%fd40, %fd38;
	setp.lt.f64 	%p174, %fd39, %fd40;
	mov.u64 	%rd286, %rd34;
	mov.f64 	%fd301, %fd38;
	@%p174 bra 	$L__BB8_35;
	setp.lt.f64 	%p175, %fd40, %fd39;
	mov.u64 	%rd286, %rd285;
	mov.f64 	%fd301, %fd300;
	@%p175 bra 	$L__BB8_35;
	setp.lt.s64 	%p176, %rd285, %rd34;
	min.s64 	%rd286, %rd285, %rd34;
	selp.f64 	%fd301, %fd300, %fd38, %p176;
$L__BB8_35:
	mov.b64 	%rd264, %fd301;
	mov.b64 	{%r318, %r323}, %rd264;
	mov.b32 	%r334, 4;
	mov.b32 	%r335, 31;
	mov.b32 	%r336, -1;
	// begin inline asm
	shfl.sync.down.b32 %r317, %r318, %r334, %r335, %r336;
	// end inline asm
	// begin inline asm
	shfl.sync.down.b32 %r322, %r323, %r334, %r335, %r336;
	// end inline asm
	mov.b64 	%rd265, {%r317, %r322};
	mov.b64 	%fd43, %rd265;
	mov.b64 	{%r328, %r333}, %rd286;
	// begin inline asm
	shfl.sync.down.b32 %r327, %r328, %r334, %r335, %r336;
	// end inline asm
	// begin inline asm
	shfl.sync.down.b32 %r332, %r333, %r334, %r335, %r336;
	// end inline asm
	mov.b64 	%rd37, {%r327, %r332};
	setp.gt.s32 	%p177, %r276, 27;
	mov.u64 	%rd287, %rd286;
	mov.f64 	%fd302, %fd301;
	@%p177 bra 	$L__BB8_39;
	abs.f64 	%fd44, %fd301;
	abs.f64 	%fd45, %fd43;
	setp.lt.f64 	%p178, %fd44, %fd45;
	mov.u64 	%rd287, %rd37;
	mov.f64 	%fd302, %fd43;
	@%p178 bra 	$L__BB8_39;
	setp.lt.f64 	%p179, %fd45, %fd44;
	mov.u64 	%rd287, %rd286;
	mov.f64 	%fd302, %fd301;
	@%p179 bra 	$L__BB8_39;
	setp.lt.s64 	%p180, %rd286, %rd37;
	min.s64 	%rd287, %rd286, %rd37;
	selp.f64 	%fd302, %fd301, %fd43, %p180;
$L__BB8_39:
	mov.b64 	%rd266, %fd302;
	mov.b64 	{%r338, %r343}, %rd266;
	mov.b32 	%r354, 8;
	mov.b32 	%r355, 31;
	mov.b32 	%r356, -1;
	// begin inline asm
	shfl.sync.down.b32 %r337, %r338, %r354, %r355, %r356;
	// end inline asm
	// begin inline asm
	shfl.sync.down.b32 %r342, %r343, %r354, %r355, %r356;
	// end inline asm
	mov.b64 	%rd267, {%r337, %r342};
	mov.b64 	%fd48, %rd267;
	mov.b64 	{%r348, %r353}, %rd287;
	// begin inline asm
	shfl.sync.down.b32 %r347, %r348, %r354, %r355, %r356;
	// end inline asm
	// begin inline asm
	shfl.sync.down.b32 %r352, %r353, %r354, %r355, %r356;
	// end inline asm
	mov.b64 	%rd40, {%r347, %r352};
	setp.gt.s32 	%p181, %r276, 23;
	mov.u64 	%rd288, %rd287;
	mov.f64 	%fd303, %fd302;
	@%p181 bra 	$L__BB8_43;
	abs.f64 	%fd49, %fd302;
	abs.f64 	%fd50, %fd48;
	setp.lt.f64 	%p182, %fd49, %fd50;
	mov.u64 	%rd288, %rd40;
	mov.f64 	%fd303, %fd48;
	@%p182 bra 	$L__BB8_43;
	setp.lt.f64 	%p183, %fd50, %fd49;
	mov.u64 	%rd288, %rd287;
	mov.f64 	%fd303, %fd302;
	@%p183 bra 	$L__BB8_43;
	setp.lt.s64 	%p184, %rd287, %rd40;
	min.s64 	%rd288, %rd287, %rd40;
	selp.f64 	%fd303, %fd302, %fd48, %p184;
$L__BB8_43:
	mov.b64 	%rd268, %fd303;
	mov.b64 	{%r358, %r363}, %rd268;
	mov.b32 	%r374, 16;
	mov.b32 	%r375, 31;
	mov.b32 	%r376, -1;
	// begin inline asm
	shfl.sync.down.b32 %r357, %r358, %r374, %r375, %r376;
	// end inline asm
	// begin inline asm
	shfl.sync.down.b32 %r362, %r363, %r374, %r375, %r376;
	// end inline asm
	mov.b64 	%rd269, {%r357, %r362};
	mov.b64 	%fd53, %rd269;
	mov.b64 	{%r368, %r373}, %rd288;
	// begin inline asm
	shfl.sync.down.b32 %r367, %r368, %r374, %r375, %r376;
	// end inline asm
	// begin inline asm
	shfl.sync.down.b32 %r372, %r373, %r374, %r375, %r376;
	// end inline asm
	mov.b64 	%rd43, {%r367, %r372};
	setp.gt.s32 	%p185, %r276, 15;
	mov.u64 	%rd340, %rd288;
	mov.f64 	%fd351, %fd303;
	@%p185 bra 	$L__BB8_47;
	abs.f64 	%fd54, %fd303;
	abs.f64 	%fd55, %fd53;
	setp.lt.f64 	%p186, %fd54, %fd55;
	mov.u64 	%rd340, %rd43;
	mov.f64 	%fd351, %fd53;
	@%p186 bra 	$L__BB8_47;
	setp.lt.f64 	%p187, %fd55, %fd54;
	mov.u64 	%rd340, %rd288;
	mov.f64 	%fd351, %fd303;
	@%p187 bra 	$L__BB8_47;
	setp.lt.s64 	%p188, %rd288, %rd43;
	min.s64 	%rd340, %rd288, %rd43;
	selp.f64 	%fd351, %fd303, %fd53, %p188;
$L__BB8_47:
	setp.ne.s32 	%p189, %r276, 0;
	@%p189 bra 	$L__BB8_49;
	shr.u32 	%r377, %r2, 1;
	and.b32  	%r378, %r377, 496;
	mov.u32 	%r379, _ZN6thrust24THRUST_300001_SM_1000_NS8cuda_cub4core6detail5shmemE;
	add.s32 	%r380, %r379, %r378;
	st.shared.f64 	[%r380+8], %fd351;
	st.shared.u64 	[%r380+16], %rd340;
$L__BB8_49:
	bar.sync 	0;
	setp.ne.s32 	%p190, %r2, 0;
	@%p190 bra 	$L__BB8_204;
	ld.shared.f64 	%fd58, [_ZN6thrust24THRUST_300001_SM_1000_NS8cuda_cub4core6detail5shmemE+24];
	ld.shared.u64 	%rd46, [_ZN6thrust24THRUST_300001_SM_1000_NS8cuda_cub4core6detail5shmemE+32];
	abs.f64 	%fd59, %fd351;
	abs.f64 	%fd60, %fd58;
	setp.lt.f64 	%p191, %fd59, %fd60;
	mov.u64 	%rd290, %rd46;
	mov.f64 	%fd305, %fd58;
	@%p191 bra 	$L__BB8_53;
	setp.lt.f64 	%p192, %fd60, %fd59;
	mov.u64 	%rd290, %rd340;
	mov.f64 	%fd305, %fd351;
	@%p192 bra 	$L__BB8_53;
	setp.lt.s64 	%p193, %rd340, %rd46;
	min.s64 	%rd290, %rd340, %rd46;
	selp.f64 	%fd305, %fd351, %fd58, %p193;
$L__BB8_53:
	ld.shared.f64 	%fd63, [_ZN6thrust24THRUST_300001_SM_1000_NS8cuda_cub4core6detail5shmemE+40];
	ld.shared.u64 	%rd49, [_ZN6thrust24THRUST_300001_SM_1000_NS8cuda_cub4core6detail5shmemE+48];
	abs.f64 	%fd64, %fd305;
	abs.f64 	%fd65, %fd63;
	setp.lt.f64 	%p194, %fd64, %fd65;
	mov.u64 	%rd291, %rd49;
	mov.f64 	%fd306, %fd63;
	@%p194 bra 	$L__BB8_56;
	setp.lt.f64 	%p195, %fd65, %fd64;
	mov.u64 	%rd291, %rd290;
	mov.f64 	%fd306, %fd305;
	@%p195 bra 	$L__BB8_56;
	setp.lt.s64 	%p196, %rd290, %rd49;
	min.s64 	%rd291, %rd290, %rd49;
	selp.f64 	%fd306, %fd305, %fd63, %p196;
$L__BB8_56:
	ld.shared.f64 	%fd68, [_ZN6thrust24THRUST_300001_SM_1000_NS8cuda_cub4core6detail5shmemE+56];
	ld.shared.u64 	%rd52, [_ZN6thrust24THRUST_300001_SM_1000_NS8cuda_cub4core6detail5shmemE+64];
	abs.f64 	%fd69, %fd306;
	abs.f64 	%fd70, %fd68;
	setp.lt.f64 	%p197, %fd69, %fd70;
	mov.u64 	%rd292, %rd52;
	mov.f64 	%fd307, %fd68;
	@%p197 bra 	$L__BB8_59;
	setp.lt.f64 	%p198, %fd70, %fd69;
	mov.u64 	%rd292, %rd291;
	mov.f64 	%fd307, %fd306;
	@%p198 bra 	$L__BB8_59;
	setp.lt.s64 	%p199, %rd291, %rd52;
	min.s64 	%rd292, %rd291, %rd52;
	selp.f64 	%fd307, %fd306, %fd68, %p199;
$L__BB8_59:
	ld.shared.f64 	%fd73, [_ZN6thrust24THRUST_300001_SM_1000_NS8cuda_cub4core6detail5shmemE+72];
	ld.shared.u64 	%rd55, [_ZN6thrust24THRUST_300001_SM_1000_NS8cuda_cub4core6detail5shmemE+80];
	abs.f64 	%fd74, %fd307;
	abs.f64 	%fd75, %fd73;
	setp.lt.f64 	%p200, %fd74, %fd75;
	mov.u64 	%rd293, %rd55;
	mov.f64 	%fd308, %fd73;
	@%p200 bra 	$L__BB8_62;
	setp.lt.f64 	%p201, %fd75, %fd74;
	mov.u64 	%rd293, %rd292;
	mov.f64 	%fd308, %fd307;
	@%p201 bra 	$L__BB8_62;
	setp.lt.s64 	%p202, %rd292, %rd55;
	min.s64 	%rd293, %rd292, %rd55;
	selp.f64 	%fd308, %fd307, %fd73, %p202;
$L__BB8_62:
	ld.shared.f64 	%fd78, [_ZN6thrust24THRUST_300001_SM_1000_NS8cuda_cub4core6detail5shmemE+88];
	ld.shared.u64 	%rd58, [_ZN6thrust24THRUST_300001_SM_1000_NS8cuda_cub4core6detail5shmemE+96];
	abs.f64 	%fd79, %fd308;
	abs.f64 	%fd80, %fd78;
	setp.lt.f64 	%p203, %fd79, %fd80;
	mov.u64 	%rd294, %rd58;
	mov.f64 	%fd309, %fd78;
	@%p203 bra 	$L__BB8_65;
	setp.lt.f64 	%p204, %fd80, %fd79;
	mov.u64 	%rd294, %rd293;
	mov.f64 	%fd309, %fd308;
	@%p204 bra 	$L__BB8_65;
	setp.lt.s64 	%p205, %rd293, %rd58;
	min.s64 	%rd294, %rd293, %rd58;
	selp.f64 	%fd309, %fd308, %fd78, %p205;
$L__BB8_65:
	ld.shared.f64 	%fd83, [_ZN6thrust24THRUST_300001_SM_1000_NS8cuda_cub4core6detail5shmemE+104];
	ld.shared.u64 	%rd61, [_ZN6thrust24THRUST_300001_SM_1000_NS8cuda_cub4core6detail5shmemE+112];
	abs.f64 	%fd84, %fd309;
	abs.f64 	%fd85, %fd83;
	setp.lt.f64 	%p206, %fd84, %fd85;
	mov.u64 	%rd295, %rd61;
	mov.f64 	%fd310, %fd83;
	@%p206 bra 	$L__BB8_68;
	setp.lt.f64 	%p207, %fd85, %fd84;
	mov.u64 	%rd295, %rd294;
	mov.f64 	%fd310, %fd309;
	@%p207 bra 	$L__BB8_68;
	setp.lt.s64 	%p208, %rd294, %rd61;
	min.s64 	%rd295, %rd294, %rd61;
	selp.f64 	%fd310, %fd309, %fd83, %p208;
$L__BB8_68:
	ld.shared.f64 	%fd88, [_ZN6thrust24THRUST_300001_SM_1000_NS8cuda_cub4core6detail5shmemE+120];
	ld.shared.u64 	%rd64, [_ZN6thrust24THRUST_300001_SM_1000_NS8cuda_cub4core6detail5shmemE+128];
	abs.f64 	%fd89, %fd310;
	abs.f64 	%fd90, %fd88;
	setp.lt.f64 	%p209, %fd89, %fd90;
	mov.u64 	%rd340, %rd64;
	mov.f64 	%fd351, %fd88;
	@%p209 bra 	$L__BB8_204;
	setp.lt.f64 	%p210, %fd90, %fd89;
	mov.u64 	%rd340, %rd295;
	mov.f64 	%fd351, %fd310;
	@%p210 bra 	$L__BB8_204;
	setp.lt.s64 	%p211, %rd295, %rd64;
	min.s64 	%rd340, %rd295, %rd64;
	selp.f64 	%fd351, %fd310, %fd88, %p211;
	bra.uni 	$L__BB8_204;
$L__BB8_71:
	// begin inline asm
	mov.u32 %r163, %laneid;
	// end inline asm
	and.b32  	%r184, %r2, 992;
	add.s32 	%r185, %r184, 32;
	setp.gt.s32 	%p118, %r185, %r1;
	not.b32 	%r186, %r184;
	add.s32 	%r187, %r1, %r186;
	selp.b32 	%r182, %r187, 31, %p118;
	mov.b64 	%rd250, %fd298;
	mov.b64 	{%r165, %r170}, %rd250;
	mov.b32 	%r181, 1;
	mov.b32 	%r183, -1;
	// begin inline asm
	shfl.sync.down.b32 %r164, %r165, %r181, %r182, %r183;
	// end inline asm
	// begin inline asm
	shfl.sync.down.b32 %r169, %r170, %r181, %r182, %r183;
	// end inline asm
	mov.b64 	%rd251, {%r164, %r169};
	mov.b64 	%fd92, %rd251;
	mov.b64 	{%r175, %r180}, %rd283;
	// begin inline asm
	shfl.sync.down.b32 %r174, %r175, %r181, %r182, %r183;
	// end inline asm
	// begin inline asm
	shfl.sync.down.b32 %r179, %r180, %r181, %r182, %r183;
	// end inline asm
	mov.b64 	%rd66, {%r174, %r179};
	setp.ge.s32 	%p119, %r163, %r182;
	mov.u64 	%rd296, %rd283;
	mov.f64 	%fd311, %fd298;
	@%p119 bra 	$L__BB8_75;
	abs.f64 	%fd93, %fd298;
	abs.f64 	%fd94, %fd92;
	setp.lt.f64 	%p120, %fd93, %fd94;
	mov.u64 	%rd296, %rd66;
	mov.f64 	%fd311, %fd92;
	@%p120 bra 	$L__BB8_75;
	setp.lt.f64 	%p121, %fd94, %fd93;
	mov.u64 	%rd296, %rd283;
	mov.f64 	%fd311, %fd298;
	@%p121 bra 	$L__BB8_75;
	setp.lt.s64 	%p122, %rd283, %rd66;
	min.s64 	%rd296, %rd283, %rd66;
	selp.f64 	%fd311, %fd298, %fd92, %p122;
$L__BB8_75:
	mov.b64 	%rd252, %fd311;
	mov.b64 	{%r189, %r194}, %rd252;
	mov.b32 	%r205, 2;
	mov.b32 	%r207, -1;
	// begin inline asm
	shfl.sync.down.b32 %r188, %r189, %r205, %r182, %r207;
	// end inline asm
	// begin inline asm
	shfl.sync.down.b32 %r193, %r194, %r205, %r182, %r207;
	// end inline asm
	mov.b64 	%rd253, {%r188, %r193};
	mov.b64 	%fd97, %rd253;
	mov.b64 	{%r199, %r204}, %rd296;
	// begin inline asm
	shfl.sync.down.b32 %r198, %r199, %r205, %r182, %r207;
	// end inline asm
	// begin inline asm
	shfl.sync.down.b32 %r203, %r204, %r205, %r182, %r207;
	// end inline asm
	mov.b64 	%rd69, {%r198, %r203};
	add.s32 	%r208, %r163, 2;
	setp.gt.s32 	%p123, %r208, %r182;
	mov.u64 	%rd297, %rd296;
	mov.f64 	%fd312, %fd311;
	@%p123 bra 	$L__BB8_79;
	abs.f64 	%fd98, %fd311;
	abs.f64 	%fd99, %fd97;
	setp.lt.f64 	%p124, %fd98, %fd99;
	mov.u64 	%rd297, %rd69;
	mov.f64 	%fd312, %fd97;
	@%p124 bra 	$L__BB8_79;
	setp.lt.f64 	%p125, %fd99, %fd98;
	mov.u64 	%rd297, %rd296;
	mov.f64 	%fd312, %fd311;
	@%p125 bra 	$L__BB8_79;
	setp.lt.s64 	%p126, %rd296, %rd69;
	min.s64 	%rd297, %rd296, %rd69;
	selp.f64 	%fd312, %fd311, %fd97, %p126;
$L__BB8_79:
	mov.b64 	%rd254, %fd312;
	mov.b64 	{%r210, %r215}, %rd254;
	mov.b32 	%r226, 4;
	mov.b32 	%r228, -1;
	// begin inline asm
	shfl.sync.down.b32 %r209, %r210, %r226, %r182, %r228;
	// end inline asm
	// begin inline asm
	shfl.sync.down.b32 %r214, %r215, %r226, %r182, %r228;
	// end inline asm
	mov.b64 	%rd255, {%r209, %r214};
	mov.b64 	%fd102, %rd255;
	mov.b64 	{%r220, %r225}, %rd297;
	// begin inline asm
	shfl.sync.down.b32 %r219, %r220, %r226, %r182, %r228;
	// end inline asm
	// begin inline asm
	shfl.sync.down.b32 %r224, %r225, %r226, %r182, %r228;
	// end inline asm
	mov.b64 	%rd72, {%r219, %r224};
	add.s32 	%r229, %r163, 4;
	setp.gt.s32 	%p127, %r229, %r182;
	mov.u64 	%rd298, %rd297;
	mov.f64 	%fd313, %fd312;
	@%p127 bra 	$L__BB8_83;
	abs.f64 	%fd103, %fd312;
	abs.f64 	%fd104, %fd102;
	setp.lt.f64 	%p128, %fd103, %fd104;
	mov.u64 	%rd298, %rd72;
	mov.f64 	%fd313, %fd102;
	@%p128 bra 	$L__BB8_83;
	setp.lt.f64 	%p129, %fd104, %fd103;
	mov.u64 	%rd298, %rd297;
	mov.f64 	%fd313, %fd312;
	@%p129 bra 	$L__BB8_83;
	setp.lt.s64 	%p130, %rd297, %rd72;
	min.s64 	%rd298, %rd297, %rd72;
	selp.f64 	%fd313, %fd312, %fd102, %p130;
$L__BB8_83:
	mov.b64 	%rd256, %fd313;
	mov.b64 	{%r231, %r236}, %rd256;
	mov.b32 	%r247, 8;
	mov.b32 	%r249, -1;
	// begin inline asm
	shfl.sync.down.b32 %r230, %r231, %r247, %r182, %r249;
	// end inline asm
	// begin inline asm
	shfl.sync.down.b32 %r235, %r236, %r247, %r182, %r249;
	// end inline asm
	mov.b64 	%rd257, {%r230, %r235};
	mov.b64 	%fd107, %rd257;
	mov.b64 	{%r241, %r246}, %rd298;
	// begin inline asm
	shfl.sync.down.b32 %r240, %r241, %r247, %r182, %r249;
	// end inline asm
	// begin inline asm
	shfl.sync.down.b32 %r245, %r246, %r247, %r182, %r249;
	// end inline asm
	mov.b64 	%rd75, {%r240, %r245};
	add.s32 	%r250, %r163, 8;
	setp.gt.s32 	%p131, %r250, %r182;
	mov.u64 	%rd299, %rd298;
	mov.f64 	%fd314, %fd313;
	@%p131 bra 	$L__BB8_87;
	abs.f64 	%fd108, %fd313;
	abs.f64 	%fd109, %fd107;
	setp.lt.f64 	%p132, %fd108, %fd109;
	mov.u64 	%rd299, %rd75;
	mov.f64 	%fd314, %fd107;
	@%p132 bra 	$L__BB8_87;
	setp.lt.f64 	%p133, %fd109, %fd108;
	mov.u64 	%rd299, %rd298;
	mov.f64 	%fd314, %fd313;
	@%p133 bra 	$L__BB8_87;
	setp.lt.s64 	%p134, %rd298, %rd75;
	min.s64 	%rd299, %rd298, %rd75;
	selp.f64 	%fd314, %fd313, %fd107, %p134;
$L__BB8_87:
	mov.b64 	%rd258, %fd314;
	mov.b64 	{%r252, %r257}, %rd258;
	mov.b32 	%r268, 16;
	mov.b32 	%r270, -1;
	// begin inline asm
	shfl.sync.down.b32 %r251, %r252, %r268, %r182, %r270;
	// end inline asm
	// begin inline asm
	shfl.sync.down.b32 %r256, %r257, %r268, %r182, %r270;
	// end inline asm
	mov.b64 	%rd259, {%r251, %r256};
	mov.b64 	%fd112, %rd259;
	mov.b64 	{%r262, %r267}, %rd299;
	// begin inline asm
	shfl.sync.down.b32 %r261, %r262, %r268, %r182, %r270;
	// end inline asm
	// begin inline asm
	shfl.sync.down.b32 %r266, %r267, %r268, %r182, %r270;
	// end inline asm
	mov.b64 	%rd78, {%r261, %r266};
	add.s32 	%r271, %r163, 16;
	setp.gt.s32 	%p135, %r271, %r182;
	mov.u64 	%rd340, %rd299;
	mov.f64 	%fd351, %fd314;
	@%p135 bra 	$L__BB8_91;
	abs.f64 	%fd113, %fd314;
	abs.f64 	%fd114, %fd112;
	setp.lt.f64 	%p136, %fd113, %fd114;
	mov.u64 	%rd340, %rd78;
	mov.f64 	%fd351, %fd112;
	@%p136 bra 	$L__BB8_91;
	setp.lt.f64 	%p137, %fd114, %fd113;
	mov.u64 	%rd340, %rd299;
	mov.f64 	%fd351, %fd314;
	@%p137 bra 	$L__BB8_91;
	setp.lt.s64 	%p138, %rd299, %rd78;
	min.s64 	%rd340, %rd299, %rd78;
	selp.f64 	%fd351, %fd314, %fd112, %p138;
$L__BB8_91:
	setp.ne.s32 	%p139, %r163, 0;
	@%p139 bra 	$L__BB8_93;
	shr.u32 	%r272, %r2, 1;
	and.b32  	%r273, %r272, 496;
	mov.u32 	%r274, _ZN6thrust24THRUST_300001_SM_1000_NS8cuda_cub4core6detail5shmemE;
	add.s32 	%r275, %r274, %r273;
	st.shared.f64 	[%r275+8], %fd351;
	st.shared.u64 	[%r275+16], %rd340;
$L__BB8_93:
	bar.sync 	0;
	setp.ne.s32 	%p140, %r2, 0;
	@%p140 bra 	$L__BB8_204;
	setp.lt.s32 	%p141, %r1, 33;
	mov.f64 	%fd316, %fd351;
	mov.u64 	%rd301, %rd340;
	@%p141 bra 	$L__BB8_98;
	ld.shared.f64 	%fd117, [_ZN6thrust24THRUST_300001_SM_1000_NS8cuda_cub4core6detail5shmemE+24];
	ld.shared.u64 	%rd81, [_ZN6thrust24THRUST_300001_SM_1000_NS8cuda_cub4core6detail5shmemE+32];
	abs.f64 	%fd118, %fd351;
	abs.f64 	%fd119, %fd117;
	setp.lt.f64 	%p142, %fd118, %fd119;
	mov.f64 	%fd316, %fd117;
	mov.u64 	%rd301, %rd81;
	@%p142 bra 	$L__BB8_98;
	setp.lt.f64 	%p143, %fd119, %fd118;
	mov.f64 	%fd316, %fd351;
	mov.u64 	%rd301, %rd340;
	@%p143 bra 	$L__BB8_98;
	setp.lt.s64 	%p144, %rd340, %rd81;
	min.s64 	%rd301, %rd340, %rd81;
	selp.f64 	%fd316, %fd351, %fd117, %p144;
$L__BB8_98:
	setp.lt.s32 	%p145, %r1, 65;
	mov.f64 	%fd317, %fd316;
	mov.u64 	%rd302, %rd301;
	@%p145 bra 	$L__BB8_102;
	ld.shared.f64 	%fd122, [_ZN6thrust24THRUST_300001_SM_1000_NS8cuda_cub4core6detail5shmemE+40];
	ld.shared.u64 	%rd84, [_ZN6thrust24THRUST_300001_SM_1000_NS8cuda_cub4core6detail5shmemE+48];
	abs.f64 	%fd123, %fd316;
	abs.f64 	%fd124, %fd122;
	setp.lt.f64 	%p146, %fd123, %fd124;
	mov.f64 	%fd317, %fd122;
	mov.u64 	%rd302, %rd84;
	@%p146 bra 	$L__BB8_102;
	setp.lt.f64 	%p147, %fd124, %fd123;
	mov.f64 	%fd317, %fd316;
	mov.u64 	%rd302, %rd301;
	@%p147 bra 	$L__BB8_102;
	setp.lt.s64 	%p148, %rd301, %rd84;
	min.s64 	%rd302, %rd301, %rd84;
	selp.f64 	%fd317, %fd316, %fd122, %p148;
$L__BB8_102:
	setp.lt.s32 	%p149, %r1, 97;
	mov.f64 	%fd318, %fd317;
	mov.u64 	%rd303, %rd302;
	@%p149 bra 	$L__BB8_106;
	ld.shared.f64 	%fd127, [_ZN6thrust24THRUST_300001_SM_1000_NS8cuda_cub4core6detail5shmemE+56];
	ld.shared.u64 	%rd87, [_ZN6thrust24THRUST_300001_SM_1000_NS8cuda_cub4core6detail5shmemE+64];
	abs.f64 	%fd128, %fd317;
	abs.f64 	%fd129, %fd127;
	setp.lt.f64 	%p150, %fd128, %fd129;
	mov.f64 	%fd318, %fd127;
	mov.u64 	%rd303, %rd87;
	@%p150 bra 	$L__BB8_106;
	setp.lt.f64 	%p151, %fd129, %fd128;
	mov.f64 	%fd318, %fd317;
	mov.u64 	%rd303, %rd302;
	@%p151 bra 	$L__BB8_106;
	setp.lt.s64 	%p152, %rd302, %rd87;
	min.s64 	%rd303, %rd302, %rd87;
	selp.f64 	%fd318, %fd317, %fd127, %p152;
$L__BB8_106:
	setp.lt.s32 	%p153, %r1, 129;
	mov.f64 	%fd319, %fd318;
	mov.u64 	%rd304, %rd303;
	@%p153 bra 	$L__BB8_110;
	ld.shared.f64 	%fd132, [_ZN6thrust24THRUST_300001_SM_1000_NS8cuda_cub4core6detail5shmemE+72];
	ld.shared.u64 	%rd90, [_ZN6thrust24THRUST_300001_SM_1000_NS8cuda_cub4core6detail5shmemE+80];
	abs.f64 	%fd133, %fd318;
	abs.f64 	%fd134, %fd132;
	setp.lt.f64 	%p154, %fd133, %fd134;
	mov.f64 	%fd319, %fd132;
	mov.u64 	%rd304, %rd90;
	@%p154 bra 	$L__BB8_110;
	setp.lt.f64 	%p155, %fd134, %fd133;
	mov.f64 	%fd319, %fd318;
	mov.u64 	%rd304, %rd303;
	@%p155 bra 	$L__BB8_110;
	setp.lt.s64 	%p156, %rd303, %rd90;
	min.s64 	%rd304, %rd303, %rd90;
	selp.f64 	%fd319, %fd318, %fd132, %p156;
$L__BB8_110:
	setp.lt.s32 	%p157, %r1, 161;
	mov.f64 	%fd320, %fd319;
	mov.u64 	%rd305, %rd304;
	@%p157 bra 	$L__BB8_114;
	ld.shared.f64 	%fd137, [_ZN6thrust24THRUST_300001_SM_1000_NS8cuda_cub4core6detail5shmemE+88];
	ld.shared.u64 	%rd93, [_ZN6thrust24THRUST_300001_SM_1000_NS8cuda_cub4core6detail5shmemE+96];
	abs.f64 	%fd138, %fd319;
	abs.f64 	%fd139, %fd137;
	setp.lt.f64 	%p158, %fd138, %fd139;
	mov.f64 	%fd320, %fd137;
	mov.u64 	%rd305, %rd93;
	@%p158 bra 	$L__BB8_114;
	setp.lt.f64 	%p159, %fd139, %fd138;
	mov.f64 	%fd320, %fd319;
	mov.u64 	%rd305, %rd304;
	@%p159 bra 	$L__BB8_114;
	setp.lt.s64 	%p160, %rd304, %rd93;
	min.s64 	%rd305, %rd304, %rd93;
	selp.f64 	%fd320, %fd319, %fd137, %p160;
$L__BB8_114:
	setp.lt.s32 	%p161, %r1, 193;
	mov.f64 	%fd321, %fd320;
	mov.u64 	%rd306, %rd305;
	@%p161 bra 	$L__BB8_118;
	ld.shared.f64 	%fd142, [_ZN6thrust24THRUST_300001_SM_1000_NS8cuda_cub4core6detail5shmemE+104];
	ld.shared.u64 	%rd96, [_ZN6thrust24THRUST_300001_SM_1000_NS8cuda_cub4core6detail5shmemE+112];
	abs.f64 	%fd143, %fd320;
	abs.f64 	%fd144, %fd142;
	setp.lt.f64 	%p162, %fd143, %fd144;
	mov.f64 	%fd321, %fd142;
	mov.u64 	%rd306, %rd96;
	@%p162 bra 	$L__BB8_118;
	setp.lt.f64 	%p163, %fd144, %fd143;
	mov.f64 	%fd321, %fd320;
	mov.u64 	%rd306, %rd305;
	@%p163 bra 	$L__BB8_118;
	setp.lt.s64 	%p164, %rd305, %rd96;
	min.s64 	%rd306, %rd305, %rd96;
	selp.f64 	%fd321, %fd320, %fd142, %p164;
$L__BB8_118:
	setp.lt.s32 	%p165, %r1, 225;
	mov.u64 	%rd340, %rd306;
	mov.f64 	%fd351, %fd321;
	@%p165 bra 	$L__BB8_204;
	ld.shared.f64 	%fd147, [_ZN6thrust24THRUST_300001_SM_1000_NS8cuda_cub4core6detail5shmemE+120];
	ld.shared.u64 	%rd99, [_ZN6thrust24THRUST_300001_SM_1000_NS8cuda_cub4core6detail5shmemE+128];
	abs.f64 	%fd148, %fd321;
	abs.f64 	%fd149, %fd147;
	setp.lt.f64 	%p166, %fd148, %fd149;
	mov.u64 	%rd340, %rd99;
	mov.f64 	%fd351, %fd147;
	@%p166 bra 	$L__BB8_204;
	setp.lt.f64 	%p167, %fd149, %fd148;
	mov.u64 	%rd340, %rd306;
	mov.f64 	%fd351, %fd321;
	@%p167 bra 	$L__BB8_204;
	setp.lt.s64 	%p168, %rd306, %rd99;
	min.s64 	%rd340, %rd306, %rd99;
	selp.f64 	%fd351, %fd321, %fd147, %p168;
	bra.uni 	$L__BB8_204;
$L__BB8_122:
	mov.u32 	%r18, %tid.x;
	cvt.u64.u32 	%rd101, %r18;
	mul.wide.u32 	%rd195, %r18, 8;
	add.s64 	%rd102, %rd1, %rd195;
	ld.global.f64 	%fd274, [%rd102];
	add.s32 	%r31, %r18, 256;
	cvt.u64.u32 	%rd196, %r31;
	ld.global.f64 	%fd275, [%rd102+2048];
	add.s32 	%r32, %r18, 512;
	cvt.u64.u32 	%rd197, %r32;
	ld.global.f64 	%fd276, [%rd102+4096];
	add.s32 	%r33, %r18, 768;
	cvt.u64.u32 	%rd198, %r33;
	ld.global.f64 	%fd277, [%rd102+6144];
	or.b32  	%r34, %r18, 1024;
	cvt.u64.u32 	%rd103, %r34;
	add.s64 	%rd327, %rd192, %rd103;
	ld.global.f64 	%fd338, [%rd102+8192];
	abs.f64 	%fd278, %fd274;
	abs.f64 	%fd279, %fd275;
	setp.geu.f64 	%p3, %fd278, %fd279;
	selp.f64 	%fd280, %fd274, %fd275, %p3;
	selp.b64 	%rd199, %rd101, %rd196, %p3;
	abs.f64 	%fd281, %fd280;
	abs.f64 	%fd282, %fd276;
	setp.geu.f64 	%p4, %fd281, %fd282;
	selp.f64 	%fd283, %fd280, %fd276, %p4;
	selp.b64 	%rd200, %rd199, %rd197, %p4;
	abs.f64 	%fd284, %fd283;
	abs.f64 	%fd285, %fd277;
	setp.geu.f64 	%p5, %fd284, %fd285;
	selp.f64 	%fd152, %fd283, %fd277, %p5;
	selp.b64 	%rd105, %rd200, %rd198, %p5;
	abs.f64 	%fd153, %fd152;
	abs.f64 	%fd154, %fd338;
	setp.lt.f64 	%p6, %fd153, %fd154;
	@%p6 bra 	$L__BB8_124;
	setp.lt.f64 	%p7, %fd154, %fd153;
	setp.lt.u64 	%p8, %rd105, %rd103;
	or.pred  	%p9, %p7, %p8;
	selp.f64 	%fd338, %fd152, %fd338, %p9;
	add.s64 	%rd203, %rd192, %rd105;
	selp.b64 	%rd327, %rd203, %rd327, %p9;
$L__BB8_124:
	setp.lt.u64 	%p10, %rd194, 2560;
	mov.b64 	%rd316, 1280;
	@%p10 bra 	$L__BB8_137;
	mov.b64 	%rd308, 1280;
	mov.f64 	%fd323, %fd338;
$L__BB8_126:
	add.s64 	%rd206, %rd308, %rd101;
	shl.b64 	%rd207, %rd308, 3;
	add.s64 	%rd208, %rd102, %rd207;
	add.s64 	%rd310, %rd206, %rd192;
	ld.global.f64 	%fd324, [%rd208];
	ld.global.f64 	%fd325, [%rd208+2048];
	ld.global.f64 	%fd326, [%rd208+4096];
	add.s64 	%rd313, %rd310, 768;
	ld.global.f64 	%fd327, [%rd208+6144];
	ld.global.f64 	%fd338, [%rd208+8192];
	abs.f64 	%fd163, %fd323;
	abs.f64 	%fd164, %fd324;
	setp.lt.f64 	%p11, %fd163, %fd164;
	@%p11 bra 	$L__BB8_128;
	setp.lt.f64 	%p12, %fd164, %fd163;
	setp.lt.s64 	%p13, %rd327, %rd310;
	or.pred  	%p14, %p12, %p13;
	selp.f64 	%fd324, %fd323, %fd324, %p14;
	selp.b64 	%rd310, %rd327, %rd310, %p14;
$L__BB8_128:
	add.s64 	%rd209, %rd308, %rd101;
	add.s64 	%rd210, %rd209, %rd192;
	add.s64 	%rd311, %rd210, 256;
	abs.f64 	%fd167, %fd324;
	abs.f64 	%fd168, %fd325;
	setp.lt.f64 	%p15, %fd167, %fd168;
	@%p15 bra 	$L__BB8_130;
	setp.lt.f64 	%p16, %fd168, %fd167;
	setp.lt.s64 	%p17, %rd310, %rd311;
	or.pred  	%p18, %p16, %p17;
	selp.f64 	%fd325, %fd324, %fd325, %p18;
	selp.b64 	%rd311, %rd310, %rd311, %p18;
$L__BB8_130:
	add.s64 	%rd211, %rd308, %rd101;
	add.s64 	%rd212, %rd211, %rd192;
	add.s64 	%rd312, %rd212, 512;
	abs.f64 	%fd171, %fd325;
	abs.f64 	%fd172, %fd326;
	setp.lt.f64 	%p19, %fd171, %fd172;
	@%p19 bra 	$L__BB8_132;
	setp.lt.f64 	%p20, %fd172, %fd171;
	setp.lt.s64 	%p21, %rd311, %rd312;
	or.pred  	%p22, %p20, %p21;
	selp.f64 	%fd326, %fd325, %fd326, %p22;
	selp.b64 	%rd312, %rd311, %rd312, %p22;
$L__BB8_132:
	abs.f64 	%fd175, %fd326;
	abs.f64 	%fd176, %fd327;
	setp.lt.f64 	%p23, %fd175, %fd176;
	@%p23 bra 	$L__BB8_134;
	setp.lt.f64 	%p24, %fd176, %fd175;
	setp.lt.s64 	%p25, %rd312, %rd313;
	or.pred  	%p26, %p24, %p25;
	selp.f64 	%fd327, %fd326, %fd327, %p26;
	selp.b64 	%rd313, %rd312, %rd313, %p26;
$L__BB8_134:
	add.s64 	%rd213, %rd308, %rd101;
	add.s64 	%rd214, %rd213, %rd192;
	add.s64 	%rd327, %rd214, 1024;
	abs.f64 	%fd179, %fd327;
	abs.f64 	%fd180, %fd338;
	setp.lt.f64 	%p27, %fd179, %fd180;
	@%p27 bra 	$L__BB8_136;
	setp.lt.f64 	%p28, %fd180, %fd179;
	setp.lt.s64 	%p29, %rd313, %rd327;
	or.pred  	%p30, %p28, %p29;
	selp.f64 	%fd338, %fd327, %fd338, %p30;
	selp.b64 	%rd327, %rd313, %rd327, %p30;
$L__BB8_136:
	add.s64 	%rd316, %rd308, 1280;
	add.s64 	%rd215, %rd308, 2560;
	setp.le.s64 	%p31, %rd215, %rd194;
	mov.u64 	%rd308, %rd316;
	mov.f64 	%fd323, %fd338;
	@%p31 bra 	$L__BB8_126;
$L__BB8_137:
	setp.le.s64 	%p32, %rd194, %rd316;
	@%p32 bra 	$L__BB8_160;
	cvt.u32.u64 	%r35, %rd316;
	cvt.u32.u64 	%r36, %rd194;
	sub.s32 	%r19, %r36, %r35;
	setp.ge.s32 	%p33, %r18, %r19;
	@%p33 bra 	$L__BB8_160;
	cvta.to.global.u64 	%rd128, %rd191;
	not.b32 	%r38, %r18;
	add.s32 	%r39, %r38, %r36;
	sub.s32 	%r20, %r39, %r35;
	and.b32  	%r41, %r20, 768;
	setp.eq.s32 	%p34, %r41, 768;
	mov.u32 	%r389, %r18;
	@%p34 bra 	$L__BB8_145;
	add.s64 	%rd217, %rd316, %rd101;
	add.s64 	%rd318, %rd217, %rd192;
	shl.b64 	%rd218, %rd217, 3;
	add.s64 	%rd317, %rd128, %rd218;
	shr.u32 	%r42, %r20, 8;
	add.s32 	%r43, %r42, 1;
	and.b32  	%r44, %r43, 3;
	neg.s32 	%r387, %r44;
	mov.u32 	%r389, %r18;
$L__BB8_141:
	.pragma "nounroll";
	mov.u64 	%rd133, %rd327;
	mov.f64 	%fd184, %fd338;
	ld.global.f64 	%fd185, [%rd317];
	abs.f64 	%fd186, %fd184;
	abs.f64 	%fd187, %fd185;
	setp.lt.f64 	%p35, %fd186, %fd187;
	mov.f64 	%fd338, %fd185;
	mov.u64 	%rd327, %rd318;
	@%p35 bra 	$L__BB8_144;
	setp.lt.f64 	%p36, %fd187, %fd186;
	mov.f64 	%fd338, %fd184;
	mov.u64 	%rd327, %rd133;
	@%p36 bra 	$L__BB8_144;
	setp.lt.s64 	%p37, %rd133, %rd318;
	selp.f64 	%fd338, %fd184, %fd185, %p37;
	min.s64 	%rd327, %rd133, %rd318;
$L__BB8_144:
	add.s32 	%r389, %r389, 256;
	add.s64 	%rd318, %rd318, 256;
	add.s64 	%rd317, %rd317, 2048;
	add.s32 	%r387, %r387, 1;
	setp.ne.s32 	%p38, %r387, 0;
	@%p38 bra 	$L__BB8_141;
$L__BB8_145:
	setp.lt.u32 	%p39, %r20, 768;
	@%p39 bra 	$L__BB8_160;
	add.s32 	%r390, %r389, 512;
$L__BB8_147:
	mov.u32 	%r28, %r390;
	add.s32 	%r45, %r28, -512;
	cvt.u64.u32 	%rd219, %r45;
	add.s64 	%rd220, %rd316, %rd219;
	shl.b64 	%rd221, %rd220, 3;
	add.s64 	%rd141, %rd128, %rd221;
	add.s64 	%rd142, %rd220, %rd192;
	ld.global.f64 	%fd193, [%rd141];
	abs.f64 	%fd194, %fd338;
	abs.f64 	%fd195, %fd193;
	setp.lt.f64 	%p40, %fd194, %fd195;
	mov.f64 	%fd335, %fd193;
	mov.u64 	%rd324, %rd142;
	@%p40 bra 	$L__BB8_150;
	setp.lt.f64 	%p41, %fd195, %fd194;
	mov.f64 	%fd335, %fd338;
	mov.u64 	%rd324, %rd327;
	@%p41 bra 	$L__BB8_150;
	setp.lt.s64 	%p42, %rd327, %rd142;
	selp.f64 	%fd335, %fd338, %fd193, %p42;
	min.s64 	%rd324, %rd327, %rd142;
$L__BB8_150:
	add.s32 	%r46, %r28, -256;
	cvt.u64.u32 	%rd222, %r46;
	add.s64 	%rd223, %rd316, %rd222;
	add.s64 	%rd145, %rd223, %rd192;
	ld.global.f64 	%fd198, [%rd141+2048];
	abs.f64 	%fd199, %fd335;
	abs.f64 	%fd200, %fd198;
	setp.lt.f64 	%p43, %fd199, %fd200;
	mov.f64 	%fd336, %fd198;
	mov.u64 	%rd325, %rd145;
	@%p43 bra 	$L__BB8_153;
	setp.lt.f64 	%p44, %fd200, %fd199;
	mov.f64 	%fd336, %fd335;
	mov.u64 	%rd325, %rd324;
	@%p44 bra 	$L__BB8_153;
	setp.lt.s64 	%p45, %rd324, %rd145;
	selp.f64 	%fd336, %fd335, %fd198, %p45;
	min.s64 	%rd325, %rd324, %rd145;
$L__BB8_153:
	cvt.u64.u32 	%rd224, %r28;
	add.s64 	%rd225, %rd316, %rd224;
	add.s64 	%rd148, %rd225, %rd192;
	ld.global.f64 	%fd203, [%rd141+4096];
	abs.f64 	%fd204, %fd336;
	abs.f64 	%fd205, %fd203;
	setp.lt.f64 	%p46, %fd204, %fd205;
	mov.f64 	%fd337, %fd203;
	mov.u64 	%rd326, %rd148;
	@%p46 bra 	$L__BB8_156;
	setp.lt.f64 	%p47, %fd205, %fd204;
	mov.f64 	%fd337, %fd336;
	mov.u64 	%rd326, %rd325;
	@%p47 bra 	$L__BB8_156;
	setp.lt.s64 	%p48, %rd325, %rd148;
	selp.f64 	%fd337, %fd336, %fd203, %p48;
	min.s64 	%rd326, %rd325, %rd148;
$L__BB8_156:
	add.s32 	%r47, %r28, 256;
	cvt.u64.u32 	%rd226, %r47;
	add.s64 	%rd227, %rd316, %rd226;
	add.s64 	%rd151, %rd227, %rd192;
	ld.global.f64 	%fd208, [%rd141+6144];
	abs.f64 	%fd209, %fd337;
	abs.f64 	%fd210, %fd208;
	setp.lt.f64 	%p49, %fd209, %fd210;
	mov.f64 	%fd338, %fd208;
	mov.u64 	%rd327, %rd151;
	@%p49 bra 	$L__BB8_159;
	setp.lt.f64 	%p50, %fd210, %fd209;
	mov.f64 	%fd338, %fd337;
	mov.u64 	%rd327, %rd326;
	@%p50 bra 	$L__BB8_159;
	setp.lt.s64 	%p51, %rd326, %rd151;
	selp.f64 	%fd338, %fd337, %fd208, %p51;
	min.s64 	%rd327, %rd326, %rd151;
$L__BB8_159:
	add.s32 	%r390, %r28, 1024;
	add.s32 	%r48, %r28, 512;
	setp.lt.s32 	%p52, %r48, %r19;
	@%p52 bra 	$L__BB8_147;
$L__BB8_160:
	// begin inline asm
	mov.u32 %r49, %laneid;
	// end inline asm
	mov.b64 	%rd228, %fd338;
	mov.b64 	{%r51, %r56}, %rd228;
	mov.b32 	%r67, 1;
	mov.b32 	%r68, 31;
	mov.b32 	%r69, -1;
	// begin inline asm
	shfl.sync.down.b32 %r50, %r51, %r67, %r68, %r69;
	// end inline asm
	// begin inline asm
	shfl.sync.down.b32 %r55, %r56, %r67, %r68, %r69;
	// end inline asm
	mov.b64 	%rd229, {%r50, %r55};
	mov.b64 	%fd214, %rd229;
	mov.b64 	{%r61, %r66}, %rd327;
	// begin inline asm
	shfl.sync.down.b32 %r60, %r61, %r67, %r68, %r69;
	// end inline asm
	// begin inline asm
	shfl.sync.down.b32 %r65, %r66, %r67, %r68, %r69;
	// end inline asm
	mov.b64 	%rd155, {%r60, %r65};
	setp.gt.s32 	%p53, %r49, 30;
	mov.f64 	%fd340, %fd338;
	mov.u64 	%rd329, %rd327;
	@%p53 bra 	$L__BB8_164;
	abs.f64 	%fd215, %fd338;
	abs.f64 	%fd216, %fd214;
	setp.lt.f64 	%p54, %fd215, %fd216;
	mov.f64 	%fd340, %fd214;
	mov.u64 	%rd329, %rd155;
	@%p54 bra 	$L__BB8_164;
	setp.lt.f64 	%p55, %fd216, %fd215;
	mov.f64 	%fd340, %fd338;
	mov.u64 	%rd329, %rd327;
	@%p55 bra 	$L__BB8_164;
	setp.lt.s64 	%p56, %rd327, %rd155;
	selp.f64 	%fd340, %fd338, %fd214, %p56;
	min.s64 	%rd329, %rd327, %rd155;
$L__BB8_164:
	mov.b64 	%rd230, %fd340;
	mov.b64 	{%r71, %r76}, %rd230;
	mov.b32 	%r87, 2;
	mov.b32 	%r88, 31;
	mov.b32 	%r89, -1;
	// begin inline asm
	shfl.sync.down.b32 %r70, %r71, %r87, %r88, %r89;
	// end inline asm
	// begin inline asm
	shfl.sync.down.b32 %r75, %r76, %r87, %r88, %r89;
	// end inline asm
	mov.b64 	%rd231, {%r70, %r75};
	mov.b64 	%fd219, %rd231;
	mov.b64 	{%r81, %r86}, %rd329;
	// begin inline asm
	shfl.sync.down.b32 %r80, %r81, %r87, %r88, %r89;
	// end inline asm
	// begin inline asm
	shfl.sync.down.b32 %r85, %r86, %r87, %r88, %r89;
	// end inline asm
	mov.b64 	%rd158, {%r80, %r85};
	setp.gt.s32 	%p57, %r49, 29;
	mov.f64 	%fd341, %fd340;
	mov.u64 	%rd330, %rd329;
	@%p57 bra 	$L__BB8_168;
	abs.f64 	%fd220, %fd340;
	abs.f64 	%fd221, %fd219;
	setp.lt.f64 	%p58, %fd220, %fd221;
	mov.f64 	%fd341, %fd219;
	mov.u64 	%rd330, %rd158;
	@%p58 bra 	$L__BB8_168;
	setp.lt.f64 	%p59, %fd221, %fd220;
	mov.f64 	%fd341, %fd340;
	mov.u64 	%rd330, %rd329;
	@%p59 bra 	$L__BB8_168;
	setp.lt.s64 	%p60, %rd329, %rd158;
	selp.f64 	%fd341, %fd340, %fd219, %p60;
	min.s64 	%rd330, %rd329, %rd158;
$L__BB8_168:
	mov.b64 	%rd232, %fd341;
	mov.b64 	{%r91, %r96}, %rd232;
	mov.b32 	%r107, 4;
	mov.b32 	%r108, 31;
	mov.b32 	%r109, -1;
	// begin inline asm
	shfl.sync.down.b32 %r90, %r91, %r107, %r108, %r109;
	// end inline asm
	// begin inline asm
	shfl.sync.down.b32 %r95, %r96, %r107, %r108, %r109;
	// end inline asm
	mov.b64 	%rd233, {%r90, %r95};
	mov.b64 	%fd224, %rd233;
	mov.b64 	{%r101, %r106}, %rd330;
	// begin inline asm
	shfl.sync.down.b32 %r100, %r101, %r107, %r108, %r109;
	// end inline asm
	// begin inline asm
	shfl.sync.down.b32 %r105, %r106, %r107, %r108, %r109;
	// end inline asm
	mov.b64 	%rd161, {%r100, %r105};
	setp.gt.s32 	%p61, %r49, 27;
	mov.f64 	%fd342, %fd341;
	mov.u64 	%rd331, %rd330;
	@%p61 bra 	$L__BB8_172;
	abs.f64 	%fd225, %fd341;
	abs.f64 	%fd226, %fd224;
	setp.lt.f64 	%p62, %fd225, %fd226;
	mov.f64 	%fd342, %fd224;
	mov.u64 	%rd331, %rd161;
	@%p62 bra 	$L__BB8_172;
	setp.lt.f64 	%p63, %fd226, %fd225;
	mov.f64 	%fd342, %fd341;
	mov.u64 	%rd331, %rd330;
	@%p63 bra 	$L__BB8_172;
	setp.lt.s64 	%p64, %rd330, %rd161;
	selp.f64 	%fd342, %fd341, %fd224, %p64;
	min.s64 	%rd331, %rd330, %rd161;
$L__BB8_172:
	mov.b64 	%rd234, %fd342;
	mov.b64 	{%r111, %r116}, %rd234;
	mov.b32 	%r127, 8;
	mov.b32 	%r128, 31;
	mov.b32 	%r129, -1;
	// begin inline asm
	shfl.sync.down.b32 %r110, %r111, %r127, %r128, %r129;
	// end inline asm
	// begin inline asm
	shfl.sync.down.b32 %r115, %r116, %r127, %r128, %r129;
	// end inline asm
	mov.b64 	%rd235, {%r110, %r115};
	mov.b64 	%fd229, %rd235;
	mov.b64 	{%r121, %r126}, %rd331;
	// begin inline asm
	shfl.sync.down.b32 %r120, %r121, %r127, %r128, %r129;
	// end inline asm
	// begin inline asm
	shfl.sync.down.b32 %r125, %r126, %r127, %r128, %r129;
	// end inline asm
	mov.b64 	%rd164, {%r120, %r125};
	setp.gt.s32 	%p65, %r49, 23;
	mov.f64 	%fd343, %fd342;
	mov.u64 	%rd332, %rd331;
	@%p65 bra 	$L__BB8_176;
	abs.f64 	%fd230, %fd342;
	abs.f64 	%fd231, %fd229;
	setp.lt.f64 	%p66, %fd230, %fd231;
	mov.f64 	%fd343, %fd229;
	mov.u64 	%rd332, %rd164;
	@%p66 bra 	$L__BB8_176;
	setp.lt.f64 	%p67, %fd231, %fd230;
	mov.f64 	%fd343, %fd342;
	mov.u64 	%rd332, %rd331;
	@%p67 bra 	$L__BB8_176;
	setp.lt.s64 	%p68, %rd331, %rd164;
	selp.f64 	%fd343, %fd342, %fd229, %p68;
	min.s64 	%rd332, %rd331, %rd164;
$L__BB8_176:
	mov.b64 	%rd236, %fd343;
	mov.b64 	{%r131, %r136}, %rd236;
	mov.b32 	%r147, 16;
	mov.b32 	%r148, 31;
	mov.b32 	%r149, -1;
	// begin inline asm
	shfl.sync.down.b32 %r130, %r131, %r147, %r148, %r149;
	// end inline asm
	// begin inline asm
	shfl.sync.down.b32 %r135, %r136, %r147, %r148, %r149;
	// end inline asm
	mov.b64 	%rd237, {%r130, %r135};
	mov.b64 	%fd234, %rd237;
	mov.b64 	{%r141, %r146}, %rd332;
	// begin inline asm
	shfl.sync.down.b32 %r140, %r141, %r147, %r148, %r149;
	// end inline asm
	// begin inline asm
	shfl.sync.down.b32 %r145, %r146, %r147, %r148, %r149;
	// end inline asm
	mov.b64 	%rd167, {%r140, %r145};
	setp.gt.s32 	%p69, %r49, 15;
	mov.f64 	%fd351, %fd343;
	mov.u64 	%rd340, %rd332;
	@%p69 bra 	$L__BB8_180;
	abs.f64 	%fd235, %fd343;
	abs.f64 	%fd236, %fd234;
	setp.lt.f64 	%p70, %fd235, %fd236;
	mov.f64 	%fd351, %fd234;
	mov.u64 	%rd340, %rd167;
	@%p70 bra 	$L__BB8_180;
	setp.lt.f64 	%p71, %fd236, %fd235;
	mov.f64 	%fd351, %fd343;
	mov.u64 	%rd340, %rd332;
	@%p71 bra 	$L__BB8_180;
	setp.lt.s64 	%p72, %rd332, %rd167;
	selp.f64 	%fd351, %fd343, %fd234, %p72;
	min.s64 	%rd340, %rd332, %rd167;
$L__BB8_180:
	setp.ne.s32 	%p73, %r49, 0;
	@%p73 bra 	$L__BB8_182;
	shr.u32 	%r150, %r18, 1;
	and.b32  	%r151, %r150, 496;
	mov.u32 	%r152, _ZN6thrust24THRUST_300001_SM_1000_NS8cuda_cub4core6detail5shmemE;
	add.s32 	%r153, %r152, %r151;
	st.shared.f64 	[%r153+8], %fd351;
	st.shared.u64 	[%r153+16], %rd340;
$L__BB8_182:
	bar.sync 	0;
	setp.ne.s32 	%p74, %r18, 0;
	@%p74 bra 	$L__BB8_204;
	ld.shared.f64 	%fd239, [_ZN6thrust24THRUST_300001_SM_1000_NS8cuda_cub4core6detail5shmemE+24];
	ld.shared.u64 	%rd170, [_ZN6thrust24THRUST_300001_SM_1000_NS8cuda_cub4core6detail5shmemE+32];
	abs.f64 	%fd240, %fd351;
	abs.f64 	%fd241, %fd239;
	setp.lt.f64 	%p75, %fd240, %fd241;
	mov.f64 	%fd345, %fd239;
	mov.u64 	%rd334, %rd170;
	@%p75 bra 	$L__BB8_186;
	setp.lt.f64 	%p76, %fd241, %fd240;
	mov.f64 	%fd345, %fd351;
	mov.u64 	%rd334, %rd340;
	@%p76 bra 	$L__BB8_186;
	setp.lt.s64 	%p77, %rd340, %rd170;
	selp.f64 	%fd345, %fd351, %fd239, %p77;
	min.s64 	%rd334, %rd340, %rd170;
$L__BB8_186:
	ld.shared.f64 	%fd244, [_ZN6thrust24THRUST_300001_SM_1000_NS8cuda_cub4core6detail5shmemE+40];
	ld.shared.u64 	%rd173, [_ZN6thrust24THRUST_300001_SM_1000_NS8cuda_cub4core6detail5shmemE+48];
	abs.f64 	%fd245, %fd345;
	abs.f64 	%fd246, %fd244;
	setp.lt.f64 	%p78, %fd245, %fd246;
	mov.f64 	%fd346, %fd244;
	mov.u64 	%rd335, %rd173;
	@%p78 bra 	$L__BB8_189;
	setp.lt.f64 	%p79, %fd246, %fd245;
	mov.f64 	%fd346, %fd345;
	mov.u64 	%rd335, %rd334;
	@%p79 bra 	$L__BB8_189;
	setp.lt.s64 	%p80, %rd334, %rd173;
	selp.f64 	%fd346, %fd345, %fd244, %p80;
	min.s64 	%rd335, %rd334, %rd173;
$L__BB8_189:
	ld.shared.f64 	%fd249, [_ZN6thrust24THRUST_300001_SM_1000_NS8cuda_cub4core6detail5shmemE+56];
	ld.shared.u64 	%rd176, [_ZN6thrust24THRUST_300001_SM_1000_NS8cuda_cub4core6detail5shmemE+64];
	abs.f64 	%fd250, %fd346;
	abs.f64 	%fd251, %fd249;
	setp.lt.f64 	%p81, %fd250, %fd251;
	mov.f64 	%fd347, %fd249;
	mov.u64 	%rd336, %rd176;
	@%p81 bra 	$L__BB8_192;
	setp.lt.f64 	%p82, %fd251, %fd250;
	mov.f64 	%fd347, %fd346;
	mov.u64 	%rd336, %rd335;
	@%p82 bra 	$L__BB8_192;
	setp.lt.s64 	%p83, %rd335, %rd176;
	selp.f64 	%fd347, %fd346, %fd249, %p83;
	min.s64 	%rd336, %rd335, %rd176;
$L__BB8_192:
	ld.shared.f64 	%fd254, [_ZN6thrust24THRUST_300001_SM_1000_NS8cuda_cub4core6detail5shmemE+72];
	ld.shared.u64 	%rd179, [_ZN6thrust24THRUST_300001_SM_1000_NS8cuda_cub4core6detail5shmemE+80];
	abs.f64 	%fd255, %fd347;
	abs.f64 	%fd256, %fd254;
	setp.lt.f64 	%p84, %fd255, %fd256;
	mov.f64 	%fd348, %fd254;
	mov.u64 	%rd337, %rd179;
	@%p84 bra 	$L__BB8_195;
	setp.lt.f64 	%p85, %fd256, %fd255;
	mov.f64 	%fd348, %fd347;
	mov.u64 	%rd337, %rd336;
	@%p85 bra 	$L__BB8_195;
	setp.lt.s64 	%p86, %rd336, %rd179;
	selp.f64 	%fd348, %fd347, %fd254, %p86;
	min.s64 	%rd337, %rd336, %rd179;
$L__BB8_195:
	ld.shared.f64 	%fd259, [_ZN6thrust24THRUST_300001_SM_1000_NS8cuda_cub4core6detail5shmemE+88];
	ld.shared.u64 	%rd182, [_ZN6thrust24THRUST_300001_SM_1000_NS8cuda_cub4core6detail5shmemE+96];
	abs.f64 	%fd260, %fd348;
	abs.f64 	%fd261, %fd259;
	setp.lt.f64 	%p87, %fd260, %fd261;
	mov.f64 	%fd349, %fd259;
	mov.u64 	%rd338, %rd182;
	@%p87 bra 	$L__BB8_198;
	setp.lt.f64 	%p88, %fd261, %fd260;
	mov.f64 	%fd349, %fd348;
	mov.u64 	%rd338, %rd337;
	@%p88 bra 	$L__BB8_198;
	setp.lt.s64 	%p89, %rd337, %rd182;
	selp.f64 	%fd349, %fd348, %fd259, %p89;
	min.s64 	%rd338, %rd337, %rd182;
$L__BB8_198:
	ld.shared.f64 	%fd264, [_ZN6thrust24THRUST_300001_SM_1000_NS8cuda_cub4core6detail5shmemE+104];
	ld.shared.u64 	%rd185, [_ZN6thrust24THRUST_300001_SM_1000_NS8cuda_cub4core6detail5shmemE+112];
	abs.f64 	%fd265, %fd349;
	abs.f64 	%fd266, %fd264;
	setp.lt.f64 	%p90, %fd265, %fd266;
	mov.f64 	%fd350, %fd264;
	mov.u64 	%rd339, %rd185;
	@%p90 bra 	$L__BB8_201;
	setp.lt.f64 	%p91, %fd266, %fd265;
	mov.f64 	%fd350, %fd349;
	mov.u64 	%rd339, %rd338;
	@%p91 bra 	$L__BB8_201;
	setp.lt.s64 	%p92, %rd338, %rd185;
	selp.f64 	%fd350, %fd349, %fd264, %p92;
	min.s64 	%rd339, %rd338, %rd185;
$L__BB8_201:
	ld.shared.f64 	%fd269, [_ZN6thrust24THRUST_300001_SM_1000_NS8cuda_cub4core6detail5shmemE+120];
	ld.shared.u64 	%rd188, [_ZN6thrust24THRUST_300001_SM_1000_NS8cuda_cub4core6detail5shmemE+128];
	abs.f64 	%fd270, %fd350;
	abs.f64 	%fd271, %fd269;
	setp.lt.f64 	%p93, %fd270, %fd271;
	mov.u64 	%rd340, %rd188;
	mov.f64 	%fd351, %fd269;
	@%p93 bra 	$L__BB8_204;
	setp.lt.f64 	%p94, %fd271, %fd270;
	mov.u64 	%rd340, %rd339;
	mov.f64 	%fd351, %fd350;
	@%p94 bra 	$L__BB8_204;
	setp.lt.s64 	%p95, %rd339, %rd188;
	selp.f64 	%fd351, %fd350, %fd269, %p95;
	min.s64 	%rd340, %rd339, %rd188;
$L__BB8_204:
	mov.u32 	%r381, %tid.x;
	setp.ne.s32 	%p212, %r381, 0;
	@%p212 bra 	$L__BB8_206;
	ld.param.u64 	%rd271, [_ZN6thrust24THRUST_300001_SM_1000_NS8cuda_cub4core6detail13_kernel_agentINS1_8__reduce11ReduceAgentINS0_12zip_iteratorIN4cuda3std3__45tupleIJNS0_10device_ptrIdEENS0_17counting_iteratorIlNS0_11use_defaultESF_SF_EEEEEEEPNSB_IJdlEEESJ_lNS1_9__extrema9arg_max_fIdl14abs_comparatorEEEEJSI_SK_lSO_EEEvDpT0__param_1];
	cvta.to.global.u64 	%rd270, %rd271;
	st.global.f64 	[%rd270], %fd351;
	st.global.u64 	[%rd270+8], %rd340;
$L__BB8_206:
	ret;

}
	// .globl	_ZN6thrust24THRUST_300001_SM_1000_NS8cuda_cub4core6detail13_kernel_agentINS1_8__reduce11ReduceAgentINS0_12zip_iteratorIN4cuda3std3__45tupleIJNS0_10device_ptrIdEENS0_17counting_iteratorIlNS0_11use_defaultESF_SF_EEEEEEEPNSB_IJdlEEESJ_lNS1_9__extrema9arg_max_fIdl14abs_comparatorEEEEJSI_SK_lN3cub18CUB_300001_SM_100013GridEvenShareIlEENSR_9GridQueueIyEESO_EEEvDpT0_
.visible .entry _ZN6thrust24THRUST_300001_SM_1000_NS8cuda_cub4core6detail13_kernel_agentINS1_8__reduce11ReduceAgentINS0_12zip_iteratorIN4cuda3std3__45tupleIJNS0_10device_ptrIdEENS0_17counting_iteratorIlNS0_11use_defaultESF_SF_EEEEEEEPNSB_IJdlEEESJ_lNS1_9__extrema9arg_max_fIdl14abs_comparatorEEEEJSI_SK_lN3cub18CUB_300001_SM_100013GridEvenShareIlEENSR_9GridQueueIyEESO_EEEvDpT0_(
	.param .align 8 .b8 _ZN6thrust24THRUST_300001_SM_1000_NS8cuda_cub4core6detail13_kernel_agentINS1_8__reduce11ReduceAgentINS0_12zip_iteratorIN4cuda3std3__45tupleIJNS0_10device_ptrIdEENS0_17counting_iteratorIlNS0_11use_defaultESF_SF_EEEEEEEPNSB_IJdlEEESJ_lNS1_9__extrema9arg_max_fIdl14abs_comparatorEEEEJSI_SK_lN3cub18CUB_300001_SM_100013GridEvenShareIlEENSR_9GridQueueIyEESO_EEEvDpT0__param_0[16],
	.param .u64 .ptr .align 1 _ZN6thrust24THRUST_300001_SM_1000_NS8cuda_cub4core6detail13_kernel_agentINS1_8__reduce11ReduceAgentINS0_12zip_iteratorIN4cuda3std3__45tupleIJNS0_10device_ptrIdEENS0_17counting_iteratorIlNS0_11use_defaultESF_SF_EEEEEEEPNSB_IJdlEEESJ_lNS1_9__extrema9arg_max_fIdl14abs_comparatorEEEEJSI_SK_lN3cub18CUB_300001_SM_100013GridEvenShareIlEENSR_9GridQueueIyEESO_EEEvDpT0__param_1,
	.param .u64 _ZN6thrust24THRUST_300001_SM_1000_NS8cuda_cub4core6detail13_kernel_agentINS1_8__reduce11ReduceAgentINS0_12zip_iteratorIN4cuda3std3__45tupleIJNS0_10device_ptrIdEENS0_17counting_iteratorIlNS0_11use_defaultESF_SF_EEEEEEEPNSB_IJdlEEESJ_lNS1_9__extrema9arg_max_fIdl14abs_comparatorEEEEJSI_SK_lN3cub18CUB_300001_SM_100013GridEvenShareIlEENSR_9GridQueueIyEESO_EEEvDpT0__param_2,
	.param .align 8 .b8 _ZN6thrust24THRUST_300001_SM_1000_NS8cuda_cub4core6detail13_kernel_agentINS1_8__reduce11ReduceAgentINS0_12zip_iteratorIN4cuda3std3__45tupleIJNS0_10device_ptrIdEENS0_17counting_iteratorIlNS0_11use_defaultESF_SF_EEEEEEEPNSB_IJdlEEESJ_lNS1_9__extrema9arg_max_fIdl14abs_comparatorEEEEJSI_SK_lN3cub18CUB_300001_SM_100013GridEvenShareIlEENSR_9GridQueueIyEESO_EEEvDpT0__param_3[72],
	.param .align 8 .b8 _ZN6thrust24THRUST_300001_SM_1000_NS8cuda_cub4core6detail13_kernel_agentINS1_8__reduce11ReduceAgentINS0_12zip_iteratorIN4cuda3std3__45tupleIJNS0_10device_ptrIdEENS0_17counting_iteratorIlNS0_11use_defaultESF_SF_EEEEEEEPNSB_IJdlEEESJ_lNS1_9__extrema9arg_max_fIdl14abs_comparatorEEEEJSI_SK_lN3cub18CUB_300001_SM_100013GridEvenShareIlEENSR_9GridQueueIyEESO_EEEvDpT0__param_4[8],
	.param .align 1 .b8 _ZN6thrust24THRUST_300001_SM_1000_NS8cuda_cub4core6detail13_kernel_agentINS1_8__reduce11ReduceAgentINS0_12zip_iteratorIN4cuda3std3__45tupleIJNS0_10device_ptrIdEENS0_17counting_iteratorIlNS0_11use_defaultESF_SF_EEEEEEEPNSB_IJdlEEESJ_lNS1_9__extrema9arg_max_fIdl14abs_comparatorEEEEJSI_SK_lN3cub18CUB_300001_SM_100013GridEvenShareIlEENSR_9GridQueueIyEESO_EEEvDpT0__param_5[1]
)
.maxntid 256
{
	.reg .pred 	%p<215>;
	.reg .b32 	%r<399>;
	.reg .b64 	%rd<356>;
	.reg .b64 	%fd<352>;

	ld.param.u64 	%rd196, [_ZN6thrust24THRUST_300001_SM_1000_NS8cuda_cub4core6detail13_kernel_agentINS1_8__reduce11ReduceAgentINS0_12zip_iteratorIN4cuda3std3__45tupleIJNS0_10device_ptrIdEENS0_17counting_iteratorIlNS0_11use_defaultESF_SF_EEEEEEEPNSB_IJdlEEESJ_lNS1_9__extrema9arg_max_fIdl14abs_comparatorEEEEJSI_SK_lN3cub18CUB_300001_SM_100013GridEvenShareIlEENSR_9GridQueueIyEESO_EEEvDpT0__param_0+8];
	ld.param.u64 	%rd195, [_ZN6thrust24THRUST_300001_SM_1000_NS8cuda_cub4core6detail13_kernel_agentINS1_8__reduce11ReduceAgentINS0_12zip_iteratorIN4cuda3std3__45tupleIJNS0_10device_ptrIdEENS0_17counting_iteratorIlNS0_11use_defaultESF_SF_EEEEEEEPNSB_IJdlEEESJ_lNS1_9__extrema9arg_max_fIdl14abs_comparatorEEEEJSI_SK_lN3cub18CUB_300001_SM_100013GridEvenShareIlEENSR_9GridQueueIyEESO_EEEvDpT0__param_0];
	ld.param.u64 	%rd199, [_ZN6thrust24THRUST_300001_SM_1000_NS8cuda_cub4core6detail13_kernel_agentINS1_8__reduce11ReduceAgentINS0_12zip_iteratorIN4cuda3std3__45tupleIJNS0_10device_ptrIdEENS0_17counting_iteratorIlNS0_11use_defaultESF_SF_EEEEEEEPNSB_IJdlEEESJ_lNS1_9__extrema9arg_max_fIdl14abs_comparatorEEEEJSI_SK_lN3cub18CUB_300001_SM_100013GridEvenShareIlEENSR_9GridQueueIyEESO_EEEvDpT0__param_4];
	ld.param.u64 	%rd198, [_ZN6thrust24THRUST_300001_SM_1000_NS8cuda_cub4core6detail13_kernel_agentINS1_8__reduce11ReduceAgentINS0_12zip_iteratorIN4cuda3std3__45tupleIJNS0_10device_ptrIdEENS0_17counting_iteratorIlNS0_11use_defaultESF_SF_EEEEEEEPNSB_IJdlEEESJ_lNS1_9__extrema9arg_max_fIdl14abs_comparatorEEEEJSI_SK_lN3cub18CUB_300001_SM_100013GridEvenShareIlEENSR_9GridQueueIyEESO_EEEvDpT0__param_2];
	cvta.to.global.u64 	%rd1, %rd199;
	cvta.to.global.u64 	%rd2, %rd195;
	mov.u32 	%r1, %ctaid.x;
	mul.lo.s32 	%r33, %r1, 1280;
	cvt.u64.u32 	%rd4, %r33;
	mov.u32 	%r34, %nctaid.x;
	mul.lo.s32 	%r35, %r34, 1280;
	cvt.u64.u32 	%rd5, %r35;
	add.s64 	%rd200, %rd4, 1280;
	setp.le.s64 	%p1, %rd200, %rd198;
	@%p1 bra 	$L__BB9_121;
	cvt.u32.u64 	%r159, %rd4;
	cvt.u32.u64 	%r2, %rd198;
	sub.s32 	%r3, %r2, %r159;
	mov.u32 	%r4, %tid.x;
	setp.ge.s32 	%p98, %r4, %r3;
	mov.f64 	%fd298, 0d0000000000000000;
	mov.b64 	%rd298, 0;
	mov.u32 	%r393, %r4;
	@%p98 bra 	$L__BB9_3;
	cvt.u64.u32 	%rd246, %r4;
	add.s64 	%rd247, %rd4, %rd246;
	shl.b64 	%rd248, %rd247, 3;
	add.s64 	%rd249, %rd2, %rd248;
	add.s64 	%rd298, %rd196, %rd247;
	ld.global.f64 	%fd298, [%rd249];
	add.s32 	%r393, %r4, 256;
$L__BB9_3:
	setp.ge.s32 	%p99, %r393, %r3;
	@%p99 bra 	$L__BB9_25;
	not.b32 	%r161, %r393;
	add.s32 	%r162, %r161, %r2;
	sub.s32 	%r7, %r162, %r159;
	and.b32  	%r163, %r7, 768;
	setp.eq.s32 	%p100, %r163, 768;
	@%p100 bra 	$L__BB9_10;
	cvt.u64.u32 	%rd251, %r393;
	add.s64 	%rd252, %rd251, %rd4;
	add.s64 	%rd289, %rd252, %rd196;
	shl.b64 	%rd253, %rd252, 3;
	add.s64 	%rd288, %rd2, %rd253;
	shr.u32 	%r164, %r7, 8;
	add.s32 	%r165, %r164, 1;
	and.b32  	%r166, %r165, 3;
	neg.s32 	%r391, %r166;
$L__BB9_6:
	.pragma "nounroll";
	mov.u64 	%rd12, %rd298;
	mov.f64 	%fd3, %fd298;
	ld.global.f64 	%fd4, [%rd288];
	abs.f64 	%fd5, %fd3;
	abs.f64 	%fd6, %fd4;
	setp.lt.f64 	%p101, %fd5, %fd6;
	mov.u64 	%rd298, %rd289;
	mov.f64 	%fd298, %fd4;
	@%p101 bra 	$L__BB9_9;
	setp.lt.f64 	%p102, %fd6, %fd5;
	mov.u64 	%rd298, %rd12;
	mov.f64 	%fd298, %fd3;
	@%p102 bra 	$L__BB9_9;
	setp.lt.s64 	%p103, %rd12, %rd289;
	min.s64 	%rd298, %rd12, %rd289;
	selp.f64 	%fd298, %fd3, %fd4, %p103;
$L__BB9_9:
	add.s32 	%r393, %r393, 256;
	add.s64 	%rd289, %rd289, 256;
	add.s64 	%rd288, %rd288, 2048;
	add.s32 	%r391, %r391, 1;
	setp.ne.s32 	%p104, %r391, 0;
	@%p104 bra 	$L__BB9_6;
$L__BB9_10:
	setp.lt.u32 	%p105, %r7, 768;
	@%p105 bra 	$L__BB9_25;
	add.s32 	%r394, %r393, 512;
$L__BB9_12:
	mov.u32 	%r15, %r394;
	add.s32 	%r167, %r15, -512;
	cvt.s64.s32 	%rd254, %r167;
	add.s64 	%rd255, %rd254, %rd4;
	shl.b64 	%rd256, %rd255, 3;
	add.s64 	%rd20, %rd2, %rd256;
	add.s64 	%rd21, %rd255, %rd196;
	ld.global.f64 	%fd12, [%rd20];
	abs.f64 	%fd13, %fd298;
	abs.f64 	%fd14, %fd12;
	setp.lt.f64 	%p106, %fd13, %fd14;
	mov.u64 	%rd295, %rd21;
	mov.f64 	%fd295, %fd12;
	@%p106 bra 	$L__BB9_15;
	setp.lt.f64 	%p107, %fd14, %fd13;
	mov.u64 	%rd295, %rd298;
	mov.f64 	%fd295, %fd298;
	@%p107 bra 	$L__BB9_15;
	setp.lt.s64 	%p108, %rd298, %rd21;
	min.s64 	%rd295, %rd298, %rd21;
	selp.f64 	%fd295, %fd298, %fd12, %p108;
$L__BB9_15:
	add.s32 	%r168, %r15, -256;
	cvt.s64.s32 	%rd257, %r168;
	add.s64 	%rd258, %rd257, %rd4;
	add.s64 	%rd24, %rd258, %rd196;
	ld.global.f64 	%fd17, [%rd20+2048];
	abs.f64 	%fd18, %fd295;
	abs.f64 	%fd19, %fd17;
	setp.lt.f64 	%p109, %fd18, %fd19;
	mov.u64 	%rd296, %rd24;
	mov.f64 	%fd296, %fd17;
	@%p109 bra 	$L__BB9_18;
	setp.lt.f64 	%p110, %fd19, %fd18;
	mov.u64 	%rd296, %rd295;
	mov.f64 	%fd296, %fd295;
	@%p110 bra 	$L__BB9_18;
	setp.lt.s64 	%p111, %rd295, %rd24;
	min.s64 	%rd296, %rd295, %rd24;
	selp.f64 	%fd296, %fd295, %fd17, %p111;
$L__BB9_18:
	cvt.s64.s32 	%rd259, %r15;
	add.s64 	%rd260, %rd259, %rd4;
	add.s64 	%rd27, %rd260, %rd196;
	ld.global.f64 	%fd22, [%rd20+4096];
	abs.f64 	%fd23, %fd296;
	abs.f64 	%fd24, %fd22;
	setp.lt.f64 	%p112, %fd23, %fd24;
	mov.u64 	%rd297, %rd27;
	mov.f64 	%fd297, %fd22;
	@%p112 bra 	$L__BB9_21;
	setp.lt.f64 	%p113, %fd24, %fd23;
	mov.u64 	%rd297, %rd296;
	mov.f64 	%fd297, %fd296;
	@%p113 bra 	$L__BB9_21;
	setp.lt.s64 	%p114, %rd296, %rd27;
	min.s64 	%rd297, %rd296, %rd27;
	selp.f64 	%fd297, %fd296, %fd22, %p114;
$L__BB9_21:
	add.s32 	%r169, %r15, 256;
	cvt.s64.s32 	%rd261, %r169;
	add.s64 	%rd262, %rd261, %rd4;
	add.s64 	%rd30, %rd262, %rd196;
	ld.global.f64 	%fd27, [%rd20+6144];
	abs.f64 	%fd28, %fd297;
	abs.f64 	%fd29, %fd27;
	setp.lt.f64 	%p115, %fd28, %fd29;
	mov.u64 	%rd298, %rd30;
	mov.f64 	%fd298, %fd27;
	@%p115 bra 	$L__BB9_24;
	setp.lt.f64 	%p116, %fd29, %fd28;
	mov.u64 	%rd298, %rd297;
	mov.f64 	%fd298, %fd297;
	@%p116 bra 	$L__BB9_24;
	setp.lt.s64 	%p117, %rd297, %rd30;
	min.s64 	%rd298, %rd297, %rd30;
	selp.f64 	%fd298, %fd297, %fd27, %p117;
$L__BB9_24:
	add.s32 	%r394, %r15, 1024;
	add.s32 	%r170, %r15, 512;
	setp.lt.s32 	%p118, %r170, %r3;
	@%p118 bra 	$L__BB9_12;
$L__BB9_25:
	setp.lt.s32 	%p119, %r3, 256;
	@%p119 bra 	$L__BB9_70;
	// begin inline asm
	mov.u32 %r284, %laneid;
	// end inline asm
	mov.b64 	%rd273, %fd298;
	mov.b64 	{%r286, %r291}, %rd273;
	mov.b32 	%r302, 1;
	mov.b32 	%r303, 31;
	mov.b32 	%r304, -1;
	// begin inline asm
	shfl.sync.down.b32 %r285, %r286, %r302, %r303, %r304;
	// end inline asm
	// begin inline asm
	shfl.sync.down.b32 %r290, %r291, %r302, %r303, %r304;
	// end inline asm
	mov.b64 	%rd274, {%r285, %r290};
	mov.b64 	%fd33, %rd274;
	mov.b64 	{%r296, %r301}, %rd298;
	// begin inline asm
	shfl.sync.down.b32 %r295, %r296, %r302, %r303, %r304;
	// end inline asm
	// begin inline asm
	shfl.sync.down.b32 %r300, %r301, %r302, %r303, %r304;
	// end inline asm
	mov.b64 	%rd34, {%r295, %r300};
	setp.gt.s32 	%p171, %r284, 30;
	mov.u64 	%rd300, %rd298;
	mov.f64 	%fd300, %fd298;
	@%p171 bra 	$L__BB9_30;
	abs.f64 	%fd34, %fd298;
	abs.f64 	%fd35, %fd33;
	setp.lt.f64 	%p172, %fd34, %fd35;
	mov.u64 	%rd300, %rd34;
	mov.f64 	%fd300, %fd33;
	@%p172 bra 	$L__BB9_30;
	setp.lt.f64 	%p173, %fd35, %fd34;
	mov.u64 	%rd300, %rd298;
	mov.f64 	%fd300, %fd298;
	@%p173 bra 	$L__BB9_30;
	setp.lt.s64 	%p174, %rd298, %rd34;
	min.s64 	%rd300, %rd298, %rd34;
	selp.f64 	%fd300, %fd298, %fd33, %p174;
$L__BB9_30:
	mov.b64 	%rd275, %fd300;
	mov.b64 	{%r306, %r311}, %rd275;
	mov.b32 	%r322, 2;
	mov.b32 	%r323, 31;
	mov.b32 	%r324, -1;
	// begin inline asm
	shfl.sync.down.b32 %r305, %r306, %r322, %r323, %r324;
	// end inline asm
	// begin inline asm
	shfl.sync.down.b32 %r310, %r311, %r322, %r323, %r324;
	// end inline asm
	mov.b64 	%rd276, {%r305, %r310};
	mov.b64 	%fd38, %rd276;
	mov.b64 	{%r316, %r321}, %rd300;
	// begin inline asm
	shfl.sync.down.b32 %r315, %r316, %r322, %r323, %r324;
	// end inline asm
	// begin inline asm
	shfl.sync.down.b32 %r320, %r321, %r322, %r323, %r324;
	// end inline asm
	mov.b64 	%rd37, {%r315, %r320};
	setp.gt.s32 	%p175, %r284, 29;
	mov.u64 	%rd301, %rd300;
	mov.f64 	%fd301, %fd300;
	@%p175 bra 	$L__BB9_34;
	abs.f64 	%fd39, %fd300;
	abs.f64 	%fd40, %fd38;
	setp.lt.f64 	%p176, %fd39, %fd40;
	mov.u64 	%rd301, %rd37;
	mov.f64 	%fd301, %fd38;
	@%p176 bra 	$L__BB9_34;
	setp.lt.f64 	%p177, %fd40, %fd39;
	mov.u64 	%rd301, %rd300;
	mov.f64 	%fd301, %fd300;
	@%p177 bra 	$L__BB9_34;
	setp.lt.s64 	%p178, %rd300, %rd37;
	min.s64 	%rd301, %rd300, %rd37;
	selp.f64 	%fd301, %fd300, %fd38, %p178;
$L__BB9_34:
	mov.b64 	%rd277, %fd301;
	mov.b64 	{%r326, %r331}, %rd277;
	mov.b32 	%r342, 4;
	mov.b32 	%r343, 31;
	mov.b32 	%r344, -1;
	// begin inline asm
	shfl.sync.down.b32 %r325, %r326, %r342, %r343, %r344;
	// end inline asm
	// begin inline asm
	shfl.sync.down.b32 %r330, %r331, %r342, %r343, %r344;
	// end inline asm
	mov.b64 	%rd278, {%r325, %r330};
	mov.b64 	%fd43, %rd278;
	mov.b64 	{%r336, %r341}, %rd301;
	// begin inline asm
	shfl.sync.down.b32 %r335, %r336, %r342, %r343, %r344;
	// end inline asm
	// begin inline asm
	shfl.sync.down.b32 %r340, %r341, %r342, %r343, %r344;
	// end inline asm
	mov.b64 	%rd40, {%r335, %r340};
	setp.gt.s32 	%p179, %r284, 27;
	mov.u64 	%rd302, %rd301;
	mov.f64 	%fd302, %fd301;
	@%p179 bra 	$L__BB9_38;
	abs.f64 	%fd44, %fd301;
	abs.f64 	%fd45, %fd43;
	setp.lt.f64 	%p180, %fd44, %fd45;
	mov.u64 	%rd302, %rd40;
	mov.f64 	%fd302, %fd43;
	@%p180 bra 	$L__BB9_38;
	setp.lt.f64 	%p181, %fd45, %fd44;
	mov.u64 	%rd302, %rd301;
	mov.f64 	%fd302, %fd301;
	@%p181 bra 	$L__BB9_38;
	setp.lt.s64 	%p182, %rd301, %rd40;
	min.s64 	%rd302, %rd301, %rd40;
	selp.f64 	%fd302, %fd301, %fd43, %p182;
$L__BB9_38:
	mov.b64 	%rd279, %fd302;
	mov.b64 	{%r346, %r351}, %rd279;
	mov.b32 	%r362, 8;
	mov.b32 	%r363, 31;
	mov.b32 	%r364, -1;
	// begin inline asm
	shfl.sync.down.b32 %r345, %r346, %r362, %r363, %r364;
	// end inline asm
	// begin inline asm
	shfl.sync.down.b32 %r350, %r351, %r362, %r363, %r364;
	// end inline asm
	mov.b64 	%rd280, {%r345, %r350};
	mov.b64 	%fd48, %rd280;
	mov.b64 	{%r356, %r361}, %rd302;
	// begin inline asm
	shfl.sync.down.b32 %r355, %r356, %r362, %r363, %r364;
	// end inline asm
	// begin inline asm
	shfl.sync.down.b32 %r360, %r361, %r362, %r363, %r364;
	// end inline asm
	mov.b64 	%rd43, {%r355, %r360};
	setp.gt.s32 	%p183, %r284, 23;
	mov.u64 	%rd303, %rd302;
	mov.f64 	%fd303, %fd302;
	@%p183 bra 	$L__BB9_42;
	abs.f64 	%fd49, %fd302;
	abs.f64 	%fd50, %fd48;
	setp.lt.f64 	%p184, %fd49, %fd50;
	mov.u64 	%rd303, %rd43;
	mov.f64 	%fd303, %fd48;
	@%p184 bra 	$L__BB9_42;
	setp.lt.f64 	%p185, %fd50, %fd49;
	mov.u64 	%rd303, %rd302;
	mov.f64 	%fd303, %fd302;
	@%p185 bra 	$L__BB9_42;
	setp.lt.s64 	%p186, %rd302, %rd43;
	min.s64 	%rd303, %rd302, %rd43;
	selp.f64 	%fd303, %fd302, %fd48, %p186;
$L__BB9_42:
	mov.b64 	%rd281, %fd303;
	mov.b64 	{%r366, %r371}, %rd281;
	mov.b32 	%r382, 16;
	mov.b32 	%r383, 31;
	mov.b32 	%r384, -1;
	// begin inline asm
	shfl.sync.down.b32 %r365, %r366, %r382, %r383, %r384;
	// end inline asm
	// begin inline asm
	shfl.sync.down.b32 %r370, %r371, %r382, %r383, %r384;
	// end inline asm
	mov.b64 	%rd282, {%r365, %r370};
	mov.b64 	%fd53, %rd282;
	mov.b64 	{%r376, %r381}, %rd303;
	// begin inline asm
	shfl.sync.down.b32 %r375, %r376, %r382, %r383, %r384;
	// end inline asm
	// begin inline asm
	shfl.sync.down.b32 %r380, %r381, %r382, %r383, %r384;
	// end inline asm
	mov.b64 	%rd46, {%r375, %r380};
	setp.gt.s32 	%p187, %r284, 15;
	mov.u64 	%rd355, %rd303;
	mov.f64 	%fd351, %fd303;
	@%p187 bra 	$L__BB9_46;
	abs.f64 	%fd54, %fd303;
	abs.f64 	%fd55, %fd53;
	setp.lt.f64 	%p188, %fd54, %fd55;
	mov.u64 	%rd355, %rd46;
	mov.f64 	%fd351, %fd53;
	@%p188 bra 	$L__BB9_46;
	setp.lt.f64 	%p189, %fd55, %fd54;
	mov.u64 	%rd355, %rd303;
	mov.f64 	%fd351, %fd303;
	@%p189 bra 	$L__BB9_46;
	setp.lt.s64 	%p190, %rd303, %rd46;
	min.s64 	%rd355, %rd303, %rd46;
	selp.f64 	%fd351, %fd303, %fd53, %p190;
$L__BB9_46:
	setp.ne.s32 	%p191, %r284, 0;
	@%p191 bra 	$L__BB9_48;
	shr.u32 	%r385, %r4, 1;
	and.b32  	%r386, %r385, 496;
	mov.u32 	%r387, _ZN6thrust24THRUST_300001_SM_1000_NS8cuda_cub4core6detail5shmemE;
	add.s32 	%r388, %r387, %r386;
	st.shared.f64 	[%r388+8], %fd351;
	st.shared.u64 	[%r388+16], %rd355;
$L__BB9_48:
	bar.sync 	0;
	setp.ne.s32 	%p192, %r4, 0;
	@%p192 bra 	$L__BB9_208;
	ld.shared.f64 	%fd58, [_ZN6thrust24THRUST_300001_SM_1000_NS8cuda_cub4core6detail5shmemE+24];
	ld.shared.u64 	%rd49, [_ZN6thrust24THRUST_300001_SM_1000_NS8cuda_cub4core6detail5shmemE+32];
	abs.f64 	%fd59, %fd351;
	abs.f64 	%fd60, %fd58;
	setp.lt.f64 	%p193, %fd59, %fd60;
	mov.u64 	%rd305, %rd49;
	mov.f64 	%fd305, %fd58;
	@%p193 bra 	$L__BB9_52;
	setp.lt.f64 	%p194, %fd60, %fd59;
	mov.u64 	%rd305, %rd355;
	mov.f64 	%fd305, %fd351;
	@%p194 bra 	$L__BB9_52;
	setp.lt.s64 	%p195, %rd355, %rd49;
	min.s64 	%rd305, %rd355, %rd49;
	selp.f64 	%fd305, %fd351, %fd58, %p195;
$L__BB9_52:
	ld.shared.f64 	%fd63, [_ZN6thrust24THRUST_300001_SM_1000_NS8cuda_cub4core6detail5shmemE+40];
	ld.shared.u64 	%rd52, [_ZN6thrust24THRUST_300001_SM_1000_NS8cuda_cub4core6detail5shmemE+48];
	abs.f64 	%fd64, %fd305;
	abs.f64 	%fd65, %fd63;
	setp.lt.f64 	%p196, %fd64, %fd65;
	mov.u64 	%rd306, %rd52;
	mov.f64 	%fd306, %fd63;
	@%p196 bra 	$L__BB9_55;
	setp.lt.f64 	%p197, %fd65, %fd64;
	mov.u64 	%rd306, %rd305;
	mov.f64 	%fd306, %fd305;
	@%p197 bra 	$L__BB9_55;
	setp.lt.s64 	%p198, %rd305, %rd52;
	min.s64 	%rd306, %rd305, %rd52;
	selp.f64 	%fd306, %fd305, %fd63, %p198;
$L__BB9_55:
	ld.shared.f64 	%fd68, [_ZN6thrust24THRUST_300001_SM_1000_NS8cuda_cub4core6detail5shmemE+56];
	ld.shared.u64 	%rd55, [_ZN6thrust24THRUST_300001_SM_1000_NS8cuda_cub4core6detail5shmemE+64];
	abs.f64 	%fd69, %fd306;
	abs.f64 	%fd70, %fd68;
	setp.lt.f64 	%p199, %fd69, %fd70;
	mov.u64 	%rd307, %rd55;
	mov.f64 	%fd307, %fd68;
	@%p199 bra 	$L__BB9_58;
	setp.lt.f64 	%p200, %fd70, %fd69;
	mov.u64 	%rd307, %rd306;
	mov.f64 	%fd307, %fd306;
	@%p200 bra 	$L__BB9_58;
	setp.lt.s64 	%p201, %rd306, %rd55;
	min.s64 	%rd307, %rd306, %rd55;
	selp.f64 	%fd307, %fd306, %fd68, %p201;
$L__BB9_58:
	ld.shared.f64 	%fd73, [_ZN6thrust24THRUST_300001_SM_1000_NS8cuda_cub4core6detail5shmemE+72];
	ld.shared.u64 	%rd58, [_ZN6thrust24THRUST_300001_SM_1000_NS8cuda_cub4core6detail5shmemE+80];
	abs.f64 	%fd74, %fd307;
	abs.f64 	%fd75, %fd73;
	setp.lt.f64 	%p202, %fd74, %fd75;
	mov.u64 	%rd308, %rd58;
	mov.f64 	%fd308, %fd73;
	@%p202 bra 	$L__BB9_61;
	setp.lt.f64 	%p203, %fd75, %fd74;
	mov.u64 	%rd308, %rd307;
	mov.f64 	%fd308, %fd307;
	@%p203 bra 	$L__BB9_61;
	setp.lt.s64 	%p204, %rd307, %rd58;
	min.s64 	%rd308, %rd307, %rd58;
	selp.f64 	%fd308, %fd307, %fd73, %p204;
$L__BB9_61:
	ld.shared.f64 	%fd78, [_ZN6thrust24THRUST_300001_SM_1000_NS8cuda_cub4core6detail5shmemE+88];
	ld.shared.u64 	%rd61, [_ZN6thrust24THRUST_300001_SM_1000_NS8cuda_cub4core6detail5shmemE+96];
	abs.f64 	%fd79, %fd308;
	abs.f64 	%fd80, %fd78;
	setp.lt.f64 	%p205, %fd79, %fd80;
	mov.u64 	%rd309, %rd61;
	mov.f64 	%fd309, %fd78;
	@%p205 bra 	$L__BB9_64;
	setp.lt.f64 	%p206, %fd80, %fd79;
	mov.u64 	%rd309, %rd308;
	mov.f64 	%fd309, %fd308;
	@%p206 bra 	$L__BB9_64;
	setp.lt.s64 	%p207, %rd308, %rd61;
	min.s64 	%rd309, %rd308, %rd61;
	selp.f64 	%fd309, %fd308, %fd78, %p207;
$L__BB9_64:
	ld.shared.f64 	%fd83, [_ZN6thrust24THRUST_300001_SM_1000_NS8cuda_cub4core6detail5shmemE+104];
	ld.shared.u64 	%rd64, [_ZN6thrust24THRUST_300001_SM_1000_NS8cuda_cub4core6detail5shmemE+112];
	abs.f64 	%fd84, %fd309;
	abs.f64 	%fd85, %fd83;
	setp.lt.f64 	%p208, %fd84, %fd85;
	mov.u64 	%rd310, %rd64;
	mov.f64 	%fd310, %fd83;
	@%p208 bra 	$L__BB9_67;
	setp.lt.f64 	%p209, %fd85, %fd84;
	mov.u64 	%rd310, %rd309;
	mov.f64 	%fd310, %fd309;
	@%p209 bra 	$L__BB9_67;
	setp.lt.s64 	%p210, %rd309, %rd64;
	min.s64 	%rd310, %rd309, %rd64;
	selp.f64 	%fd310, %fd309, %fd83, %p210;
$L__BB9_67:
	ld.shared.f64 	%fd88, [_ZN6thrust24THRUST_300001_SM_1000_NS8cuda_cub4core6detail5shmemE+120];
	ld.shared.u64 	%rd67, [_ZN6thrust24THRUST_300001_SM_1000_NS8cuda_cub4core6detail5shmemE+128];
	abs.f64 	%fd89, %fd310;
	abs.f64 	%fd90, %fd88;
	setp.lt.f64 	%p211, %fd89, %fd90;
	mov.u64 	%rd355, %rd67;
	mov.f64 	%fd351, %fd88;
	@%p211 bra 	$L__BB9_208;
	setp.lt.f64 	%p212, %fd90, %fd89;
	mov.u64 	%rd355, %rd310;
	mov.f64 	%fd351, %fd310;
	@%p212 bra 	$L__BB9_208;
	setp.lt.s64 	%p213, %rd310, %rd67;
	min.s64 	%rd355, %rd310, %rd67;
	selp.f64 	%fd351, %fd310, %fd88, %p213;
	bra.uni 	$L__BB9_208;
$L__BB9_70:
	// begin inline asm
	mov.u32 %r171, %laneid;
	// end inline asm
	and.b32  	%r192, %r4, 992;
	add.s32 	%r193, %r192, 32;
	setp.gt.s32 	%p120, %r193, %r3;
	not.b32 	%r194, %r192;
	add.s32 	%r195, %r3, %r194;
	selp.b32 	%r190, %r195, 31, %p120;
	mov.b64 	%rd263, %fd298;
	mov.b64 	{%r173, %r178}, %rd263;
	mov.b32 	%r189, 1;
	mov.b32 	%r191, -1;
	// begin inline asm
	shfl.sync.down.b32 %r172, %r173, %r189, %r190, %r191;
	// end inline asm
	// begin inline asm
	shfl.sync.down.b32 %r177, %r178, %r189, %r190, %r191;
	// end inline asm
	mov.b64 	%rd264, {%r172, %r177};
	mov.b64 	%fd92, %rd264;
	mov.b64 	{%r183, %r188}, %rd298;
	// begin inline asm
	shfl.sync.down.b32 %r182, %r183, %r189, %r190, %r191;
	// end inline asm
	// begin inline asm
	shfl.sync.down.b32 %r187, %r188, %r189, %r190, %r191;
	// end inline asm
	mov.b64 	%rd69, {%r182, %r187};
	setp.ge.s32 	%p121, %r171, %r190;
	mov.u64 	%rd311, %rd298;
	mov.f64 	%fd311, %fd298;
	@%p121 bra 	$L__BB9_74;
	abs.f64 	%fd93, %fd298;
	abs.f64 	%fd94, %fd92;
	setp.lt.f64 	%p122, %fd93, %fd94;
	mov.u64 	%rd311, %rd69;
	mov.f64 	%fd311, %fd92;
	@%p122 bra 	$L__BB9_74;
	setp.lt.f64 	%p123, %fd94, %fd93;
	mov.u64 	%rd311, %rd298;
	mov.f64 	%fd311, %fd298;
	@%p123 bra 	$L__BB9_74;
	setp.lt.s64 	%p124, %rd298, %rd69;
	min.s64 	%rd311, %rd298, %rd69;
	selp.f64 	%fd311, %fd298, %fd92, %p124;
$L__BB9_74:
	mov.b64 	%rd265, %fd311;
	mov.b64 	{%r197, %r202}, %rd265;
	mov.b32 	%r213, 2;
	mov.b32 	%r215, -1;
	// begin inline asm
	shfl.sync.down.b32 %r196, %r197, %r213, %r190, %r215;
	// end inline asm
	// begin inline asm
	shfl.sync.down.b32 %r201, %r202, %r213, %r190, %r215;
	// end inline asm
	mov.b64 	%rd266, {%r196, %r201};
	mov.b64 	%fd97, %rd266;
	mov.b64 	{%r207, %r212}, %rd311;
	// begin inline asm
	shfl.sync.down.b32 %r206, %r207, %r213, %r190, %r215;
	// end inline asm
	// begin inline asm
	shfl.sync.down.b32 %r211, %r212, %r213, %r190, %r215;
	// end inline asm
	mov.b64 	%rd72, {%r206, %r211};
	add.s32 	%r216, %r171, 2;
	setp.gt.s32 	%p125, %r216, %r190;
	mov.u64 	%rd312, %rd311;
	mov.f64 	%fd312, %fd311;
	@%p125 bra 	$L__BB9_78;
	abs.f64 	%fd98, %fd311;
	abs.f64 	%fd99, %fd97;
	setp.lt.f64 	%p126, %fd98, %fd99;
	mov.u64 	%rd312, %rd72;
	mov.f64 	%fd312, %fd97;
	@%p126 bra 	$L__BB9_78;
	setp.lt.f64 	%p127, %fd99, %fd98;
	mov.u64 	%rd312, %rd311;
	mov.f64 	%fd312, %fd311;
	@%p127 bra 	$L__BB9_78;
	setp.lt.s64 	%p128, %rd311, %rd72;
	min.s64 	%rd312, %rd311, %rd72;
	selp.f64 	%fd312, %fd311, %fd97, %p128;
$L__BB9_78:
	mov.b64 	%rd267, %fd312;
	mov.b64 	{%r218, %r223}, %rd267;
	mov.b32 	%r234, 4;
	mov.b32 	%r236, -1;
	// begin inline asm
	shfl.sync.down.b32 %r217, %r218, %r234, %r190, %r236;
	// end inline asm
	// begin inline asm
	shfl.sync.down.b32 %r222, %r223, %r234, %r190, %r236;
	// end inline asm
	mov.b64 	%rd268, {%r217, %r222};
	mov.b64 	%fd102, %rd268;
	mov.b64 	{%r228, %r233}, %rd312;
	// begin inline asm
	shfl.sync.down.b32 %r227, %r228, %r234, %r190, %r236;
	// end inline asm
	// begin inline asm
	shfl.sync.down.b32 %r232, %r233, %r234, %r190, %r236;
	// end inline asm
	mov.b64 	%rd75, {%r227, %r232};
	add.s32 	%r237, %r171, 4;
	setp.gt.s32 	%p129, %r237, %r190;
	mov.u64 	%rd313, %rd312;
	mov.f64 	%fd313, %fd312;
	@%p129 bra 	$L__BB9_82;
	abs.f64 	%fd103, %fd312;
	abs.f64 	%fd104, %fd102;
	setp.lt.f64 	%p130, %fd103, %fd104;
	mov.u64 	%rd313, %rd75;
	mov.f64 	%fd313, %fd102;
	@%p130 bra 	$L__BB9_82;
	setp.lt.f64 	%p131, %fd104, %fd103;
	mov.u64 	%rd313, %rd312;
	mov.f64 	%fd313, %fd312;
	@%p131 bra 	$L__BB9_82;
	setp.lt.s64 	%p132, %rd312, %rd75;
	min.s64 	%rd313, %rd312, %rd75;
	selp.f64 	%fd313, %fd312, %fd102, %p132;
$L__BB9_82:
	mov.b64 	%rd269, %fd313;
	mov.b64 	{%r239, %r244}, %rd269;
	mov.b32 	%r255, 8;
	mov.b32 	%r257, -1;
	// begin inline asm
	shfl.sync.down.b32 %r238, %r239, %r255, %r190, %r257;
	// end inline asm
	// begin inline asm
	shfl.sync.down.b32 %r243, %r244, %r255, %r190, %r257;
	// end inline asm
	mov.b64 	%rd270, {%r238, %r243};
	mov.b64 	%fd107, %rd270;
	mov.b64 	{%r249, %r254}, %rd313;
	// begin inline asm
	shfl.sync.down.b32 %r248, %r249, %r255, %r190, %r257;
	// end inline asm
	// begin inline asm
	shfl.sync.down.b32 %r253, %r254, %r255, %r190, %r257;
	// end inline asm
	mov.b64 	%rd78, {%r248, %r253};
	add.s32 	%r258, %r171, 8;
	setp.gt.s32 	%p133, %r258, %r190;
	mov.u64 	%rd314, %rd313;
	mov.f64 	%fd314, %fd313;
	@%p133 bra 	$L__BB9_86;
	abs.f64 	%fd108, %fd313;
	abs.f64 	%fd109, %fd107;
	setp.lt.f64 	%p134, %fd108, %fd109;
	mov.u64 	%rd314, %rd78;
	mov.f64 	%fd314, %fd107;
	@%p134 bra 	$L__BB9_86;
	setp.lt.f64 	%p135, %fd109, %fd108;
	mov.u64 	%rd314, %rd313;
	mov.f64 	%fd314, %fd313;
	@%p135 bra 	$L__BB9_86;
	setp.lt.s64 	%p136, %rd313, %rd78;
	min.s64 	%rd314, %rd313, %rd78;
	selp.f64 	%fd314, %fd313, %fd107, %p136;
$L__BB9_86:
	mov.b64 	%rd271, %fd314;
	mov.b64 	{%r260, %r265}, %rd271;
	mov.b32 	%r276, 16;
	mov.b32 	%r278, -1;
	// begin inline asm
	shfl.sync.down.b32 %r259, %r260, %r276, %r190, %r278;
	// end inline asm
	// begin inline asm
	shfl.sync.down.b32 %r264, %r265, %r276, %r190, %r278;
	// end inline asm
	mov.b64 	%rd272, {%r259, %r264};
	mov.b64 	%fd112, %rd272;
	mov.b64 	{%r270, %r275}, %rd314;
	// begin inline asm
	shfl.sync.down.b32 %r269, %r270, %r276, %r190, %r278;
	// end inline asm
	// begin inline asm
	shfl.sync.down.b32 %r274, %r275, %r276, %r190, %r278;
	// end inline asm
	mov.b64 	%rd81, {%r269, %r274};
	add.s32 	%r279, %r171, 16;
	setp.gt.s32 	%p137, %r279, %r190;
	mov.u64 	%rd355, %rd314;
	mov.f64 	%fd351, %fd314;
	@%p137 bra 	$L__BB9_90;
	abs.f64 	%fd113, %fd314;
	abs.f64 	%fd114, %fd112;
	setp.lt.f64 	%p138, %fd113, %fd114;
	mov.u64 	%rd355, %rd81;
	mov.f64 	%fd351, %fd112;
	@%p138 bra 	$L__BB9_90;
	setp.lt.f64 	%p139, %fd114, %fd113;
	mov.u64 	%rd355, %rd314;
	mov.f64 	%fd351, %fd314;
	@%p139 bra 	$L__BB9_90;
	setp.lt.s64 	%p140, %rd314, %rd81;
	min.s64 	%rd355, %rd314, %rd81;
	selp.f64 	%fd351, %fd314, %fd112, %p140;
$L__BB9_90:
	setp.ne.s32 	%p141, %r171, 0;
	@%p141 bra 	$L__BB9_92;
	shr.u32 	%r280, %r4, 1;
	and.b32  	%r281, %r280, 496;
	mov.u32 	%r282, _ZN6thrust24THRUST_300001_SM_1000_NS8cuda_cub4core6detail5shmemE;
	add.s32 	%r283, %r282, %r281;
	st.shared.f64 	[%r283+8], %fd351;
	st.shared.u64 	[%r283+16], %rd355;
$L__BB9_92:
	bar.sync 	0;
	setp.ne.s32 	%p142, %r4, 0;
	@%p142 bra 	$L__BB9_208;
	setp.lt.s32 	%p143, %r3, 33;
	mov.f64 	%fd316, %fd351;
	mov.u64 	%rd316, %rd355;
	@%p143 bra 	$L__BB9_97;
	ld.shared.f64 	%fd117, [_ZN6thrust24THRUST_300001_SM_1000_NS8cuda_cub4core6detail5shmemE+24];
	ld.shared.u64 	%rd84, [_ZN6thrust24THRUST_300001_SM_1000_NS8cuda_cub4core6detail5shmemE+32];
	abs.f64 	%fd118, %fd351;
	abs.f64 	%fd119, %fd117;
	setp.lt.f64 	%p144, %fd118, %fd119;
	mov.f64 	%fd316, %fd117;
	mov.u64 	%rd316, %rd84;
	@%p144 bra 	$L__BB9_97;
	setp.lt.f64 	%p145, %fd119, %fd118;
	mov.f64 	%fd316, %fd351;
	mov.u64 	%rd316, %rd355;
	@%p145 bra 	$L__BB9_97;
	setp.lt.s64 	%p146, %rd355, %rd84;
	selp.f64 	%fd316, %fd351, %fd117, %p146;
	min.s64 	%rd316, %rd355, %rd84;
$L__BB9_97:
	setp.lt.s32 	%p147, %r3, 65;
	mov.f64 	%fd317, %fd316;
	mov.u64 	%rd317, %rd316;
	@%p147 bra 	$L__BB9_101;
	ld.shared.f64 	%fd122, [_ZN6thrust24THRUST_300001_SM_1000_NS8cuda_cub4core6detail5shmemE+40];
	ld.shared.u64 	%rd87, [_ZN6thrust24THRUST_300001_SM_1000_NS8cuda_cub4core6detail5shmemE+48];
	abs.f64 	%fd123, %fd316;
	abs.f64 	%fd124, %fd122;
	setp.lt.f64 	%p148, %fd123, %fd124;
	mov.f64 	%fd317, %fd122;
	mov.u64 	%rd317, %rd87;
	@%p148 bra 	$L__BB9_101;
	setp.lt.f64 	%p149, %fd124, %fd123;
	mov.f64 	%fd317, %fd316;
	mov.u64 	%rd317, %rd316;
	@%p149 bra 	$L__BB9_101;
	setp.lt.s64 	%p150, %rd316, %rd87;
	selp.f64 	%fd317, %fd316, %fd122, %p150;
	min.s64 	%rd317, %rd316, %rd87;
$L__BB9_101:
	setp.lt.s32 	%p151, %r3, 97;
	mov.f64 	%fd318, %fd317;
	mov.u64 	%rd318, %rd317;
	@%p151 bra 	$L__BB9_105;
	ld.shared.f64 	%fd127, [_ZN6thrust24THRUST_300001_SM_1000_NS8cuda_cub4core6detail5shmemE+56];
	ld.shared.u64 	%rd90, [_ZN6thrust24THRUST_300001_SM_1000_NS8cuda_cub4core6detail5shmemE+64];
	abs.f64 	%fd128, %fd317;
	abs.f64 	%fd129, %fd127;
	setp.lt.f64 	%p152, %fd128, %fd129;
	mov.f64 	%fd318, %fd127;
	mov.u64 	%rd318, %rd90;
	@%p152 bra 	$L__BB9_105;
	setp.lt.f64 	%p153, %fd129, %fd128;
	mov.f64 	%fd318, %fd317;
	mov.u64 	%rd318, %rd317;
	@%p153 bra 	$L__BB9_105;
	setp.lt.s64 	%p154, %rd317, %rd90;
	selp.f64 	%fd318, %fd317, %fd127, %p154;
	min.s64 	%rd318, %rd317, %rd90;
$L__BB9_105:
	setp.lt.s32 	%p155, %r3, 129;
	mov.f64 	%fd319, %fd318;
	mov.u64 	%rd319, %rd318;
	@%p155 bra 	$L__BB9_109;
	ld.shared.f64 	%fd132, [_ZN6thrust24THRUST_300001_SM_1000_NS8cuda_cub4core6detail5shmemE+72];
	ld.shared.u64 	%rd93, [_ZN6thrust24THRUST_300001_SM_1000_NS8cuda_cub4core6detail5shmemE+80];
	abs.f64 	%fd133, %fd318;
	abs.f64 	%fd134, %fd132;
	setp.lt.f64 	%p156, %fd133, %fd134;
	mov.f64 	%fd319, %fd132;
	mov.u64 	%rd319, %rd93;
	@%p156 bra 	$L__BB9_109;
	setp.lt.f64 	%p157, %fd134, %fd133;
	mov.f64 	%fd319, %fd318;
	mov.u64 	%rd319, %rd318;
	@%p157 bra 	$L__BB9_109;
	setp.lt.s64 	%p158, %rd318, %rd93;
	selp.f64 	%fd319, %fd318, %fd132, %p158;
	min.s64 	%rd319, %rd318, %rd93;
$L__BB9_109:
	setp.lt.s32 	%p159, %r3, 161;
	mov.f64 	%fd320, %fd319;
	mov.u64 	%rd320, %rd319;
	@%p159 bra 	$L__BB9_113;
	ld.shared.f64 	%fd137, [_ZN6thrust24THRUST_300001_SM_1000_NS8cuda_cub4core6detail5shmemE+88];
	ld.shared.u64 	%rd96, [_ZN6thrust24THRUST_300001_SM_1000_NS8cuda_cub4core6detail5shmemE+96];
	abs.f64 	%fd138, %fd319;
	abs.f64 	%fd139, %fd137;
	setp.lt.f64 	%p160, %fd138, %fd139;
	mov.f64 	%fd320, %fd137;
	mov.u64 	%rd320, %rd96;
	@%p160 bra 	$L__BB9_113;
	setp.lt.f64 	%p161, %fd139, %fd138;
	mov.f64 	%fd320, %fd319;
	mov.u64 	%rd320, %rd319;
	@%p161 bra 	$L__BB9_113;
	setp.lt.s64 	%p162, %rd319, %rd96;
	selp.f64 	%fd320, %fd319, %fd137, %p162;
	min.s64 	%rd320, %rd319, %rd96;
$L__BB9_113:
	setp.lt.s32 	%p163, %r3, 193;
	mov.f64 	%fd321, %fd320;
	mov.u64 	%rd321, %rd320;
	@%p163 bra 	$L__BB9_117;
	ld.shared.f64 	%fd142, [_ZN6thrust24THRUST_300001_SM_1000_NS8cuda_cub4core6detail5shmemE+104];
	ld.shared.u64 	%rd99, [_ZN6thrust24THRUST_300001_SM_1000_NS8cuda_cub4core6detail5shmemE+112];
	abs.f64 	%fd143, %fd320;
	abs.f64 	%fd144, %fd142;
	setp.lt.f64 	%p164, %fd143, %fd144;
	mov.f64 	%fd321, %fd142;
	mov.u64 	%rd321, %rd99;
	@%p164 bra 	$L__BB9_117;
	setp.lt.f64 	%p165, %fd144, %fd143;
	mov.f64 	%fd321, %fd320;
	mov.u64 	%rd321, %rd320;
	@%p165 bra 	$L__BB9_117;
	setp.lt.s64 	%p166, %rd320, %rd99;
	selp.f64 	%fd321, %fd320, %fd142, %p166;
	min.s64 	%rd321, %rd320, %rd99;
$L__BB9_117:
	setp.lt.s32 	%p167, %r3, 225;
	mov.u64 	%rd355, %rd321;
	mov.f64 	%fd351, %fd321;
	@%p167 bra 	$L__BB9_208;
	ld.shared.f64 	%fd147, [_ZN6thrust24THRUST_300001_SM_1000_NS8cuda_cub4core6detail5shmemE+120];
	ld.shared.u64 	%rd102, [_ZN6thrust24THRUST_300001_SM_1000_NS8cuda_cub4core6detail5shmemE+128];
	abs.f64 	%fd148, %fd321;
	abs.f64 	%fd149, %fd147;
	setp.lt.f64 	%p168, %fd148, %fd149;
	mov.u64 	%rd355, %rd102;
	mov.f64 	%fd351, %fd147;
	@%p168 bra 	$L__BB9_208;
	setp.lt.f64 	%p169, %fd149, %fd148;
	mov.u64 	%rd355, %rd321;
	mov.f64 	%fd351, %fd321;
	@%p169 bra 	$L__BB9_208;
	setp.lt.s64 	%p170, %rd321, %rd102;
	selp.f64 	%fd351, %fd321, %fd147, %p170;
	min.s64 	%rd355, %rd321, %rd102;
	bra.uni 	$L__BB9_208;
$L__BB9_121:
	mov.u32 	%r20, %tid.x;
	add.s64 	%rd104, %rd196, %rd4;
	cvt.u64.u32 	%rd105, %r20;
	add.s64 	%rd201, %rd105, %rd4;
	cvta.to.global.u64 	%rd202, %rd195;
	shl.b64 	%rd203, %rd201, 3;
	add.s64 	%rd204, %rd202, %rd203;
	ld.global.f64 	%fd274, [%rd204];
	add.s32 	%r36, %r20, 256;
	cvt.u64.u32 	%rd205, %r36;
	ld.global.f64 	%fd275, [%rd204+2048];
	add.s32 	%r37, %r20, 512;
	cvt.u64.u32 	%rd206, %r37;
	ld.global.f64 	%fd276, [%rd204+4096];
	add.s32 	%r38, %r20, 768;
	cvt.u64.u32 	%rd207, %r38;
	ld.global.f64 	%fd277, [%rd204+6144];
	or.b32  	%r39, %r20, 1024;
	cvt.u64.u32 	%rd106, %r39;
	add.s64 	%rd343, %rd104, %rd106;
	ld.global.f64 	%fd339, [%rd204+8192];
	abs.f64 	%fd278, %fd274;
	abs.f64 	%fd279, %fd275;
	setp.geu.f64 	%p2, %fd278, %fd279;
	selp.f64 	%fd280, %fd274, %fd275, %p2;
	selp.b64 	%rd208, %rd105, %rd205, %p2;
	abs.f64 	%fd281, %fd280;
	abs.f64 	%fd282, %fd276;
	setp.geu.f64 	%p3, %fd281, %fd282;
	selp.f64 	%fd283, %fd280, %fd276, %p3;
	selp.b64 	%rd209, %rd208, %rd206, %p3;
	abs.f64 	%fd284, %fd283;
	abs.f64 	%fd285, %fd277;
	setp.geu.f64 	%p4, %fd284, %fd285;
	selp.f64 	%fd152, %fd283, %fd277, %p4;
	selp.b64 	%rd108, %rd209, %rd207, %p4;
	abs.f64 	%fd153, %fd152;
	abs.f64 	%fd154, %fd339;
	setp.lt.f64 	%p5, %fd153, %fd154;
	@%p5 bra 	$L__BB9_123;
	setp.lt.f64 	%p6, %fd154, %fd153;
	setp.lt.u64 	%p7, %rd108, %rd106;
	or.pred  	%p8, %p6, %p7;
	selp.f64 	%fd339, %fd152, %fd339, %p8;
	add.s64 	%rd212, %rd104, %rd108;
	selp.b64 	%rd343, %rd212, %rd343, %p8;
$L__BB9_123:
	setp.le.u64 	%p9, %rd198, %rd5;
	@%p9 bra 	$L__BB9_164;
	setp.ne.s32 	%p10, %r20, 0;
	@%p10 bra 	$L__BB9_126;
	atom.global.add.u64 	%rd213, [%rd1+8], 1280;
	add.s64 	%rd214, %rd213, %rd5;
	st.shared.u64 	[_ZN6thrust24THRUST_300001_SM_1000_NS8cuda_cub4core6detail5shmemE+152], %rd214;
$L__BB9_126:
	bar.sync 	0;
	ld.shared.u64 	%rd331, [_ZN6thrust24THRUST_300001_SM_1000_NS8cuda_cub4core6detail5shmemE+152];
	add.s64 	%rd215, %rd331, 1280;
	setp.gt.s64 	%p11, %rd215, %rd198;
	@%p11 bra 	$L__BB9_141;
	mov.f64 	%fd323, %fd339;
	mov.u64 	%rd324, %rd343;
$L__BB9_128:
	add.s64 	%rd216, %rd331, %rd105;
	cvta.to.global.u64 	%rd217, %rd195;
	shl.b64 	%rd218, %rd216, 3;
	add.s64 	%rd219, %rd217, %rd218;
	add.s64 	%rd325, %rd216, %rd196;
	ld.global.f64 	%fd324, [%rd219];
	add.s64 	%rd326, %rd325, 256;
	ld.global.f64 	%fd325, [%rd219+2048];
	add.s64 	%rd327, %rd325, 512;
	ld.global.f64 	%fd326, [%rd219+4096];
	add.s64 	%rd328, %rd325, 768;
	ld.global.f64 	%fd327, [%rd219+6144];
	add.s64 	%rd343, %rd325, 1024;
	ld.global.f64 	%fd339, [%rd219+8192];
	abs.f64 	%fd163, %fd323;
	abs.f64 	%fd164, %fd324;
	setp.lt.f64 	%p12, %fd163, %fd164;
	@%p12 bra 	$L__BB9_130;
	setp.lt.f64 	%p13, %fd164, %fd163;
	setp.lt.s64 	%p14, %rd324, %rd325;
	or.pred  	%p15, %p13, %p14;
	selp.f64 	%fd324, %fd323, %fd324, %p15;
	selp.b64 	%rd325, %rd324, %rd325, %p15;
$L__BB9_130:
	abs.f64 	%fd167, %fd324;
	abs.f64 	%fd168, %fd325;
	setp.lt.f64 	%p16, %fd167, %fd168;
	@%p16 bra 	$L__BB9_132;
	setp.lt.f64 	%p17, %fd168, %fd167;
	setp.lt.s64 	%p18, %rd325, %rd326;
	or.pred  	%p19, %p17, %p18;
	selp.f64 	%fd325, %fd324, %fd325, %p19;
	selp.b64 	%rd326, %rd325, %rd326, %p19;
$L__BB9_132:
	abs.f64 	%fd171, %fd325;
	abs.f64 	%fd172, %fd326;
	setp.lt.f64 	%p20, %fd171, %fd172;
	@%p20 bra 	$L__BB9_134;
	setp.lt.f64 	%p21, %fd172, %fd171;
	setp.lt.s64 	%p22, %rd326, %rd327;
	or.pred  	%p23, %p21, %p22;
	selp.f64 	%fd326, %fd325, %fd326, %p23;
	selp.b64 	%rd327, %rd326, %rd327, %p23;
$L__BB9_134:
	abs.f64 	%fd175, %fd326;
	abs.f64 	%fd176, %fd327;
	setp.lt.f64 	%p24, %fd175, %fd176;
	@%p24 bra 	$L__BB9_136;
	setp.lt.f64 	%p25, %fd176, %fd175;
	setp.lt.s64 	%p26, %rd327, %rd328;
	or.pred  	%p27, %p25, %p26;
	selp.f64 	%fd327, %fd326, %fd327, %p27;
	selp.b64 	%rd328, %rd327, %rd328, %p27;
$L__BB9_136:
	abs.f64 	%fd179, %fd327;
	abs.f64 	%fd180, %fd339;
	setp.lt.f64 	%p28, %fd179, %fd180;
	@%p28 bra 	$L__BB9_138;
	setp.lt.f64 	%p29, %fd180, %fd179;
	setp.lt.s64 	%p30, %rd328, %rd343;
	or.pred  	%p31, %p29, %p30;
	selp.f64 	%fd339, %fd327, %fd339, %p31;
	selp.b64 	%rd343, %rd328, %rd343, %p31;
$L__BB9_138:
	setp.ne.s32 	%p32, %r20, 0;
	bar.sync 	0;
	@%p32 bra 	$L__BB9_140;
	atom.global.add.u64 	%rd220, [%rd1+8], 1280;
	add.s64 	%rd221, %rd220, %rd5;
	st.shared.u64 	[_ZN6thrust24THRUST_300001_SM_1000_NS8cuda_cub4core6detail5shmemE+152], %rd221;
$L__BB9_140:
	bar.sync 	0;
	ld.shared.u64 	%rd331, [_ZN6thrust24THRUST_300001_SM_1000_NS8cuda_cub4core6detail5shmemE+152];
	add.s64 	%rd222, %rd331, 1280;
	setp.le.s64 	%p33, %rd222, %rd198;
	mov.f64 	%fd323, %fd339;
	mov.u64 	%rd324, %rd343;
	@%p33 bra 	$L__BB9_128;
$L__BB9_141:
	setp.le.s64 	%p34, %rd198, %rd331;
	@%p34 bra 	$L__BB9_164;
	cvt.u32.u64 	%r40, %rd331;
	cvt.u32.u64 	%r41, %rd198;
	sub.s32 	%r21, %r41, %r40;
	setp.ge.s32 	%p35, %r20, %r21;
	@%p35 bra 	$L__BB9_164;
	cvta.to.global.u64 	%rd132, %rd195;
	not.b32 	%r43, %r20;
	add.s32 	%r44, %r43, %r41;
	sub.s32 	%r22, %r44, %r40;
	and.b32  	%r46, %r22, 768;
	setp.eq.s32 	%p36, %r46, 768;
	mov.u32 	%r397, %r20;
	@%p36 bra 	$L__BB9_149;
	add.s64 	%rd224, %rd331, %rd105;
	add.s64 	%rd333, %rd224, %rd196;
	shl.b64 	%rd225, %rd224, 3;
	add.s64 	%rd332, %rd132, %rd225;
	shr.u32 	%r47, %r22, 8;
	add.s32 	%r48, %r47, 1;
	and.b32  	%r49, %r48, 3;
	neg.s32 	%r395, %r49;
	mov.u32 	%r397, %r20;
$L__BB9_145:
	.pragma "nounroll";
	mov.u64 	%rd137, %rd343;
	mov.f64 	%fd184, %fd339;
	ld.global.f64 	%fd185, [%rd332];
	abs.f64 	%fd186, %fd184;
	abs.f64 	%fd187, %fd185;
	setp.lt.f64 	%p37, %fd186, %fd187;
	mov.f64 	%fd339, %fd185;
	mov.u64 	%rd343, %rd333;
	@%p37 bra 	$L__BB9_148;
	setp.lt.f64 	%p38, %fd187, %fd186;
	mov.f64 	%fd339, %fd184;
	mov.u64 	%rd343, %rd137;
	@%p38 bra 	$L__BB9_148;
	setp.lt.s64 	%p39, %rd137, %rd333;
	selp.f64 	%fd339, %fd184, %fd185, %p39;
	min.s64 	%rd343, %rd137, %rd333;
$L__BB9_148:
	add.s32 	%r397, %r397, 256;
	add.s64 	%rd333, %rd333, 256;
	add.s64 	%rd332, %rd332, 2048;
	add.s32 	%r395, %r395, 1;
	setp.ne.s32 	%p40, %r395, 0;
	@%p40 bra 	$L__BB9_145;
$L__BB9_149:
	setp.lt.u32 	%p41, %r22, 768;
	@%p41 bra 	$L__BB9_164;
	add.s32 	%r398, %r397, 512;
$L__BB9_151:
	mov.u32 	%r30, %r398;
	add.s32 	%r50, %r30, -512;
	cvt.u64.u32 	%rd226, %r50;
	add.s64 	%rd227, %rd331, %rd226;
	shl.b64 	%rd228, %rd227, 3;
	add.s64 	%rd145, %rd132, %rd228;
	add.s64 	%rd146, %rd227, %rd196;
	ld.global.f64 	%fd193, [%rd145];
	abs.f64 	%fd194, %fd339;
	abs.f64 	%fd195, %fd193;
	setp.lt.f64 	%p42, %fd194, %fd195;
	mov.f64 	%fd335, %fd193;
	mov.u64 	%rd339, %rd146;
	@%p42 bra 	$L__BB9_154;
	setp.lt.f64 	%p43, %fd195, %fd194;
	mov.f64 	%fd335, %fd339;
	mov.u64 	%rd339, %rd343;
	@%p43 bra 	$L__BB9_154;
	setp.lt.s64 	%p44, %rd343, %rd146;
	selp.f64 	%fd335, %fd339, %fd193, %p44;
	min.s64 	%rd339, %rd343, %rd146;
$L__BB9_154:
	add.s32 	%r51, %r30, -256;
	cvt.u64.u32 	%rd229, %r51;
	add.s64 	%rd230, %rd331, %rd229;
	add.s64 	%rd149, %rd230, %rd196;
	ld.global.f64 	%fd198, [%rd145+2048];
	abs.f64 	%fd199, %fd335;
	abs.f64 	%fd200, %fd198;
	setp.lt.f64 	%p45, %fd199, %fd200;
	mov.f64 	%fd336, %fd198;
	mov.u64 	%rd340, %rd149;
	@%p45 bra 	$L__BB9_157;
	setp.lt.f64 	%p46, %fd200, %fd199;
	mov.f64 	%fd336, %fd335;
	mov.u64 	%rd340, %rd339;
	@%p46 bra 	$L__BB9_157;
	setp.lt.s64 	%p47, %rd339, %rd149;
	selp.f64 	%fd336, %fd335, %fd198, %p47;
	min.s64 	%rd340, %rd339, %rd149;
$L__BB9_157:
	cvt.u64.u32 	%rd231, %r30;
	add.s64 	%rd232, %rd331, %rd231;
	add.s64 	%rd152, %rd232, %rd196;
	ld.global.f64 	%fd203, [%rd145+4096];
	abs.f64 	%fd204, %fd336;
	abs.f64 	%fd205, %fd203;
	setp.lt.f64 	%p48, %fd204, %fd205;
	mov.f64 	%fd337, %fd203;
	mov.u64 	%rd341, %rd152;
	@%p48 bra 	$L__BB9_160;
	setp.lt.f64 	%p49, %fd205, %fd204;
	mov.f64 	%fd337, %fd336;
	mov.u64 	%rd341, %rd340;
	@%p49 bra 	$L__BB9_160;
	setp.lt.s64 	%p50, %rd340, %rd152;
	selp.f64 	%fd337, %fd336, %fd203, %p50;
	min.s64 	%rd341, %rd340, %rd152;
$L__BB9_160:
	add.s32 	%r52, %r30, 256;
	cvt.u64.u32 	%rd233, %r52;
	add.s64 	%rd234, %rd331, %rd233;
	add.s64 	%rd155, %rd234, %rd196;
	ld.global.f64 	%fd208, [%rd145+6144];
	abs.f64 	%fd209, %fd337;
	abs.f64 	%fd210, %fd208;
	setp.lt.f64 	%p51, %fd209, %fd210;
	mov.f64 	%fd339, %fd208;
	mov.u64 	%rd343, %rd155;
	@%p51 bra 	$L__BB9_163;
	setp.lt.f64 	%p52, %fd210, %fd209;
	mov.f64 	%fd339, %fd337;
	mov.u64 	%rd343, %rd341;
	@%p52 bra 	$L__BB9_163;
	setp.lt.s64 	%p53, %rd341, %rd155;
	selp.f64 	%fd339, %fd337, %fd208, %p53;
	min.s64 	%rd343, %rd341, %rd155;
$L__BB9_163:
	add.s32 	%r398, %r30, 1024;
	add.s32 	%r53, %r30, 512;
	setp.lt.s32 	%p54, %r53, %r21;
	@%p54 bra 	$L__BB9_151;
$L__BB9_164:
	// begin inline asm
	mov.u32 %r54, %laneid;
	// end inline asm
	mov.b64 	%rd235, %fd339;
	mov.b64 	{%r56, %r61}, %rd235;
	mov.b32 	%r72, 1;
	mov.b32 	%r73, 31;
	mov.b32 	%r74, -1;
	// begin inline asm
	shfl.sync.down.b32 %r55, %r56, %r72, %r73, %r74;
	// end inline asm
	// begin inline asm
	shfl.sync.down.b32 %r60, %r61, %r72, %r73, %r74;
	// end inline asm
	mov.b64 	%rd236, {%r55, %r60};
	mov.b64 	%fd214, %rd236;
	mov.b64 	{%r66, %r71}, %rd343;
	// begin inline asm
	shfl.sync.down.b32 %r65, %r66, %r72, %r73, %r74;
	// end inline asm
	// begin inline asm
	shfl.sync.down.b32 %r70, %r71, %r72, %r73, %r74;
	// end inline asm
	mov.b64 	%rd159, {%r65, %r70};
	setp.gt.s32 	%p55, %r54, 30;
	mov.f64 	%fd340, %fd339;
	mov.u64 	%rd344, %rd343;
	@%p55 bra 	$L__BB9_168;
	abs.f64 	%fd215, %fd339;
	abs.f64 	%fd216, %fd214;
	setp.lt.f64 	%p56, %fd215, %fd216;
	mov.f64 	%fd340, %fd214;
	mov.u64 	%rd344, %rd159;
	@%p56 bra 	$L__BB9_168;
	setp.lt.f64 	%p57, %fd216, %fd215;
	mov.f64 	%fd340, %fd339;
	mov.u64 	%rd344, %rd343;
	@%p57 bra 	$L__BB9_168;
	setp.lt.s64 	%p58, %rd343, %rd159;
	selp.f64 	%fd340, %fd339, %fd214, %p58;
	min.s64 	%rd344, %rd343, %rd159;
$L__BB9_168:
	mov.b64 	%rd237, %fd340;
	mov.b64 	{%r76, %r81}, %rd237;
	mov.b32 	%r92, 2;
	mov.b32 	%r93, 31;
	mov.b32 	%r94, -1;
	// begin inline asm
	shfl.sync.down.b32 %r75, %r76, %r92, %r93, %r94;
	// end inline asm
	// begin inline asm
	shfl.sync.down.b32 %r80, %r81, %r92, %r93, %r94;
	// end inline asm
	mov.b64 	%rd238, {%r75, %r80};
	mov.b64 	%fd219, %rd238;
	mov.b64 	{%r86, %r91}, %rd344;
	// begin inline asm
	shfl.sync.down.b32 %r85, %r86, %r92, %r93, %r94;
	// end inline asm
	// begin inline asm
	shfl.sync.down.b32 %r90, %r91, %r92, %r93, %r94;
	// end inline asm
	mov.b64 	%rd162, {%r85, %r90};
	setp.gt.s32 	%p59, %r54, 29;
	mov.f64 	%fd341, %fd340;
	mov.u64 	%rd345, %rd344;
	@%p59 bra 	$L__BB9_172;
	abs.f64 	%fd220, %fd340;
	abs.f64 	%fd221, %fd219;
	setp.lt.f64 	%p60, %fd220, %fd221;
	mov.f64 	%fd341, %fd219;
	mov.u64 	%rd345, %rd162;
	@%p60 bra 	$L__BB9_172;
	setp.lt.f64 	%p61, %fd221, %fd220;
	mov.f64 	%fd341, %fd340;
	mov.u64 	%rd345, %rd344;
	@%p61 bra 	$L__BB9_172;
	setp.lt.s64 	%p62, %rd344, %rd162;
	selp.f64 	%fd341, %fd340, %fd219, %p62;
	min.s64 	%rd345, %rd344, %rd162;
$L__BB9_172:
	mov.b64 	%rd239, %fd341;
	mov.b64 	{%r96, %r101}, %rd239;
	mov.b32 	%r112, 4;
	mov.b32 	%r113, 31;
	mov.b32 	%r114, -1;
	// begin inline asm
	shfl.sync.down.b32 %r95, %r96, %r112, %r113, %r114;
	// end inline asm
	// begin inline asm
	shfl.sync.down.b32 %r100, %r101, %r112, %r113, %r114;
	// end inline asm
	mov.b64 	%rd240, {%r95, %r100};
	mov.b64 	%fd224, %rd240;
	mov.b64 	{%r106, %r111}, %rd345;
	// begin inline asm
	shfl.sync.down.b32 %r105, %r106, %r112, %r113, %r114;
	// end inline asm
	// begin inline asm
	shfl.sync.down.b32 %r110, %r111, %r112, %r113, %r114;
	// end inline asm
	mov.b64 	%rd165, {%r105, %r110};
	setp.gt.s32 	%p63, %r54, 27;
	mov.f64 	%fd342, %fd341;
	mov.u64 	%rd346, %rd345;
	@%p63 bra 	$L__BB9_176;
	abs.f64 	%fd225, %fd341;
	abs.f64 	%fd226, %fd224;
	setp.lt.f64 	%p64, %fd225, %fd226;
	mov.f64 	%fd342, %fd224;
	mov.u64 	%rd346, %rd165;
	@%p64 bra 	$L__BB9_176;
	setp.lt.f64 	%p65, %fd226, %fd225;
	mov.f64 	%fd342, %fd341;
	mov.u64 	%rd346, %rd345;
	@%p65 bra 	$L__BB9_176;
	setp.lt.s64 	%p66, %rd345, %rd165;
	selp.f64 	%fd342, %fd341, %fd224, %p66;
	min.s64 	%rd346, %rd345, %rd165;
$L__BB9_176:
	mov.b64 	%rd241, %fd342;
	mov.b64 	{%r116, %r121}, %rd241;
	mov.b32 	%r132, 8;
	mov.b32 	%r133, 31;
	mov.b32 	%r134, -1;
	// begin inline asm
	shfl.sync.down.b32 %r115, %r116, %r132, %r133, %r134;
	// end inline asm
	// begin inline asm
	shfl.sync.down.b32 %r120, %r121, %r132, %r133, %r134;
	// end inline asm
	mov.b64 	%rd242, {%r115, %r120};
	mov.b64 	%fd229, %rd242;
	mov.b64 	{%r126, %r131}, %rd346;
	// begin inline asm
	shfl.sync.down.b32 %r125, %r126, %r132, %r133, %r134;
	// end inline asm
	// begin inline asm
	shfl.sync.down.b32 %r130, %r131, %r132, %r133, %r134;
	// end inline asm
	mov.b64 	%rd168, {%r125, %r130};
	setp.gt.s32 	%p67, %r54, 23;
	mov.f64 	%fd343, %fd342;
	mov.u64 	%rd347, %rd346;
	@%p67 bra 	$L__BB9_180;
	abs.f64 	%fd230, %fd342;
	abs.f64 	%fd231, %fd229;
	setp.lt.f64 	%p68, %fd230, %fd231;
	mov.f64 	%fd343, %fd229;
	mov.u64 	%rd347, %rd168;
	@%p68 bra 	$L__BB9_180;
	setp.lt.f64 	%p69, %fd231, %fd230;
	mov.f64 	%fd343, %fd342;
	mov.u64 	%rd347, %rd346;
	@%p69 bra 	$L__BB9_180;
	setp.lt.s64 	%p70, %rd346, %rd168;
	selp.f64 	%fd343, %fd342, %fd229, %p70;
	min.s64 	%rd347, %rd346, %rd168;
$L__BB9_180:
	mov.b64 	%rd243, %fd343;
	mov.b64 	{%r136, %r141}, %rd243;
	mov.b32 	%r152, 16;
	mov.b32 	%r153, 31;
	mov.b32 	%r154, -1;
	// begin inline asm
	shfl.sync.down.b32 %r135, %r136, %r152, %r153, %r154;
	// end inline asm
	// begin inline asm
	shfl.sync.down.b32 %r140, %r141, %r152, %r153, %r154;
	// end inline asm
	mov.b64 	%rd244, {%r135, %r140};
	mov.b64 	%fd234, %rd244;
	mov.b64 	{%r146, %r151}, %rd347;
	// begin inline asm
	shfl.sync.down.b32 %r145, %r146, %r152, %r153, %r154;
	// end inline asm
	// begin inline asm
	shfl.sync.down.b32 %r150, %r151, %r152, %r153, %r154;
	// end inline asm
	mov.b64 	%rd171, {%r145, %r150};
	setp.gt.s32 	%p71, %r54, 15;
	mov.f64 	%fd351, %fd343;
	mov.u64 	%rd355, %rd347;
	@%p71 bra 	$L__BB9_184;
	abs.f64 	%fd235, %fd343;
	abs.f64 	%fd236, %fd234;
	setp.lt.f64 	%p72, %fd235, %fd236;
	mov.f64 	%fd351, %fd234;
	mov.u64 	%rd355, %rd171;
	@%p72 bra 	$L__BB9_184;
	setp.lt.f64 	%p73, %fd236, %fd235;
	mov.f64 	%fd351, %fd343;
	mov.u64 	%rd355, %rd347;
	@%p73 bra 	$L__BB9_184;
	setp.lt.s64 	%p74, %rd347, %rd171;
	selp.f64 	%fd351, %fd343, %fd234, %p74;
	min.s64 	%rd355, %rd347, %rd171;
$L__BB9_184:
	setp.ne.s32 	%p75, %r54, 0;
	@%p75 bra 	$L__BB9_186;
	shr.u32 	%r155, %r20, 1;
	and.b32  	%r156, %r155, 496;
	mov.u32 	%r157, _ZN6thrust24THRUST_300001_SM_1000_NS8cuda_cub4core6detail5shmemE;
	add.s32 	%r158, %r157, %r156;
	st.shared.f64 	[%r158+8], %fd351;
	st.shared.u64 	[%r158+16], %rd355;
$L__BB9_186:
	bar.sync 	0;
	setp.ne.s32 	%p76, %r20, 0;
	@%p76 bra 	$L__BB9_208;
	ld.shared.f64 	%fd239, [_ZN6thrust24THRUST_300001_SM_1000_NS8cuda_cub4core6detail5shmemE+24];
	ld.shared.u64 	%rd174, [_ZN6thrust24THRUST_300001_SM_1000_NS8cuda_cub4core6detail5shmemE+32];
	abs.f64 	%fd240, %fd351;
	abs.f64 	%fd241, %fd239;
	setp.lt.f64 	%p77, %fd240, %fd241;
	mov.f64 	%fd345, %fd239;
	mov.u64 	%rd349, %rd174;
	@%p77 bra 	$L__BB9_190;
	setp.lt.f64 	%p78, %fd241, %fd240;
	mov.f64 	%fd345, %fd351;
	mov.u64 	%rd349, %rd355;
	@%p78 bra 	$L__BB9_190;
	setp.lt.s64 	%p79, %rd355, %rd174;
	selp.f64 	%fd345, %fd351, %fd239, %p79;
	min.s64 	%rd349, %rd355, %rd174;
$L__BB9_190:
	ld.shared.f64 	%fd244, [_ZN6thrust24THRUST_300001_SM_1000_NS8cuda_cub4core6detail5shmemE+40];
	ld.shared.u64 	%rd177, [_ZN6thrust24THRUST_300001_SM_1000_NS8cuda_cub4core6detail5shmemE+48];
	abs.f64 	%fd245, %fd345;
	abs.f64 	%fd246, %fd244;
	setp.lt.f64 	%p80, %fd245, %fd246;
	mov.f64 	%fd346, %fd244;
	mov.u64 	%rd350, %rd177;
	@%p80 bra 	$L__BB9_193;
	setp.lt.f64 	%p81, %fd246, %fd245;
	mov.f64 	%fd346, %fd345;
	mov.u64 	%rd350, %rd349;
	@%p81 bra 	$L__BB9_193;
	setp.lt.s64 	%p82, %rd349, %rd177;
	selp.f64 	%fd346, %fd345, %fd244, %p82;
	min.s64 	%rd350, %rd349, %rd177;
$L__BB9_193:
	ld.shared.f64 	%fd249, [_ZN6thrust24THRUST_300001_SM_1000_NS8cuda_cub4core6detail5shmemE+56];
	ld.shared.u64 	%rd180, [_ZN6thrust24THRUST_300001_SM_1000_NS8cuda_cub4core6detail5shmemE+64];
	abs.f64 	%fd250, %fd346;
	abs.f64 	%fd251, %fd249;
	setp.lt.f64 	%p83, %fd250, %fd251;
	mov.f64 	%fd347, %fd249;
	mov.u64 	%rd351, %rd180;
	@%p83 bra 	$L__BB9_196;
	setp.lt.f64 	%p84, %fd251, %fd250;
	mov.f64 	%fd347, %fd346;
	mov.u64 	%rd351, %rd350;
	@%p84 bra 	$L__BB9_196;
	setp.lt.s64 	%p85, %rd350, %rd180;
	selp.f64 	%fd347, %fd346, %fd249, %p85;
	min.s64 	%rd351, %rd350, %rd180;
$L__BB9_196:
	ld.shared.f64 	%fd254, [_ZN6thrust24THRUST_300001_SM_1000_NS8cuda_cub4core6detail5shmemE+72];
	ld.shared.u64 	%rd183, [_ZN6thrust24THRUST_300001_SM_1000_NS8cuda_cub4core6detail5shmemE+80];
	abs.f64 	%fd255, %fd347;
	abs.f64 	%fd256, %fd254;
	setp.lt.f64 	%p86, %fd255, %fd256;
	mov.f64 	%fd348, %fd254;
	mov.u64 	%rd352, %rd183;
	@%p86 bra 	$L__BB9_199;
	setp.lt.f64 	%p87, %fd256, %fd255;
	mov.f64 	%fd348, %fd347;
	mov.u64 	%rd352, %rd351;
	@%p87 bra 	$L__BB9_199;
	setp.lt.s64 	%p88, %rd351, %rd183;
	selp.f64 	%fd348, %fd347, %fd254, %p88;
	min.s64 	%rd352, %rd351, %rd183;
$L__BB9_199:
	ld.shared.f64 	%fd259, [_ZN6thrust24THRUST_300001_SM_1000_NS8cuda_cub4core6detail5shmemE+88];
	ld.shared.u64 	%rd186, [_ZN6thrust24THRUST_300001_SM_1000_NS8cuda_cub4core6detail5shmemE+96];
	abs.f64 	%fd260, %fd348;
	abs.f64 	%fd261, %fd259;
	setp.lt.f64 	%p89, %fd260, %fd261;
	mov.f64 	%fd349, %fd259;
	mov.u64 	%rd353, %rd186;
	@%p89 bra 	$L__BB9_202;
	setp.lt.f64 	%p90, %fd261, %fd260;
	mov.f64 	%fd349, %fd348;
	mov.u64 	%rd353, %rd352;
	@%p90 bra 	$L__BB9_202;
	setp.lt.s64 	%p91, %rd352, %rd186;
	selp.f64 	%fd349, %fd348, %fd259, %p91;
	min.s64 	%rd353, %rd352, %rd186;
$L__BB9_202:
	ld.shared.f64 	%fd264, [_ZN6thrust24THRUST_300001_SM_1000_NS8cuda_cub4core6detail5shmemE+104];
	ld.shared.u64 	%rd189, [_ZN6thrust24THRUST_300001_SM_1000_NS8cuda_cub4core6detail5shmemE+112];
	abs.f64 	%fd265, %fd349;
	abs.f64 	%fd266, %fd264;
	setp.lt.f64 	%p92, %fd265, %fd266;
	mov.f64 	%fd350, %fd264;
	mov.u64 	%rd354, %rd189;
	@%p92 bra 	$L__BB9_205;
	setp.lt.f64 	%p93, %fd266, %fd265;
	mov.f64 	%fd350, %fd349;
	mov.u64 	%rd354, %rd353;
	@%p93 bra 	$L__BB9_205;
	setp.lt.s64 	%p94, %rd353, %rd189;
	selp.f64 	%fd350, %fd349, %fd264, %p94;
	min.s64 	%rd354, %rd353, %rd189;
$L__BB9_205:
	ld.shared.f64 	%fd269, [_ZN6thrust24THRUST_300001_SM_1000_NS8cuda_cub4core6detail5shmemE+120];
	ld.shared.u64 	%rd192, [_ZN6thrust24THRUST_300001_SM_1000_NS8cuda_cub4core6detail5shmemE+128];
	abs.f64 	%fd270, %fd350;
	abs.f64 	%fd271, %fd269;
	setp.lt.f64 	%p95, %fd270, %fd271;
	mov.u64 	%rd355, %rd192;
	mov.f64 	%fd351, %fd269;
	@%p95 bra 	$L__BB9_208;
	setp.lt.f64 	%p96, %fd271, %fd270;
	mov.u64 	%rd355, %rd354;
	mov.f64 	%fd351, %fd350;
	@%p96 bra 	$L__BB9_208;
	setp.lt.s64 	%p97, %rd354, %rd192;
	selp.f64 	%fd351, %fd350, %fd269, %p97;
	min.s64 	%rd355, %rd354, %rd192;
$L__BB9_208:
	mov.u32 	%r389, %tid.x;
	setp.ne.s32 	%p214, %r389, 0;
	@%p214 bra 	$L__BB9_210;
	ld.param.u64 	%rd286, [_ZN6thrust24THRUST_300001_SM_1000_NS8cuda_cub4core6detail13_kernel_agentINS1_8__reduce11ReduceAgentINS0_12zip_iteratorIN4cuda3std3__45tupleIJNS0_10device_ptrIdEENS0_17counting_iteratorIlNS0_11use_defaultESF_SF_EEEEEEEPNSB_IJdlEEESJ_lNS1_9__extrema9arg_max_fIdl14abs_comparatorEEEEJSI_SK_lN3cub18CUB_300001_SM_100013GridEvenShareIlEENSR_9GridQueueIyEESO_EEEvDpT0__param_1];
	cvta.to.global.u64 	%rd283, %rd286;
	mul.wide.u32 	%rd284, %r1, 16;
	add.s64 	%rd285, %rd283, %rd284;
	st.global.f64 	[%rd285], %fd351;
	st.global.u64 	[%rd285+8], %rd355;
$L__BB9_210:
	ret;

}
	// .globl	_ZN6thrust24THRUST_300001_SM_1000_NS8cuda_cub4core6detail13_kernel_agentINS1_8__reduce10DrainAgentIlEEJN3cub18CUB_300001_SM_10009GridQueueIyEElEEEvDpT0_
.visible .entry _ZN6thrust24THRUST_300001_SM_1000_NS8cuda_cub4core6detail13_kernel_agentINS1_8__reduce10DrainAgentIlEEJN3cub18CUB_300001_SM_10009GridQueueIyEElEEEvDpT0_(
	.param .align 8 .b8 _ZN6thrust24THRUST_300001_SM_1000_NS8cuda_cub4core6detail13_kernel_agentINS1_8__reduce10DrainAgentIlEEJN3cub18CUB_300001_SM_10009GridQueueIyEElEEEvDpT0__param_0[8],
	.param .u64 _ZN6thrust24THRUST_300001_SM_1000_NS8cuda_cub4core6detail13_kernel_agentINS1_8__reduce10DrainAgentIlEEJN3cub18CUB_300001_SM_10009GridQueueIyEElEEEvDpT0__param_1
)
.maxntid 1
{
	.reg .b64 	%rd<5>;

	ld.param.u64 	%rd1, [_ZN6thrust24THRUST_300001_SM_1000_NS8cuda_cub4core6detail13_kernel_agentINS1_8__reduce10DrainAgentIlEEJN3cub18CUB_300001_SM_10009GridQueueIyEElEEEvDpT0__param_0];
	ld.param.u64 	%rd2, [_ZN6thrust24THRUST_300001_SM_1000_NS8cuda_cub4core6detail13_kernel_agentINS1_8__reduce10DrainAgentIlEEJN3cub18CUB_300001_SM_10009GridQueueIyEElEEEvDpT0__param_1];
	cvta.to.global.u64 	%rd3, %rd1;
	st.global.u64 	[%rd3], %rd2;
	mov.b64 	%rd4, 0;
	st.global.u64 	[%rd3+8], %rd4;
	ret;

}
	// .globl	_ZN6thrust24THRUST_300001_SM_1000_NS8cuda_cub4core6detail13_kernel_agentINS1_8__reduce11ReduceAgentIPN4cuda3std3__45tupleIJdlEEESC_SB_lNS1_9__extrema9arg_max_fIdl14abs_comparatorEEEEJSC_SC_iSG_EEEvDpT0_
.visible .entry _ZN6thrust24THRUST_300001_SM_1000_NS8cuda_cub4core6detail13_kernel_agentINS1_8__reduce11ReduceAgentIPN4cuda3std3__45tupleIJdlEEESC_SB_lNS1_9__extrema9arg_max_fIdl14abs_comparatorEEEEJSC_SC_iSG_EEEvDpT0_(
	.param .u64 .ptr .align 1 _ZN6thrust24THRUST_300001_SM_1000_NS8cuda_cub4core6detail13_kernel_agentINS1_8__reduce11ReduceAgentIPN4cuda3std3__45tupleIJdlEEESC_SB_lNS1_9__extrema9arg_max_fIdl14abs_comparatorEEEEJSC_SC_iSG_EEEvDpT0__param_0,
	.param .u64 .ptr .align 1 _ZN6thrust24THRUST_300001_SM_1000_NS8cuda_cub4core6detail13_kernel_agentINS1_8__reduce11ReduceAgentIPN4cuda3std3__45tupleIJdlEEESC_SB_lNS1_9__extrema9arg_max_fIdl14abs_comparatorEEEEJSC_SC_iSG_EEEvDpT0__param_1,
	.param .u32 _ZN6thrust24THRUST_300001_SM_1000_NS8cuda_cub4core6detail13_kernel_agentINS1_8__reduce11ReduceAgentIPN4cuda3std3__45tupleIJdlEEESC_SB_lNS1_9__extrema9arg_max_fIdl14abs_comparatorEEEEJSC_SC_iSG_EEEvDpT0__param_2,
	.param .align 1 .b8 _ZN6thrust24THRUST_300001_SM_1000_NS8cuda_cub4core6detail13_kernel_agentINS1_8__reduce11ReduceAgentIPN4cuda3std3__45tupleIJdlEEESC_SB_lNS1_9__extrema9arg_max_fIdl14abs_comparatorEEEEJSC_SC_iSG_EEEvDpT0__param_3[1]
)
.maxntid 256
{
	.reg .pred 	%p<264>;
	.reg .b32 	%r<374>;
	.reg .b64 	%rd<509>;
	.reg .b64 	%fd<423>;

	ld.param.u64 	%rd236, [_ZN6thrust24THRUST_300001_SM_1000_NS8cuda_cub4core6detail13_kernel_agentINS1_8__reduce11ReduceAgentIPN4cuda3std3__45tupleIJdlEEESC_SB_lNS1_9__extrema9arg_max_fIdl14abs_comparatorEEEEJSC_SC_iSG_EEEvDpT0__param_0];
	ld.param.u32 	%r29, [_ZN6thrust24THRUST_300001_SM_1000_NS8cuda_cub4core6detail13_kernel_agentINS1_8__reduce11ReduceAgentIPN4cuda3std3__45tupleIJdlEEESC_SB_lNS1_9__extrema9arg_max_fIdl14abs_comparatorEEEEJSC_SC_iSG_EEEvDpT0__param_2];
	cvt.s64.s32 	%rd1, %r29;
	setp.eq.s32 	%p1, %r29, 0;
	@%p1 bra 	$L__BB11_234;
	setp.gt.s32 	%p2, %r29, 1279;
	@%p2 bra 	$L__BB11_121;
	mov.u32 	%r1, %tid.x;
	setp.ge.s32 	%p147, %r1, %r29;
	mov.f64 	%fd354, 0d0000000000000000;
	mov.b64 	%rd432, 0;
	mov.u32 	%r368, %r1;
	@%p147 bra 	$L__BB11_4;
	mul.wide.u32 	%rd376, %r1, 16;
	add.s64 	%rd373, %rd236, %rd376;
	// begin inline asm
	ld.global.nc.u64 %rd372, [%rd373];
	// end inline asm
	add.s64 	%rd375, %rd373, 8;
	// begin inline asm
	ld.global.nc.u64 %rd432, [%rd375];
	// end inline asm
	mov.b64 	%fd354, %rd372;
	add.s32 	%r368, %r1, 256;
$L__BB11_4:
	setp.ge.s32 	%p148, %r368, %r29;
	@%p148 bra 	$L__BB11_25;
	not.b32 	%r141, %r368;
	add.s32 	%r4, %r29, %r141;
	and.b32  	%r142, %r4, 768;
	setp.eq.s32 	%p149, %r142, 768;
	@%p149 bra 	$L__BB11_11;
	mul.wide.u32 	%rd378, %r368, 16;
	add.s64 	%rd423, %rd236, %rd378;
	shr.u32 	%r143, %r4, 8;
	add.s32 	%r144, %r143, 1;
	and.b32  	%r145, %r144, 3;
	neg.s32 	%r366, %r145;
$L__BB11_7:
	.pragma "nounroll";
	mov.u64 	%rd6, %rd432;
	mov.f64 	%fd3, %fd354;
	// begin inline asm
	ld.global.nc.u64 %rd379, [%rd423];
	// end inline asm
	add.s64 	%rd382, %rd423, 8;
	// begin inline asm
	ld.global.nc.u64 %rd381, [%rd382];
	// end inline asm
	mov.b64 	%fd4, %rd379;
	abs.f64 	%fd5, %fd3;
	abs.f64 	%fd6, %fd4;
	setp.lt.f64 	%p150, %fd5, %fd6;
	mov.u64 	%rd432, %rd381;
	mov.f64 	%fd354, %fd4;
	@%p150 bra 	$L__BB11_10;
	setp.lt.f64 	%p151, %fd6, %fd5;
	mov.u64 	%rd432, %rd6;
	mov.f64 	%fd354, %fd3;
	@%p151 bra 	$L__BB11_10;
	setp.lt.s64 	%p152, %rd6, %rd381;
	min.s64 	%rd432, %rd6, %rd381;
	selp.f64 	%fd354, %fd3, %fd4, %p152;
$L__BB11_10:
	add.s32 	%r368, %r368, 256;
	add.s64 	%rd423, %rd423, 4096;
	add.s32 	%r366, %r366, 1;
	setp.ne.s32 	%p153, %r366, 0;
	@%p153 bra 	$L__BB11_7;
$L__BB11_11:
	setp.lt.u32 	%p154, %r4, 768;
	@%p154 bra 	$L__BB11_25;
$L__BB11_12:
	mul.wide.s32 	%rd387, %r368, 16;
	add.s64 	%rd384, %rd236, %rd387;
	// begin inline asm
	ld.global.nc.u64 %rd383, [%rd384];
	// end inline asm
	add.s64 	%rd386, %rd384, 8;
	// begin inline asm
	ld.global.nc.u64 %rd385, [%rd386];
	// end inline asm
	mov.b64 	%fd12, %rd383;
	abs.f64 	%fd13, %fd354;
	abs.f64 	%fd14, %fd12;
	setp.lt.f64 	%p155, %fd13, %fd14;
	mov.u64 	%rd429, %rd385;
	mov.f64 	%fd351, %fd12;
	@%p155 bra 	$L__BB11_15;
	setp.lt.f64 	%p156, %fd14, %fd13;
	mov.u64 	%rd429, %rd432;
	mov.f64 	%fd351, %fd354;
	@%p156 bra 	$L__BB11_15;
	setp.lt.s64 	%p157, %rd432, %rd385;
	min.s64 	%rd429, %rd432, %rd385;
	selp.f64 	%fd351, %fd354, %fd12, %p157;
$L__BB11_15:
	add.s64 	%rd389, %rd384, 4096;
	// begin inline asm
	ld.global.nc.u64 %rd388, [%rd389];
	// end inline asm
	add.s64 	%rd391, %rd384, 4104;
	// begin inline asm
	ld.global.nc.u64 %rd390, [%rd391];
	// end inline asm
	mov.b64 	%fd17, %rd388;
	abs.f64 	%fd18, %fd351;
	abs.f64 	%fd19, %fd17;
	setp.lt.f64 	%p158, %fd18, %fd19;
	mov.u64 	%rd430, %rd390;
	mov.f64 	%fd352, %fd17;
	@%p158 bra 	$L__BB11_18;
	setp.lt.f64 	%p159, %fd19, %fd18;
	mov.u64 	%rd430, %rd429;
	mov.f64 	%fd352, %fd351;
	@%p159 bra 	$L__BB11_18;
	setp.lt.s64 	%p160, %rd429, %rd390;
	min.s64 	%rd430, %rd429, %rd390;
	selp.f64 	%fd352, %fd351, %fd17, %p160;
$L__BB11_18:
	add.s64 	%rd393, %rd384, 8192;
	// begin inline asm
	ld.global.nc.u64 %rd392, [%rd393];
	// end inline asm
	add.s64 	%rd395, %rd384, 8200;
	// begin inline asm
	ld.global.nc.u64 %rd394, [%rd395];
	// end inline asm
	mov.b64 	%fd22, %rd392;
	abs.f64 	%fd23, %fd352;
	abs.f64 	%fd24, %fd22;
	setp.lt.f64 	%p161, %fd23, %fd24;
	mov.u64 	%rd431, %rd394;
	mov.f64 	%fd353, %fd22;
	@%p161 bra 	$L__BB11_21;
	setp.lt.f64 	%p162, %fd24, %fd23;
	mov.u64 	%rd431, %rd430;
	mov.f64 	%fd353, %fd352;
	@%p162 bra 	$L__BB11_21;
	setp.lt.s64 	%p163, %rd430, %rd394;
	min.s64 	%rd431, %rd430, %rd394;
	selp.f64 	%fd353, %fd352, %fd22, %p163;
$L__BB11_21:
	add.s64 	%rd397, %rd384, 12288;
	// begin inline asm
	ld.global.nc.u64 %rd396, [%rd397];
	// end inline asm
	add.s64 	%rd399, %rd384, 12296;
	// begin inline asm
	ld.global.nc.u64 %rd398, [%rd399];
	// end inline asm
	mov.b64 	%fd27, %rd396;
	abs.f64 	%fd28, %fd353;
	abs.f64 	%fd29, %fd27;
	setp.lt.f64 	%p164, %fd28, %fd29;
	mov.u64 	%rd432, %rd398;
	mov.f64 	%fd354, %fd27;
	@%p164 bra 	$L__BB11_24;
	setp.lt.f64 	%p165, %fd29, %fd28;
	mov.u64 	%rd432, %rd431;
	mov.f64 	%fd354, %fd353;
	@%p165 bra 	$L__BB11_24;
	setp.lt.s64 	%p166, %rd431, %rd398;
	min.s64 	%rd432, %rd431, %rd398;
	selp.f64 	%fd354, %fd353, %fd27, %p166;
$L__BB11_24:
	add.s32 	%r368, %r368, 1024;
	setp.lt.s32 	%p167, %r368, %r29;
	@%p167 bra 	$L__BB11_12;
$L__BB11_25:
	setp.lt.s32 	%p168, %r29, 256;
	@%p168 bra 	$L__BB11_70;
	// begin inline asm
	mov.u32 %r259, %laneid;
	// end inline asm
	mov.b64 	%rd410, %fd354;
	mov.b64 	{%r261, %r266}, %rd410;
	mov.b32 	%r277, 1;
	mov.b32 	%r278, 31;
	mov.b32 	%r279, -1;
	// begin inline asm
	shfl.sync.down.b32 %r260, %r261, %r277, %r278, %r279;
	// end inline asm
	// begin inline asm
	shfl.sync.down.b32 %r265, %r266, %r277, %r278, %r279;
	// end inline asm
	mov.b64 	%rd411, {%r260, %r265};
	mov.b64 	%fd33, %rd411;
	mov.b64 	{%r271, %r276}, %rd432;
	// begin inline asm
	shfl.sync.down.b32 %r270, %r271, %r277, %r278, %r279;
	// end inline asm
	// begin inline asm
	shfl.sync.down.b32 %r275, %r276, %r277, %r278, %r279;
	// end inline asm
	mov.b64 	%rd28, {%r270, %r275};
	setp.gt.s32 	%p220, %r259, 30;
	mov.u64 	%rd434, %rd432;
	mov.f64 	%fd356, %fd354;
	@%p220 bra 	$L__BB11_30;
	abs.f64 	%fd34, %fd354;
	abs.f64 	%fd35, %fd33;
	setp.lt.f64 	%p221, %fd34, %fd35;
	mov.u64 	%rd434, %rd28;
	mov.f64 	%fd356, %fd33;
	@%p221 bra 	$L__BB11_30;
	setp.lt.f64 	%p222, %fd35, %fd34;
	mov.u64 	%rd434, %rd432;
	mov.f64 	%fd356, %fd354;
	@%p222 bra 	$L__BB11_30;
	setp.lt.s64 	%p223, %rd432, %rd28;
	min.s64 	%rd434, %rd432, %rd28;
	selp.f64 	%fd356, %fd354, %fd33, %p223;
$L__BB11_30:
	mov.b64 	%rd412, %fd356;
	mov.b64 	{%r281, %r286}, %rd412;
	mov.b32 	%r297, 2;
	mov.b32 	%r298, 31;
	mov.b32 	%r299, -1;
	// begin inline asm
	shfl.sync.down.b32 %r280, %r281, %r297, %r298, %r299;
	// end inline asm
	// begin inline asm
	shfl.sync.down.b32 %r285, %r286, %r297, %r298, %r299;
	// end inline asm
	mov.b64 	%rd413, {%r280, %r285};
	mov.b64 	%fd38, %rd413;
	mov.b64 	{%r291, %r296}, %rd434;
	// begin inline asm
	shfl.sync.down.b32 %r290, %r291, %r297, %r298, %r299;
	// end inline asm
	// begin inline asm
	shfl.sync.down.b32 %r295, %r296, %r297, %r298, %r299;
	// end inline asm
	mov.b64 	%rd31, {%r290, %r295};
	setp.gt.s32 	%p224, %r259, 29;
	mov.u64 	%rd435, %rd434;
	mov.f64 	%fd357, %fd356;
	@%p224 bra 	$L__BB11_34;
	abs.f64 	%fd39, %fd356;
	abs.f64 	%fd40, %fd38;
	setp.lt.f64 	%p225, %fd39, %fd40;
	mov.u64 	%rd435, %rd31;
	mov.f64 	%fd357, %fd38;
	@%p225 bra 	$L__BB11_34;
	setp.lt.f64 	%p226, %fd40, %fd39;
	mov.u64 	%rd435, %rd434;
	mov.f64 	%fd357, %fd356;
	@%p226 bra 	$L__BB11_34;
	setp.lt.s64 	%p227, %rd434, %rd31;
	min.s64 	%rd435, %rd434, %rd31;
	selp.f64 	%fd357, %fd356, %fd38, %p227;
$L__BB11_34:
	mov.b64 	%rd414, %fd357;
	mov.b64 	{%r301, %r306}, %rd414;
	mov.b32 	%r317, 4;
	mov.b32 	%r318, 31;
	mov.b32 	%r319, -1;
	// begin inline asm
	shfl.sync.down.b32 %r300, %r301, %r317, %r318, %r319;
	// end inline asm
	// begin inline asm
	shfl.sync.down.b32 %r305, %r306, %r317, %r318, %r319;
	// end inline asm
	mov.b64 	%rd415, {%r300, %r305};
	mov.b64 	%fd43, %rd415;
	mov.b64 	{%r311, %r316}, %rd435;
	// begin inline asm
	shfl.sync.down.b32 %r310, %r311, %r317, %r318, %r319;
	// end inline asm
	// begin inline asm
	shfl.sync.down.b32 %r315, %r316, %r317, %r318, %r319;
	// end inline asm
	mov.b64 	%rd34, {%r310, %r315};
	setp.gt.s32 	%p228, %r259, 27;
	mov.u64 	%rd436, %rd435;
	mov.f64 	%fd358, %fd357;
	@%p228 bra 	$L__BB11_38;
	abs.f64 	%fd44, %fd357;
	abs.f64 	%fd45, %fd43;
	setp.lt.f64 	%p229, %fd44, %fd45;
	mov.u64 	%rd436, %rd34;
	mov.f64 	%fd358, %fd43;
	@%p229 bra 	$L__BB11_38;
	setp.lt.f64 	%p230, %fd45, %fd44;
	mov.u64 	%rd436, %rd435;
	mov.f64 	%fd358, %fd357;
	@%p230 bra 	$L__BB11_38;
	setp.lt.s64 	%p231, %rd435, %rd34;
	min.s64 	%rd436, %rd435, %rd34;
	selp.f64 	%fd358, %fd357, %fd43, %p231;
$L__BB11_38:
	mov.b64 	%rd416, %fd358;
	mov.b64 	{%r321, %r326}, %rd416;
	mov.b32 	%r337, 8;
	mov.b32 	%r338, 31;
	mov.b32 	%r339, -1;
	// begin inline asm
	shfl.sync.down.b32 %r320, %r321, %r337, %r338, %r339;
	// end inline asm
	// begin inline asm
	shfl.sync.down.b32 %r325, %r326, %r337, %r338, %r339;
	// end inline asm
	mov.b64 	%rd417, {%r320, %r325};
	mov.b64 	%fd48, %rd417;
	mov.b64 	{%r331, %r336}, %rd436;
	// begin inline asm
	shfl.sync.down.b32 %r330, %r331, %r337, %r338, %r339;
	// end inline asm
	// begin inline asm
	shfl.sync.down.b32 %r335, %r336, %r337, %r338, %r339;
	// end inline asm
	mov.b64 	%rd37, {%r330, %r335};
	setp.gt.s32 	%p232, %r259, 23;
	mov.u64 	%rd437, %rd436;
	mov.f64 	%fd359, %fd358;
	@%p232 bra 	$L__BB11_42;
	abs.f64 	%fd49, %fd358;
	abs.f64 	%fd50, %fd48;
	setp.lt.f64 	%p233, %fd49, %fd50;
	mov.u64 	%rd437, %rd37;
	mov.f64 	%fd359, %fd48;
	@%p233 bra 	$L__BB11_42;
	setp.lt.f64 	%p234, %fd50, %fd49;
	mov.u64 	%rd437, %rd436;
	mov.f64 	%fd359, %fd358;
	@%p234 bra 	$L__BB11_42;
	setp.lt.s64 	%p235, %rd436, %rd37;
	min.s64 	%rd437, %rd436, %rd37;
	selp.f64 	%fd359, %fd358, %fd48, %p235;
$L__BB11_42:
	mov.b64 	%rd418, %fd359;
	mov.b64 	{%r341, %r346}, %rd418;
	mov.b32 	%r357, 16;
	mov.b32 	%r358, 31;
	mov.b32 	%r359, -1;
	// begin inline asm
	shfl.sync.down.b32 %r340, %r341, %r357, %r358, %r359;
	// end inline asm
	// begin inline asm
	shfl.sync.down.b32 %r345, %r346, %r357, %r358, %r359;
	// end inline asm
	mov.b64 	%rd419, {%r340, %r345};
	mov.b64 	%fd53, %rd419;
	mov.b64 	{%r351, %r356}, %rd437;
	// begin inline asm
	shfl.sync.down.b32 %r350, %r351, %r357, %r358, %r359;
	// end inline asm
	// begin inline asm
	shfl.sync.down.b32 %r355, %r356, %r357, %r358, %r359;
	// end inline asm
	mov.b64 	%rd40, {%r350, %r355};
	setp.gt.s32 	%p236, %r259, 15;
	mov.u64 	%rd508, %rd437;
	mov.f64 	%fd422, %fd359;
	@%p236 bra 	$L__BB11_46;
	abs.f64 	%fd54, %fd359;
	abs.f64 	%fd55, %fd53;
	setp.lt.f64 	%p237, %fd54, %fd55;
	mov.u64 	%rd508, %rd40;
	mov.f64 	%fd422, %fd53;
	@%p237 bra 	$L__BB11_46;
	setp.lt.f64 	%p238, %fd55, %fd54;
	mov.u64 	%rd508, %rd437;
	mov.f64 	%fd422, %fd359;
	@%p238 bra 	$L__BB11_46;
	setp.lt.s64 	%p239, %rd437, %rd40;
	min.s64 	%rd508, %rd437, %rd40;
	selp.f64 	%fd422, %fd359, %fd53, %p239;
$L__BB11_46:
	setp.ne.s32 	%p240, %r259, 0;
	@%p240 bra 	$L__BB11_48;
	shr.u32 	%r360, %r1, 1;
	and.b32  	%r361, %r360, 496;
	mov.u32 	%r362, _ZN6thrust24THRUST_300001_SM_1000_NS8cuda_cub4core6detail5shmemE;
	add.s32 	%r363, %r362, %r361;
	st.shared.f64 	[%r363+8], %fd422;
	st.shared.u64 	[%r363+16], %rd508;
$L__BB11_48:
	bar.sync 	0;
	setp.ne.s32 	%p241, %r1, 0;
	@%p241 bra 	$L__BB11_232;
	ld.shared.f64 	%fd58, [_ZN6thrust24THRUST_300001_SM_1000_NS8cuda_cub4core6detail5shmemE+24];
	ld.shared.u64 	%rd43, [_ZN6thrust24THRUST_300001_SM_1000_NS8cuda_cub4core6detail5shmemE+32];
	abs.f64 	%fd59, %fd422;
	abs.f64 	%fd60, %fd58;
	setp.lt.f64 	%p242, %fd59, %fd60;
	mov.u64 	%rd439, %rd43;
	mov.f64 	%fd361, %fd58;
	@%p242 bra 	$L__BB11_52;
	setp.lt.f64 	%p243, %fd60, %fd59;
	mov.u64 	%rd439, %rd508;
	mov.f64 	%fd361, %fd422;
	@%p243 bra 	$L__BB11_52;
	setp.lt.s64 	%p244, %rd508, %rd43;
	min.s64 	%rd439, %rd508, %rd43;
	selp.f64 	%fd361, %fd422, %fd58, %p244;
$L__BB11_52:
	ld.shared.f64 	%fd63, [_ZN6thrust24THRUST_300001_SM_1000_NS8cuda_cub4core6detail5shmemE+40];
	ld.shared.u64 	%rd46, [_ZN6thrust24THRUST_300001_SM_1000_NS8cuda_cub4core6detail5shmemE+48];
	abs.f64 	%fd64, %fd361;
	abs.f64 	%fd65, %fd63;
	setp.lt.f64 	%p245, %fd64, %fd65;
	mov.u64 	%rd440, %rd46;
	mov.f64 	%fd362, %fd63;
	@%p245 bra 	$L__BB11_55;
	setp.lt.f64 	%p246, %fd65, %fd64;
	mov.u64 	%rd440, %rd439;
	mov.f64 	%fd362, %fd361;
	@%p246 bra 	$L__BB11_55;
	setp.lt.s64 	%p247, %rd439, %rd46;
	min.s64 	%rd440, %rd439, %rd46;
	selp.f64 	%fd362, %fd361, %fd63, %p247;
$L__BB11_55:
	ld.shared.f64 	%fd68, [_ZN6thrust24THRUST_300001_SM_1000_NS8cuda_cub4core6detail5shmemE+56];
	ld.shared.u64 	%rd49, [_ZN6thrust24THRUST_300001_SM_1000_NS8cuda_cub4core6detail5shmemE+64];
	abs.f64 	%fd69, %fd362;
	abs.f64 	%fd70, %fd68;
	setp.lt.f64 	%p248, %fd69, %fd70;
	mov.u64 	%rd441, %rd49;
	mov.f64 	%fd363, %fd68;
	@%p248 bra 	$L__BB11_58;
	setp.lt.f64 	%p249, %fd70, %fd69;
	mov.u64 	%rd441, %rd440;
	mov.f64 	%fd363, %fd362;
	@%p249 bra 	$L__BB11_58;
	setp.lt.s64 	%p250, %rd440, %rd49;
	min.s64 	%rd441, %rd440, %rd49;
	selp.f64 	%fd363, %fd362, %fd68, %p250;
$L__BB11_58:
	ld.shared.f64 	%fd73, [_ZN6thrust24THRUST_300001_SM_1000_NS8cuda_cub4core6detail5shmemE+72];
	ld.shared.u64 	%rd52, [_ZN6thrust24THRUST_300001_SM_1000_NS8cuda_cub4core6detail5shmemE+80];
	abs.f64 	%fd74, %fd363;
	abs.f64 	%fd75, %fd73;
	setp.lt.f64 	%p251, %fd74, %fd75;
	mov.u64 	%rd442, %rd52;
	mov.f64 	%fd364, %fd73;
	@%p251 bra 	$L__BB11_61;
	setp.lt.f64 	%p252, %fd75, %fd74;
	mov.u64 	%rd442, %rd441;
	mov.f64 	%fd364, %fd363;
	@%p252 bra 	$L__BB11_61;
	setp.lt.s64 	%p253, %rd441, %rd52;
	min.s64 	%rd442, %rd441, %rd52;
	selp.f64 	%fd364, %fd363, %fd73, %p253;
$L__BB11_61:
	ld.shared.f64 	%fd78, [_ZN6thrust24THRUST_300001_SM_1000_NS8cuda_cub4core6detail5shmemE+88];
	ld.shared.u64 	%rd55, [_ZN6thrust24THRUST_300001_SM_1000_NS8cuda_cub4core6detail5shmemE+96];
	abs.f64 	%fd79, %fd364;
	abs.f64 	%fd80, %fd78;
	setp.lt.f64 	%p254, %fd79, %fd80;
	mov.u64 	%rd443, %rd55;
	mov.f64 	%fd365, %fd78;
	@%p254 bra 	$L__BB11_64;
	setp.lt.f64 	%p255, %fd80, %fd79;
	mov.u64 	%rd443, %rd442;
	mov.f64 	%fd365, %fd364;
	@%p255 bra 	$L__BB11_64;
	setp.lt.s64 	%p256, %rd442, %rd55;
	min.s64 	%rd443, %rd442, %rd55;
	selp.f64 	%fd365, %fd364, %fd78, %p256;
$L__BB11_64:
	ld.shared.f64 	%fd83, [_ZN6thrust24THRUST_300001_SM_1000_NS8cuda_cub4core6detail5shmemE+104];
	ld.shared.u64 	%rd58, [_ZN6thrust24THRUST_300001_SM_1000_NS8cuda_cub4core6detail5shmemE+112];
	abs.f64 	%fd84, %fd365;
	abs.f64 	%fd85, %fd83;
	setp.lt.f64 	%p257, %fd84, %fd85;
	mov.u64 	%rd444, %rd58;
	mov.f64 	%fd366, %fd83;
	@%p257 bra 	$L__BB11_67;
	setp.lt.f64 	%p258, %fd85, %fd84;
	mov.u64 	%rd444, %rd443;
	mov.f64 	%fd366, %fd365;
	@%p258 bra 	$L__BB11_67;
	setp.lt.s64 	%p259, %rd443, %rd58;
	min.s64 	%rd444, %rd443, %rd58;
	selp.f64 	%fd366, %fd365, %fd83, %p259;
$L__BB11_67:
	ld.shared.f64 	%fd88, [_ZN6thrust24THRUST_300001_SM_1000_NS8cuda_cub4core6detail5shmemE+120];
	ld.shared.u64 	%rd61, [_ZN6thrust24THRUST_300001_SM_1000_NS8cuda_cub4core6detail5shmemE+128];
	abs.f64 	%fd89, %fd366;
	abs.f64 	%fd90, %fd88;
	setp.lt.f64 	%p260, %fd89, %fd90;
	mov.u64 	%rd508, %rd61;
	mov.f64 	%fd422, %fd88;
	@%p260 bra 	$L__BB11_232;
	setp.lt.f64 	%p261, %fd90, %fd89;
	mov.u64 	%rd508, %rd444;
	mov.f64 	%fd422, %fd366;
	@%p261 bra 	$L__BB11_232;
	setp.lt.s64 	%p262, %rd444, %rd61;
	min.s64 	%rd508, %rd444, %rd61;
	selp.f64 	%fd422, %fd366, %fd88, %p262;
	bra.uni 	$L__BB11_232;
$L__BB11_70:
	// begin inline asm
	mov.u32 %r146, %laneid;
	// end inline asm
	and.b32  	%r167, %r1, 992;
	add.s32 	%r168, %r167, 32;
	setp.gt.s32 	%p169, %r168, %r29;
	not.b32 	%r169, %r167;
	add.s32 	%r170, %r29, %r169;
	selp.b32 	%r165, %r170, 31, %p169;
	mov.b64 	%rd400, %fd354;
	mov.b64 	{%r148, %r153}, %rd400;
	mov.b32 	%r164, 1;
	mov.b32 	%r166, -1;
	// begin inline asm
	shfl.sync.down.b32 %r147, %r148, %r164, %r165, %r166;
	// end inline asm
	// begin inline asm
	shfl.sync.down.b32 %r152, %r153, %r164, %r165, %r166;
	// end inline asm
	mov.b64 	%rd401, {%r147, %r152};
	mov.b64 	%fd92, %rd401;
	mov.b64 	{%r158, %r163}, %rd432;
	// begin inline asm
	shfl.sync.down.b32 %r157, %r158, %r164, %r165, %r166;
	// end inline asm
	// begin inline asm
	shfl.sync.down.b32 %r162, %r163, %r164, %r165, %r166;
	// end inline asm
	mov.b64 	%rd63, {%r157, %r162};
	setp.ge.s32 	%p170, %r146, %r165;
	mov.u64 	%rd445, %rd432;
	mov.f64 	%fd367, %fd354;
	@%p170 bra 	$L__BB11_74;
	abs.f64 	%fd93, %fd354;
	abs.f64 	%fd94, %fd92;
	setp.lt.f64 	%p171, %fd93, %fd94;
	mov.u64 	%rd445, %rd63;
	mov.f64 	%fd367, %fd92;
	@%p171 bra 	$L__BB11_74;
	setp.lt.f64 	%p172, %fd94, %fd93;
	mov.u64 	%rd445, %rd432;
	mov.f64 	%fd367, %fd354;
	@%p172 bra 	$L__BB11_74;
	setp.lt.s64 	%p173, %rd432, %rd63;
	min.s64 	%rd445, %rd432, %rd63;
	selp.f64 	%fd367, %fd354, %fd92, %p173;
$L__BB11_74:
	mov.b64 	%rd402, %fd367;
	mov.b64 	{%r172, %r177}, %rd402;
	mov.b32 	%r188, 2;
	mov.b32 	%r190, -1;
	// begin inline asm
	shfl.sync.down.b32 %r171, %r172, %r188, %r165, %r190;
	// end inline asm
	// begin inline asm
	shfl.sync.down.b32 %r176, %r177, %r188, %r165, %r190;
	// end inline asm
	mov.b64 	%rd403, {%r171, %r176};
	mov.b64 	%fd97, %rd403;
	mov.b64 	{%r182, %r187}, %rd445;
	// begin inline asm
	shfl.sync.down.b32 %r181, %r182, %r188, %r165, %r190;
	// end inline asm
	// begin inline asm
	shfl.sync.down.b32 %r186, %r187, %r188, %r165, %r190;
	// end inline asm
	mov.b64 	%rd66, {%r181, %r186};
	add.s32 	%r191, %r146, 2;
	setp.gt.s32 	%p174, %r191, %r165;
	mov.u64 	%rd446, %rd445;
	mov.f64 	%fd368, %fd367;
	@%p174 bra 	$L__BB11_78;
	abs.f64 	%fd98, %fd367;
	abs.f64 	%fd99, %fd97;
	setp.lt.f64 	%p175, %fd98, %fd99;
	mov.u64 	%rd446, %rd66;
	mov.f64 	%fd368, %fd97;
	@%p175 bra 	$L__BB11_78;
	setp.lt.f64 	%p176, %fd99, %fd98;
	mov.u64 	%rd446, %rd445;
	mov.f64 	%fd368, %fd367;
	@%p176 bra 	$L__BB11_78;
	setp.lt.s64 	%p177, %rd445, %rd66;
	min.s64 	%rd446, %rd445, %rd66;
	selp.f64 	%fd368, %fd367, %fd97, %p177;
$L__BB11_78:
	mov.b64 	%rd404, %fd368;
	mov.b64 	{%r193, %r198}, %rd404;
	mov.b32 	%r209, 4;
	mov.b32 	%r211, -1;
	// begin inline asm
	shfl.sync.down.b32 %r192, %r193, %r209, %r165, %r211;
	// end inline asm
	// begin inline asm
	shfl.sync.down.b32 %r197, %r198, %r209, %r165, %r211;
	// end inline asm
	mov.b64 	%rd405, {%r192, %r197};
	mov.b64 	%fd102, %rd405;
	mov.b64 	{%r203, %r208}, %rd446;
	// begin inline asm
	shfl.sync.down.b32 %r202, %r203, %r209, %r165, %r211;
	// end inline asm
	// begin inline asm
	shfl.sync.down.b32 %r207, %r208, %r209, %r165, %r211;
	// end inline asm
	mov.b64 	%rd69, {%r202, %r207};
	add.s32 	%r212, %r146, 4;
	setp.gt.s32 	%p178, %r212, %r165;
	mov.u64 	%rd447, %rd446;
	mov.f64 	%fd369, %fd368;
	@%p178 bra 	$L__BB11_82;
	abs.f64 	%fd103, %fd368;
	abs.f64 	%fd104, %fd102;
	setp.lt.f64 	%p179, %fd103, %fd104;
	mov.u64 	%rd447, %rd69;
	mov.f64 	%fd369, %fd102;
	@%p179 bra 	$L__BB11_82;
	setp.lt.f64 	%p180, %fd104, %fd103;
	mov.u64 	%rd447, %rd446;
	mov.f64 	%fd369, %fd368;
	@%p180 bra 	$L__BB11_82;
	setp.lt.s64 	%p181, %rd446, %rd69;
	min.s64 	%rd447, %rd446, %rd69;
	selp.f64 	%fd369, %fd368, %fd102, %p181;
$L__BB11_82:
	mov.b64 	%rd406, %fd369;
	mov.b64 	{%r214, %r219}, %rd406;
	mov.b32 	%r230, 8;
	mov.b32 	%r232, -1;
	// begin inline asm
	shfl.sync.down.b32 %r213, %r214, %r230, %r165, %r232;
	// end inline asm
	// begin inline asm
	shfl.sync.down.b32 %r218, %r219, %r230, %r165, %r232;
	// end inline asm
	mov.b64 	%rd407, {%r213, %r218};
	mov.b64 	%fd107, %rd407;
	mov.b64 	{%r224, %r229}, %rd447;
	// begin inline asm
	shfl.sync.down.b32 %r223, %r224, %r230, %r165, %r232;
	// end inline asm
	// begin inline asm
	shfl.sync.down.b32 %r228, %r229, %r230, %r165, %r232;
	// end inline asm
	mov.b64 	%rd72, {%r223, %r228};
	add.s32 	%r233, %r146, 8;
	setp.gt.s32 	%p182, %r233, %r165;
	mov.u64 	%rd448, %rd447;
	mov.f64 	%fd370, %fd369;
	@%p182 bra 	$L__BB11_86;
	abs.f64 	%fd108, %fd369;
	abs.f64 	%fd109, %fd107;
	setp.lt.f64 	%p183, %fd108, %fd109;
	mov.u64 	%rd448, %rd72;
	mov.f64 	%fd370, %fd107;
	@%p183 bra 	$L__BB11_86;
	setp.lt.f64 	%p184, %fd109, %fd108;
	mov.u64 	%rd448, %rd447;
	mov.f64 	%fd370, %fd369;
	@%p184 bra 	$L__BB11_86;
	setp.lt.s64 	%p185, %rd447, %rd72;
	min.s64 	%rd448, %rd447, %rd72;
	selp.f64 	%fd370, %fd369, %fd107, %p185;
$L__BB11_86:
	mov.b64 	%rd408, %fd370;
	mov.b64 	{%r235, %r240}, %rd408;
	mov.b32 	%r251, 16;
	mov.b32 	%r253, -1;
	// begin inline asm
	shfl.sync.down.b32 %r234, %r235, %r251, %r165, %r253;
	// end inline asm
	// begin inline asm
	shfl.sync.down.b32 %r239, %r240, %r251, %r165, %r253;
	// end inline asm
	mov.b64 	%rd409, {%r234, %r239};
	mov.b64 	%fd112, %rd409;
	mov.b64 	{%r245, %r250}, %rd448;
	// begin inline asm
	shfl.sync.down.b32 %r244, %r245, %r251, %r165, %r253;
	// end inline asm
	// begin inline asm
	shfl.sync.down.b32 %r249, %r250, %r251, %r165, %r253;
	// end inline asm
	mov.b64 	%rd75, {%r244, %r249};
	add.s32 	%r254, %r146, 16;
	setp.gt.s32 	%p186, %r254, %r165;
	mov.u64 	%rd508, %rd448;
	mov.f64 	%fd422, %fd370;
	@%p186 bra 	$L__BB11_90;
	abs.f64 	%fd113, %fd370;
	abs.f64 	%fd114, %fd112;
	setp.lt.f64 	%p187, %fd113, %fd114;
	mov.u64 	%rd508, %rd75;
	mov.f64 	%fd422, %fd112;
	@%p187 bra 	$L__BB11_90;
	setp.lt.f64 	%p188, %fd114, %fd113;
	mov.u64 	%rd508, %rd448;
	mov.f64 	%fd422, %fd370;
	@%p188 bra 	$L__BB11_90;
	setp.lt.s64 	%p189, %rd448, %rd75;
	min.s64 	%rd508, %rd448, %rd75;
	selp.f64 	%fd422, %fd370, %fd112, %p189;
$L__BB11_90:
	setp.ne.s32 	%p190, %r146, 0;
	@%p190 bra 	$L__BB11_92;
	shr.u32 	%r255, %r1, 1;
	and.b32  	%r256, %r255, 496;
	mov.u32 	%r257, _ZN6thrust24THRUST_300001_SM_1000_NS8cuda_cub4core6detail5shmemE;
	add.s32 	%r258, %r257, %r256;
	st.shared.f64 	[%r258+8], %fd422;
	st.shared.u64 	[%r258+16], %rd508;
$L__BB11_92:
	bar.sync 	0;
	setp.ne.s32 	%p191, %r1, 0;
	@%p191 bra 	$L__BB11_232;
	setp.lt.s32 	%p192, %r29, 33;
	mov.f64 	%fd372, %fd422;
	mov.u64 	%rd450, %rd508;
	@%p192 bra 	$L__BB11_97;
	ld.shared.f64 	%fd117, [_ZN6thrust24THRUST_300001_SM_1000_NS8cuda_cub4core6detail5shmemE+24];
	ld.shared.u64 	%rd78, [_ZN6thrust24THRUST_300001_SM_1000_NS8cuda_cub4core6detail5shmemE+32];
	abs.f64 	%fd118, %fd422;
	abs.f64 	%fd119, %fd117;
	setp.lt.f64 	%p193, %fd118, %fd119;
	mov.f64 	%fd372, %fd117;
	mov.u64 	%rd450, %rd78;
	@%p193 bra 	$L__BB11_97;
	setp.lt.f64 	%p194, %fd119, %fd118;
	mov.f64 	%fd372, %fd422;
	mov.u64 	%rd450, %rd508;
	@%p194 bra 	$L__BB11_97;
	setp.lt.s64 	%p195, %rd508, %rd78;
	min.s64 	%rd450, %rd508, %rd78;
	selp.f64 	%fd372, %fd422, %fd117, %p195;
$L__BB11_97:
	setp.lt.s32 	%p196, %r29, 65;
	mov.f64 	%fd373, %fd372;
	mov.u64 	%rd451, %rd450;
	@%p196 bra 	$L__BB11_101;
	ld.shared.f64 	%fd122, [_ZN6thrust24THRUST_300001_SM_1000_NS8cuda_cub4core6detail5shmemE+40];
	ld.shared.u64 	%rd81, [_ZN6thrust24THRUST_300001_SM_1000_NS8cuda_cub4core6detail5shmemE+48];
	abs.f64 	%fd123, %fd372;
	abs.f64 	%fd124, %fd122;
	setp.lt.f64 	%p197, %fd123, %fd124;
	mov.f64 	%fd373, %fd122;
	mov.u64 	%rd451, %rd81;
	@%p197 bra 	$L__BB11_101;
	setp.lt.f64 	%p198, %fd124, %fd123;
	mov.f64 	%fd373, %fd372;
	mov.u64 	%rd451, %rd450;
	@%p198 bra 	$L__BB11_101;
	setp.lt.s64 	%p199, %rd450, %rd81;
	min.s64 	%rd451, %rd450, %rd81;
	selp.f64 	%fd373, %fd372, %fd122, %p199;
$L__BB11_101:
	setp.lt.s32 	%p200, %r29, 97;
	mov.f64 	%fd374, %fd373;
	mov.u64 	%rd452, %rd451;
	@%p200 bra 	$L__BB11_105;
	ld.shared.f64 	%fd127, [_ZN6thrust24THRUST_300001_SM_1000_NS8cuda_cub4core6detail5shmemE+56];
	ld.shared.u64 	%rd84, [_ZN6thrust24THRUST_300001_SM_1000_NS8cuda_cub4core6detail5shmemE+64];
	abs.f64 	%fd128, %fd373;
	abs.f64 	%fd129, %fd127;
	setp.lt.f64 	%p201, %fd128, %fd129;
	mov.f64 	%fd374, %fd127;
	mov.u64 	%rd452, %rd84;
	@%p201 bra 	$L__BB11_105;
	setp.lt.f64 	%p202, %fd129, %fd128;
	mov.f64 	%fd374, %fd373;
	mov.u64 	%rd452, %rd451;
	@%p202 bra 	$L__BB11_105;
	setp.lt.s64 	%p203, %rd451, %rd84;
	min.s64 	%rd452, %rd451, %rd84;
	selp.f64 	%fd374, %fd373, %fd127, %p203;
$L__BB11_105:
	setp.lt.s32 	%p204, %r29, 129;
	mov.f64 	%fd375, %fd374;
	mov.u64 	%rd453, %rd452;
	@%p204 bra 	$L__BB11_109;
	ld.shared.f64 	%fd132, [_ZN6thrust24THRUST_300001_SM_1000_NS8cuda_cub4core6detail5shmemE+72];
	ld.shared.u64 	%rd87, [_ZN6thrust24THRUST_300001_SM_1000_NS8cuda_cub4core6detail5shmemE+80];
	abs.f64 	%fd133, %fd374;
	abs.f64 	%fd134, %fd132;
	setp.lt.f64 	%p205, %fd133, %fd134;
	mov.f64 	%fd375, %fd132;
	mov.u64 	%rd453, %rd87;
	@%p205 bra 	$L__BB11_109;
	setp.lt.f64 	%p206, %fd134, %fd133;
	mov.f64 	%fd375, %fd374;
	mov.u64 	%rd453, %rd452;
	@%p206 bra 	$L__BB11_109;
	setp.lt.s64 	%p207, %rd452, %rd87;
	min.s64 	%rd453, %rd452, %rd87;
	selp.f64 	%fd375, %fd374, %fd132, %p207;
$L__BB11_109:
	setp.lt.s32 	%p208, %r29, 161;
	mov.f64 	%fd376, %fd375;
	mov.u64 	%rd454, %rd453;
	@%p208 bra 	$L__BB11_113;
	ld.shared.f64 	%fd137, [_ZN6thrust24THRUST_300001_SM_1000_NS8cuda_cub4core6detail5shmemE+88];
	ld.shared.u64 	%rd90, [_ZN6thrust24THRUST_300001_SM_1000_NS8cuda_cub4core6detail5shmemE+96];
	abs.f64 	%fd138, %fd375;
	abs.f64 	%fd139, %fd137;
	setp.lt.f64 	%p209, %fd138, %fd139;
	mov.f64 	%fd376, %fd137;
	mov.u64 	%rd454, %rd90;
	@%p209 bra 	$L__BB11_113;
	setp.lt.f64 	%p210, %fd139, %fd138;
	mov.f64 	%fd376, %fd375;
	mov.u64 	%rd454, %rd453;
	@%p210 bra 	$L__BB11_113;
	setp.lt.s64 	%p211, %rd453, %rd90;
	min.s64 	%rd454, %rd453, %rd90;
	selp.f64 	%fd376, %fd375, %fd137, %p211;
$L__BB11_113:
	setp.lt.s32 	%p212, %r29, 193;
	mov.f64 	%fd377, %fd376;
	mov.u64 	%rd455, %rd454;
	@%p212 bra 	$L__BB11_117;
	ld.shared.f64 	%fd142, [_ZN6thrust24THRUST_300001_SM_1000_NS8cuda_cub4core6detail5shmemE+104];
	ld.shared.u64 	%rd93, [_ZN6thrust24THRUST_300001_SM_1000_NS8cuda_cub4core6detail5shmemE+112];
	abs.f64 	%fd143, %fd376;
	abs.f64 	%fd144, %fd142;
	setp.lt.f64 	%p213, %fd143, %fd144;
	mov.f64 	%fd377, %fd142;
	mov.u64 	%rd455, %rd93;
	@%p213 bra 	$L__BB11_117;
	setp.lt.f64 	%p214, %fd144, %fd143;
	mov.f64 	%fd377, %fd376;
	mov.u64 	%rd455, %rd454;
	@%p214 bra 	$L__BB11_117;
	setp.lt.s64 	%p215, %rd454, %rd93;
	min.s64 	%rd455, %rd454, %rd93;
	selp.f64 	%fd377, %fd376, %fd142, %p215;
$L__BB11_117:
	setp.lt.s32 	%p216, %r29, 225;
	mov.u64 	%rd508, %rd455;
	mov.f64 	%fd422, %fd377;
	@%p216 bra 	$L__BB11_232;
	ld.shared.f64 	%fd147, [_ZN6thrust24THRUST_300001_SM_1000_NS8cuda_cub4core6detail5shmemE+120];
	ld.shared.u64 	%rd96, [_ZN6thrust24THRUST_300001_SM_1000_NS8cuda_cub4core6detail5shmemE+128];
	abs.f64 	%fd148, %fd377;
	abs.f64 	%fd149, %fd147;
	setp.lt.f64 	%p217, %fd148, %fd149;
	mov.u64 	%rd508, %rd96;
	mov.f64 	%fd422, %fd147;
	@%p217 bra 	$L__BB11_232;
	setp.lt.f64 	%p218, %fd149, %fd148;
	mov.u64 	%rd508, %rd455;
	mov.f64 	%fd422, %fd377;
	@%p218 bra 	$L__BB11_232;
	setp.lt.s64 	%p219, %rd455, %rd96;
	min.s64 	%rd508, %rd455, %rd96;
	selp.f64 	%fd422, %fd377, %fd147, %p219;
	bra.uni 	$L__BB11_232;
$L__BB11_121:
	mov.u32 	%r16, %tid.x;
	cvt.u64.u32 	%rd98, %r16;
	mul.wide.u32 	%rd258, %r16, 16;
	add.s64 	%rd239, %rd236, %rd258;
	// begin inline asm
	ld.global.nc.u64 %rd238, [%rd239];
	// end inline asm
	add.s64 	%rd241, %rd239, 8;
	// begin inline asm
	ld.global.nc.u64 %rd240, [%rd241];
	// end inline asm
	mov.b64 	%fd151, %rd238;
	add.s64 	%rd243, %rd239, 4096;
	// begin inline asm
	ld.global.nc.u64 %rd242, [%rd243];
	// end inline asm
	add.s64 	%rd245, %rd239, 4104;
	// begin inline asm
	ld.global.nc.u64 %rd456, [%rd245];
	// end inline asm
	mov.b64 	%fd378, %rd242;
	add.s64 	%rd247, %rd239, 8192;
	// begin inline asm
	ld.global.nc.u64 %rd246, [%rd247];
	// end inline asm
	add.s64 	%rd249, %rd239, 8200;
	// begin inline asm
	ld.global.nc.u64 %rd457, [%rd249];
	// end inline asm
	mov.b64 	%fd379, %rd246;
	add.s64 	%rd251, %rd239, 12288;
	// begin inline asm
	ld.global.nc.u64 %rd250, [%rd251];
	// end inline asm
	add.s64 	%rd253, %rd239, 12296;
	// begin inline asm
	ld.global.nc.u64 %rd458, [%rd253];
	// end inline asm
	mov.b64 	%fd380, %rd250;
	add.s64 	%rd255, %rd239, 16384;
	// begin inline asm
	ld.global.nc.u64 %rd254, [%rd255];
	// end inline asm
	add.s64 	%rd257, %rd239, 16392;
	// begin inline asm
	ld.global.nc.u64 %rd495, [%rd257];
	// end inline asm
	mov.b64 	%fd409, %rd254;
	abs.f64 	%fd156, %fd151;
	abs.f64 	%fd157, %fd378;
	setp.lt.f64 	%p3, %fd156, %fd157;
	@%p3 bra 	$L__BB11_123;
	setp.lt.f64 	%p4, %fd157, %fd156;
	setp.lt.s64 	%p5, %rd240, %rd456;
	or.pred  	%p6, %p4, %p5;
	selp.b64 	%rd456, %rd240, %rd456, %p6;
	selp.f64 	%fd378, %fd151, %fd378, %p6;
$L__BB11_123:
	abs.f64 	%fd160, %fd378;
	abs.f64 	%fd161, %fd379;
	setp.lt.f64 	%p7, %fd160, %fd161;
	@%p7 bra 	$L__BB11_125;
	setp.lt.f64 	%p8, %fd161, %fd160;
	setp.lt.s64 	%p9, %rd456, %rd457;
	or.pred  	%p10, %p8, %p9;
	selp.b64 	%rd457, %rd456, %rd457, %p10;
	selp.f64 	%fd379, %fd378, %fd379, %p10;
$L__BB11_125:
	abs.f64 	%fd164, %fd379;
	abs.f64 	%fd165, %fd380;
	setp.lt.f64 	%p11, %fd164, %fd165;
	@%p11 bra 	$L__BB11_127;
	setp.lt.f64 	%p12, %fd165, %fd164;
	setp.lt.s64 	%p13, %rd457, %rd458;
	or.pred  	%p14, %p12, %p13;
	selp.b64 	%rd458, %rd457, %rd458, %p14;
	selp.f64 	%fd380, %fd379, %fd380, %p14;
$L__BB11_127:
	abs.f64 	%fd168, %fd380;
	abs.f64 	%fd169, %fd409;
	setp.lt.f64 	%p15, %fd168, %fd169;
	@%p15 bra 	$L__BB11_129;
	setp.lt.f64 	%p16, %fd169, %fd168;
	setp.lt.s64 	%p17, %rd458, %rd495;
	or.pred  	%p18, %p16, %p17;
	selp.b64 	%rd495, %rd458, %rd495, %p18;
	selp.f64 	%fd409, %fd380, %fd409, %p18;
$L__BB11_129:
	setp.lt.u32 	%p19, %r29, 2560;
	mov.b64 	%rd474, 1280;
	@%p19 bra 	$L__BB11_165;
	add.s64 	%rd262, %rd1, -2560;
	mul.hi.u64 	%rd263, %rd262, -3689348814741910323;
	shr.u64 	%rd112, %rd263, 10;
	setp.lt.u64 	%p20, %rd262, 1280;
	mov.b64 	%rd474, 1280;
	@%p20 bra 	$L__BB11_153;
	add.s64 	%rd265, %rd112, 1;
	and.b64  	%rd460, %rd265, 36028797018963966;
	shl.b64 	%rd266, %rd98, 4;
	add.s64 	%rd267, %rd266, %rd236;
	add.s64 	%rd461, %rd267, 57352;
	mov.b64 	%rd474, 1280;
$L__BB11_132:
	add.s64 	%rd269, %rd461, -36872;
	// begin inline asm
	ld.global.nc.u64 %rd268, [%rd269];
	// end inline asm
	add.s64 	%rd271, %rd461, -36864;
	// begin inline asm
	ld.global.nc.u64 %rd464, [%rd271];
	// end inline asm
	mov.b64 	%fd383, %rd268;
	add.s64 	%rd273, %rd461, -32776;
	// begin inline asm
	ld.global.nc.u64 %rd272, [%rd273];
	// end inline asm
	add.s64 	%rd275, %rd461, -32768;
	// begin inline asm
	ld.global.nc.u64 %rd465, [%rd275];
	// end inline asm
	mov.b64 	%fd384, %rd272;
	add.s64 	%rd277, %rd461, -28680;
	// begin inline asm
	ld.global.nc.u64 %rd276, [%rd277];
	// end inline asm
	add.s64 	%rd279, %rd461, -28672;
	// begin inline asm
	ld.global.nc.u64 %rd466, [%rd279];
	// end inline asm
	mov.b64 	%fd385, %rd276;
	add.s64 	%rd281, %rd461, -24584;
	// begin inline asm
	ld.global.nc.u64 %rd280, [%rd281];
	// end inline asm
	add.s64 	%rd283, %rd461, -24576;
	// begin inline asm
	ld.global.nc.u64 %rd467, [%rd283];
	// end inline asm
	mov.b64 	%fd386, %rd280;
	add.s64 	%rd285, %rd461, -20488;
	// begin inline asm
	ld.global.nc.u64 %rd284, [%rd285];
	// end inline asm
	add.s64 	%rd287, %rd461, -20480;
	// begin inline asm
	ld.global.nc.u64 %rd468, [%rd287];
	// end inline asm
	mov.b64 	%fd387, %rd284;
	abs.f64 	%fd178, %fd409;
	abs.f64 	%fd179, %fd383;
	setp.lt.f64 	%p21, %fd178, %fd179;
	@%p21 bra 	$L__BB11_134;
	setp.lt.f64 	%p22, %fd179, %fd178;
	setp.lt.s64 	%p23, %rd495, %rd464;
	or.pred  	%p24, %p22, %p23;
	selp.b64 	%rd464, %rd495, %rd464, %p24;
	selp.f64 	%fd383, %fd409, %fd383, %p24;
$L__BB11_134:
	abs.f64 	%fd182, %fd383;
	abs.f64 	%fd183, %fd384;
	setp.lt.f64 	%p25, %fd182, %fd183;
	@%p25 bra 	$L__BB11_136;
	setp.lt.f64 	%p26, %fd183, %fd182;
	setp.lt.s64 	%p27, %rd464, %rd465;
	or.pred  	%p28, %p26, %p27;
	selp.b64 	%rd465, %rd464, %rd465, %p28;
	selp.f64 	%fd384, %fd383, %fd384, %p28;
$L__BB11_136:
	abs.f64 	%fd186, %fd384;
	abs.f64 	%fd187, %fd385;
	setp.lt.f64 	%p29, %fd186, %fd187;
	@%p29 bra 	$L__BB11_138;
	setp.lt.f64 	%p30, %fd187, %fd186;
	setp.lt.s64 	%p31, %rd465, %rd466;
	or.pred  	%p32, %p30, %p31;
	selp.b64 	%rd466, %rd465, %rd466, %p32;
	selp.f64 	%fd385, %fd384, %fd385, %p32;
$L__BB11_138:
	abs.f64 	%fd190, %fd385;
	abs.f64 	%fd191, %fd386;
	setp.lt.f64 	%p33, %fd190, %fd191;
	@%p33 bra 	$L__BB11_140;
	setp.lt.f64 	%p34, %fd191, %fd190;
	setp.lt.s64 	%p35, %rd466, %rd467;
	or.pred  	%p36, %p34, %p35;
	selp.b64 	%rd467, %rd466, %rd467, %p36;
	selp.f64 	%fd386, %fd385, %fd386, %p36;
$L__BB11_140:
	abs.f64 	%fd194, %fd386;
	abs.f64 	%fd195, %fd387;
	setp.lt.f64 	%p37, %fd194, %fd195;
	@%p37 bra 	$L__BB11_142;
	setp.lt.f64 	%p38, %fd195, %fd194;
	setp.lt.s64 	%p39, %rd467, %rd468;
	or.pred  	%p40, %p38, %p39;
	selp.b64 	%rd468, %rd467, %rd468, %p40;
	selp.f64 	%fd387, %fd386, %fd387, %p40;
$L__BB11_142:
	add.s64 	%rd289, %rd461, -16392;
	// begin inline asm
	ld.global.nc.u64 %rd288, [%rd289];
	// end inline asm
	add.s64 	%rd291, %rd461, -16384;
	// begin inline asm
	ld.global.nc.u64 %rd469, [%rd291];
	// end inline asm
	mov.b64 	%fd388, %rd288;
	add.s64 	%rd293, %rd461, -12296;
	// begin inline asm
	ld.global.nc.u64 %rd292, [%rd293];
	// end inline asm
	add.s64 	%rd295, %rd461, -12288;
	// begin inline asm
	ld.global.nc.u64 %rd470, [%rd295];
	// end inline asm
	mov.b64 	%fd389, %rd292;
	add.s64 	%rd297, %rd461, -8200;
	// begin inline asm
	ld.global.nc.u64 %rd296, [%rd297];
	// end inline asm
	add.s64 	%rd299, %rd461, -8192;
	// begin inline asm
	ld.global.nc.u64 %rd471, [%rd299];
	// end inline asm
	mov.b64 	%fd390, %rd296;
	add.s64 	%rd301, %rd461, -4104;
	// begin inline asm
	ld.global.nc.u64 %rd300, [%rd301];
	// end inline asm
	add.s64 	%rd303, %rd461, -4096;
	// begin inline asm
	ld.global.nc.u64 %rd472, [%rd303];
	// end inline asm
	mov.b64 	%fd391, %rd300;
	add.s64 	%rd305, %rd461, -8;
	// begin inline asm
	ld.global.nc.u64 %rd304, [%rd305];
	// end inline asm
	// begin inline asm
	ld.global.nc.u64 %rd495, [%rd461];
	// end inline asm
	mov.b64 	%fd409, %rd304;
	abs.f64 	%fd203, %fd387;
	abs.f64 	%fd204, %fd388;
	setp.lt.f64 	%p41, %fd203, %fd204;
	@%p41 bra 	$L__BB11_144;
	setp.lt.f64 	%p42, %fd204, %fd203;
	setp.lt.s64 	%p43, %rd468, %rd469;
	or.pred  	%p44, %p42, %p43;
	selp.b64 	%rd469, %rd468, %rd469, %p44;
	selp.f64 	%fd388, %fd387, %fd388, %p44;
$L__BB11_144:
	abs.f64 	%fd207, %fd388;
	abs.f64 	%fd208, %fd389;
	setp.lt.f64 	%p45, %fd207, %fd208;
	@%p45 bra 	$L__BB11_146;
	setp.lt.f64 	%p46, %fd208, %fd207;
	setp.lt.s64 	%p47, %rd469, %rd470;
	or.pred  	%p48, %p46, %p47;
	selp.b64 	%rd470, %rd469, %rd470, %p48;
	selp.f64 	%fd389, %fd388, %fd389, %p48;
$L__BB11_146:
	abs.f64 	%fd211, %fd389;
	abs.f64 	%fd212, %fd390;
	setp.lt.f64 	%p49, %fd211, %fd212;
	@%p49 bra 	$L__BB11_148;
	setp.lt.f64 	%p50, %fd212, %fd211;
	setp.lt.s64 	%p51, %rd470, %rd471;
	or.pred  	%p52, %p50, %p51;
	selp.b64 	%rd471, %rd470, %rd471, %p52;
	selp.f64 	%fd390, %fd389, %fd390, %p52;
$L__BB11_148:
	abs.f64 	%fd215, %fd390;
	abs.f64 	%fd216, %fd391;
	setp.lt.f64 	%p53, %fd215, %fd216;
	@%p53 bra 	$L__BB11_150;
	setp.lt.f64 	%p54, %fd216, %fd215;
	setp.lt.s64 	%p55, %rd471, %rd472;
	or.pred  	%p56, %p54, %p55;
	selp.b64 	%rd472, %rd471, %rd472, %p56;
	selp.f64 	%fd391, %fd390, %fd391, %p56;
$L__BB11_150:
	abs.f64 	%fd219, %fd391;
	abs.f64 	%fd220, %fd409;
	setp.lt.f64 	%p57, %fd219, %fd220;
	@%p57 bra 	$L__BB11_152;
	setp.lt.f64 	%p58, %fd220, %fd219;
	setp.lt.s64 	%p59, %rd472, %rd495;
	or.pred  	%p60, %p58, %p59;
	selp.b64 	%rd495, %rd472, %rd495, %p60;
	selp.f64 	%fd409, %fd391, %fd409, %p60;
$L__BB11_152:
	add.s64 	%rd474, %rd474, 2560;
	add.s64 	%rd461, %rd461, 40960;
	add.s64 	%rd460, %rd460, -2;
	setp.ne.s64 	%p61, %rd460, 0;
	@%p61 bra 	$L__BB11_132;
$L__BB11_153:
	and.b64  	%rd308, %rd112, 1;
	setp.eq.b64 	%p62, %rd308, 1;
	@%p62 bra 	$L__BB11_165;
	shl.b64 	%rd329, %rd474, 4;
	mul.wide.u32 	%rd330, %r16, 16;
	add.s64 	%rd331, %rd236, %rd330;
	add.s64 	%rd310, %rd331, %rd329;
	// begin inline asm
	ld.global.nc.u64 %rd309, [%rd310];
	// end inline asm
	add.s64 	%rd312, %rd310, 8;
	// begin inline asm
	ld.global.nc.u64 %rd478, [%rd312];
	// end inline asm
	mov.b64 	%fd395, %rd309;
	add.s64 	%rd314, %rd310, 4096;
	// begin inline asm
	ld.global.nc.u64 %rd313, [%rd314];
	// end inline asm
	add.s64 	%rd316, %rd310, 4104;
	// begin inline asm
	ld.global.nc.u64 %rd479, [%rd316];
	// end inline asm
	mov.b64 	%fd396, %rd313;
	add.s64 	%rd318, %rd310, 8192;
	// begin inline asm
	ld.global.nc.u64 %rd317, [%rd318];
	// end inline asm
	add.s64 	%rd320, %rd310, 8200;
	// begin inline asm
	ld.global.nc.u64 %rd480, [%rd320];
	// end inline asm
	mov.b64 	%fd397, %rd317;
	add.s64 	%rd322, %rd310, 12288;
	// begin inline asm
	ld.global.nc.u64 %rd321, [%rd322];
	// end inline asm
	add.s64 	%rd324, %rd310, 12296;
	// begin inline asm
	ld.global.nc.u64 %rd481, [%rd324];
	// end inline asm
	mov.b64 	%fd398, %rd321;
	add.s64 	%rd326, %rd310, 16384;
	// begin inline asm
	ld.global.nc.u64 %rd325, [%rd326];
	// end inline asm
	add.s64 	%rd328, %rd310, 16392;
	// begin inline asm
	ld.global.nc.u64 %rd482, [%rd328];
	// end inline asm
	mov.b64 	%fd399, %rd325;
	abs.f64 	%fd230, %fd409;
	abs.f64 	%fd231, %fd395;
	setp.lt.f64 	%p63, %fd230, %fd231;
	@%p63 bra 	$L__BB11_156;
	setp.lt.f64 	%p64, %fd231, %fd230;
	setp.lt.s64 	%p65, %rd495, %rd478;
	or.pred  	%p66, %p64, %p65;
	selp.b64 	%rd478, %rd495, %rd478, %p66;
	selp.f64 	%fd395, %fd409, %fd395, %p66;
$L__BB11_156:
	abs.f64 	%fd234, %fd395;
	abs.f64 	%fd235, %fd396;
	setp.lt.f64 	%p67, %fd234, %fd235;
	@%p67 bra 	$L__BB11_158;
	setp.lt.f64 	%p68, %fd235, %fd234;
	setp.lt.s64 	%p69, %rd478, %rd479;
	or.pred  	%p70, %p68, %p69;
	selp.b64 	%rd479, %rd478, %rd479, %p70;
	selp.f64 	%fd396, %fd395, %fd396, %p70;
$L__BB11_158:
	abs.f64 	%fd238, %fd396;
	abs.f64 	%fd239, %fd397;
	setp.lt.f64 	%p71, %fd238, %fd239;
	@%p71 bra 	$L__BB11_160;
	setp.lt.f64 	%p72, %fd239, %fd238;
	setp.lt.s64 	%p73, %rd479, %rd480;
	or.pred  	%p74, %p72, %p73;
	selp.b64 	%rd480, %rd479, %rd480, %p74;
	selp.f64 	%fd397, %fd396, %fd397, %p74;
$L__BB11_160:
	abs.f64 	%fd242, %fd397;
	abs.f64 	%fd243, %fd398;
	setp.lt.f64 	%p75, %fd242, %fd243;
	@%p75 bra 	$L__BB11_162;
	setp.lt.f64 	%p76, %fd243, %fd242;
	setp.lt.s64 	%p77, %rd480, %rd481;
	or.pred  	%p78, %p76, %p77;
	selp.b64 	%rd481, %rd480, %rd481, %p78;
	selp.f64 	%fd398, %fd397, %fd398, %p78;
$L__BB11_162:
	abs.f64 	%fd246, %fd398;
	abs.f64 	%fd247, %fd399;
	setp.lt.f64 	%p79, %fd246, %fd247;
	@%p79 bra 	$L__BB11_164;
	setp.lt.f64 	%p80, %fd247, %fd246;
	setp.lt.s64 	%p81, %rd481, %rd482;
	or.pred  	%p82, %p80, %p81;
	selp.b64 	%rd482, %rd481, %rd482, %p82;
	selp.f64 	%fd399, %fd398, %fd399, %p82;
$L__BB11_164:
	add.s64 	%rd474, %rd474, 1280;
	mov.u64 	%rd495, %rd482;
	mov.f64 	%fd409, %fd399;
$L__BB11_165:
	cvt.s64.s32 	%rd332, %r29;
	setp.ge.s64 	%p83, %rd474, %rd332;
	@%p83 bra 	$L__BB11_188;
	cvt.u32.u64 	%r17, %rd474;
	sub.s32 	%r18, %r29, %r17;
	setp.ge.s32 	%p84, %r16, %r18;
	@%p84 bra 	$L__BB11_188;
	not.b32 	%r30, %r16;
	add.s32 	%r31, %r29, %r30;
	sub.s32 	%r19, %r31, %r17;
	and.b32  	%r32, %r19, 768;
	setp.eq.s32 	%p85, %r32, 768;
	mov.u32 	%r372, %r16;
	@%p85 bra 	$L__BB11_173;
	cvt.u64.u32 	%rd334, %r16;
	add.s64 	%rd335, %rd474, %rd334;
	shl.b64 	%rd336, %rd335, 4;
	add.s64 	%rd485, %rd236, %rd336;
	shr.u32 	%r33, %r19, 8;
	add.s32 	%r34, %r33, 1;
	and.b32  	%r35, %r34, 3;
	neg.s32 	%r370, %r35;
	mov.u32 	%r372, %r16;
$L__BB11_169:
	.pragma "nounroll";
	mov.u64 	%rd176, %rd495;
	mov.f64 	%fd251, %fd409;
	// begin inline asm
	ld.global.nc.u64 %rd337, [%rd485];
	// end inline asm
	add.s64 	%rd340, %rd485, 8;
	// begin inline asm
	ld.global.nc.u64 %rd339, [%rd340];
	// end inline asm
	mov.b64 	%fd252, %rd337;
	abs.f64 	%fd253, %fd251;
	abs.f64 	%fd254, %fd252;
	setp.lt.f64 	%p86, %fd253, %fd254;
	mov.f64 	%fd409, %fd252;
	mov.u64 	%rd495, %rd339;
	@%p86 bra 	$L__BB11_172;
	setp.lt.f64 	%p87, %fd254, %fd253;
	mov.f64 	%fd409, %fd251;
	mov.u64 	%rd495, %rd176;
	@%p87 bra 	$L__BB11_172;
	setp.lt.s64 	%p88, %rd176, %rd339;
	selp.f64 	%fd409, %fd251, %fd252, %p88;
	min.s64 	%rd495, %rd176, %rd339;
$L__BB11_172:
	add.s32 	%r372, %r372, 256;
	add.s64 	%rd485, %rd485, 4096;
	add.s32 	%r370, %r370, 1;
	setp.ne.s32 	%p89, %r370, 0;
	@%p89 bra 	$L__BB11_169;
$L__BB11_173:
	setp.lt.u32 	%p90, %r19, 768;
	@%p90 bra 	$L__BB11_188;
	cvt.u64.u32 	%rd341, %r372;
	add.s64 	%rd342, %rd474, %rd341;
	shl.b64 	%rd343, %rd342, 4;
	add.s64 	%rd344, %rd343, %rd236;
	add.s64 	%rd490, %rd344, 12296;
$L__BB11_175:
	add.s64 	%rd346, %rd490, -12296;
	// begin inline asm
	ld.global.nc.u64 %rd345, [%rd346];
	// end inline asm
	add.s64 	%rd348, %rd490, -12288;
	// begin inline asm
	ld.global.nc.u64 %rd347, [%rd348];
	// end inline asm
	mov.b64 	%fd260, %rd345;
	abs.f64 	%fd261, %fd409;
	abs.f64 	%fd262, %fd260;
	setp.lt.f64 	%p91, %fd261, %fd262;
	mov.f64 	%fd406, %fd260;
	mov.u64 	%rd492, %rd347;
	@%p91 bra 	$L__BB11_178;
	setp.lt.f64 	%p92, %fd262, %fd261;
	mov.f64 	%fd406, %fd409;
	mov.u64 	%rd492, %rd495;
	@%p92 bra 	$L__BB11_178;
	setp.lt.s64 	%p93, %rd495, %rd347;
	selp.f64 	%fd406, %fd409, %fd260, %p93;
	min.s64 	%rd492, %rd495, %rd347;
$L__BB11_178:
	add.s64 	%rd350, %rd490, -8200;
	// begin inline asm
	ld.global.nc.u64 %rd349, [%rd350];
	// end inline asm
	add.s64 	%rd352, %rd490, -8192;
	// begin inline asm
	ld.global.nc.u64 %rd351, [%rd352];
	// end inline asm
	mov.b64 	%fd265, %rd349;
	abs.f64 	%fd266, %fd406;
	abs.f64 	%fd267, %fd265;
	setp.lt.f64 	%p94, %fd266, %fd267;
	mov.f64 	%fd407, %fd265;
	mov.u64 	%rd493, %rd351;
	@%p94 bra 	$L__BB11_181;
	setp.lt.f64 	%p95, %fd267, %fd266;
	mov.f64 	%fd407, %fd406;
	mov.u64 	%rd493, %rd492;
	@%p95 bra 	$L__BB11_181;
	setp.lt.s64 	%p96, %rd492, %rd351;
	selp.f64 	%fd407, %fd406, %fd265, %p96;
	min.s64 	%rd493, %rd492, %rd351;
$L__BB11_181:
	add.s64 	%rd354, %rd490, -4104;
	// begin inline asm
	ld.global.nc.u64 %rd353, [%rd354];
	// end inline asm
	add.s64 	%rd356, %rd490, -4096;
	// begin inline asm
	ld.global.nc.u64 %rd355, [%rd356];
	// end inline asm
	mov.b64 	%fd270, %rd353;
	abs.f64 	%fd271, %fd407;
	abs.f64 	%fd272, %fd270;
	setp.lt.f64 	%p97, %fd271, %fd272;
	mov.f64 	%fd408, %fd270;
	mov.u64 	%rd494, %rd355;
	@%p97 bra 	$L__BB11_184;
	setp.lt.f64 	%p98, %fd272, %fd271;
	mov.f64 	%fd408, %fd407;
	mov.u64 	%rd494, %rd493;
	@%p98 bra 	$L__BB11_184;
	setp.lt.s64 	%p99, %rd493, %rd355;
	selp.f64 	%fd408, %fd407, %fd270, %p99;
	min.s64 	%rd494, %rd493, %rd355;
$L__BB11_184:
	add.s64 	%rd358, %rd490, -8;
	// begin inline asm
	ld.global.nc.u64 %rd357, [%rd358];
	// end inline asm
	// begin inline asm
	ld.global.nc.u64 %rd359, [%rd490];
	// end inline asm
	mov.b64 	%fd275, %rd357;
	abs.f64 	%fd276, %fd408;
	abs.f64 	%fd277, %fd275;
	setp.lt.f64 	%p100, %fd276, %fd277;
	mov.f64 	%fd409, %fd275;
	mov.u64 	%rd495, %rd359;
	@%p100 bra 	$L__BB11_187;
	setp.lt.f64 	%p101, %fd277, %fd276;
	mov.f64 	%fd409, %fd408;
	mov.u64 	%rd495, %rd494;
	@%p101 bra 	$L__BB11_187;
	setp.lt.s64 	%p102, %rd494, %rd359;
	selp.f64 	%fd409, %fd408, %fd275, %p102;
	min.s64 	%rd495, %rd494, %rd359;
$L__BB11_187:
	add.s32 	%r372, %r372, 1024;
	add.s64 	%rd490, %rd490, 16384;
	setp.lt.s32 	%p103, %r372, %r18;
	@%p103 bra 	$L__BB11_175;
$L__BB11_188:
	// begin inline asm
	mov.u32 %r36, %laneid;
	// end inline asm
	mov.b64 	%rd361, %fd409;
	mov.b64 	{%r38, %r43}, %rd361;
	mov.b32 	%r54, 1;
	mov.b32 	%r55, 31;
	mov.b32 	%r56, -1;
	// begin inline asm
	shfl.sync.down.b32 %r37, %r38, %r54, %r55, %r56;
	// end inline asm
	// begin inline asm
	shfl.sync.down.b32 %r42, %r43, %r54, %r55, %r56;
	// end inline asm
	mov.b64 	%rd362, {%r37, %r42};
	mov.b64 	%fd281, %rd362;
	mov.b64 	{%r48, %r53}, %rd495;
	// begin inline asm
	shfl.sync.down.b32 %r47, %r48, %r54, %r55, %r56;
	// end inline asm
	// begin inline asm
	shfl.sync.down.b32 %r52, %r53, %r54, %r55, %r56;
	// end inline asm
	mov.b64 	%rd200, {%r47, %r52};
	setp.gt.s32 	%p104, %r36, 30;
	mov.f64 	%fd411, %fd409;
	mov.u64 	%rd497, %rd495;
	@%p104 bra 	$L__BB11_192;
	abs.f64 	%fd282, %fd409;
	abs.f64 	%fd283, %fd281;
	setp.lt.f64 	%p105, %fd282, %fd283;
	mov.f64 	%fd411, %fd281;
	mov.u64 	%rd497, %rd200;
	@%p105 bra 	$L__BB11_192;
	setp.lt.f64 	%p106, %fd283, %fd282;
	mov.f64 	%fd411, %fd409;
	mov.u64 	%rd497, %rd495;
	@%p106 bra 	$L__BB11_192;
	setp.lt.s64 	%p107, %rd495, %rd200;
	selp.f64 	%fd411, %fd409, %fd281, %p107;
	min.s64 	%rd497, %rd495, %rd200;
$L__BB11_192:
	mov.b64 	%rd363, %fd411;
	mov.b64 	{%r58, %r63}, %rd363;
	mov.b32 	%r74, 2;
	mov.b32 	%r75, 31;
	mov.b32 	%r76, -1;
	// begin inline asm
	shfl.sync.down.b32 %r57, %r58, %r74, %r75, %r76;
	// end inline asm
	// begin inline asm
	shfl.sync.down.b32 %r62, %r63, %r74, %r75, %r76;
	// end inline asm
	mov.b64 	%rd364, {%r57, %r62};
	mov.b64 	%fd286, %rd364;
	mov.b64 	{%r68, %r73}, %rd497;
	// begin inline asm
	shfl.sync.down.b32 %r67, %r68, %r74, %r75, %r76;
	// end inline asm
	// begin inline asm
	shfl.sync.down.b32 %r72, %r73, %r74, %r75, %r76;
	// end inline asm
	mov.b64 	%rd203, {%r67, %r72};
	setp.gt.s32 	%p108, %r36, 29;
	mov.f64 	%fd412, %fd411;
	mov.u64 	%rd498, %rd497;
	@%p108 bra 	$L__BB11_196;
	abs.f64 	%fd287, %fd411;
	abs.f64 	%fd288, %fd286;
	setp.lt.f64 	%p109, %fd287, %fd288;
	mov.f64 	%fd412, %fd286;
	mov.u64 	%rd498, %rd203;
	@%p109 bra 	$L__BB11_196;
	setp.lt.f64 	%p110, %fd288, %fd287;
	mov.f64 	%fd412, %fd411;
	mov.u64 	%rd498, %rd497;
	@%p110 bra 	$L__BB11_196;
	setp.lt.s64 	%p111, %rd497, %rd203;
	selp.f64 	%fd412, %fd411, %fd286, %p111;
	min.s64 	%rd498, %rd497, %rd203;
$L__BB11_196:
	mov.b64 	%rd365, %fd412;
	mov.b64 	{%r78, %r83}, %rd365;
	mov.b32 	%r94, 4;
	mov.b32 	%r95, 31;
	mov.b32 	%r96, -1;
	// begin inline asm
	shfl.sync.down.b32 %r77, %r78, %r94, %r95, %r96;
	// end inline asm
	// begin inline asm
	shfl.sync.down.b32 %r82, %r83, %r94, %r95, %r96;
	// end inline asm
	mov.b64 	%rd366, {%r77, %r82};
	mov.b64 	%fd291, %rd366;
	mov.b64 	{%r88, %r93}, %rd498;
	// begin inline asm
	shfl.sync.down.b32 %r87, %r88, %r94, %r95, %r96;
	// end inline asm
	// begin inline asm
	shfl.sync.down.b32 %r92, %r93, %r94, %r95, %r96;
	// end inline asm
	mov.b64 	%rd206, {%r87, %r92};
	setp.gt.s32 	%p112, %r36, 27;
	mov.f64 	%fd413, %fd412;
	mov.u64 	%rd499, %rd498;
	@%p112 bra 	$L__BB11_200;
	abs.f64 	%fd292, %fd412;
	abs.f64 	%fd293, %fd291;
	setp.lt.f64 	%p113, %fd292, %fd293;
	mov.f64 	%fd413, %fd291;
	mov.u64 	%rd499, %rd206;
	@%p113 bra 	$L__BB11_200;
	setp.lt.f64 	%p114, %fd293, %fd292;
	mov.f64 	%fd413, %fd412;
	mov.u64 	%rd499, %rd498;
	@%p114 bra 	$L__BB11_200;
	setp.lt.s64 	%p115, %rd498, %rd206;
	selp.f64 	%fd413, %fd412, %fd291, %p115;
	min.s64 	%rd499, %rd498, %rd206;
$L__BB11_200:
	mov.b64 	%rd367, %fd413;
	mov.b64 	{%r98, %r103}, %rd367;
	mov.b32 	%r114, 8;
	mov.b32 	%r115, 31;
	mov.b32 	%r116, -1;
	// begin inline asm
	shfl.sync.down.b32 %r97, %r98, %r114, %r115, %r116;
	// end inline asm
	// begin inline asm
	shfl.sync.down.b32 %r102, %r103, %r114, %r115, %r116;
	// end inline asm
	mov.b64 	%rd368, {%r97, %r102};
	mov.b64 	%fd296, %rd368;
	mov.b64 	{%r108, %r113}, %rd499;
	// begin inline asm
	shfl.sync.down.b32 %r107, %r108, %r114, %r115, %r116;
	// end inline asm
	// begin inline asm
	shfl.sync.down.b32 %r112, %r113, %r114, %r115, %r116;
	// end inline asm
	mov.b64 	%rd209, {%r107, %r112};
	setp.gt.s32 	%p116, %r36, 23;
	mov.f64 	%fd414, %fd413;
	mov.u64 	%rd500, %rd499;
	@%p116 bra 	$L__BB11_204;
	abs.f64 	%fd297, %fd413;
	abs.f64 	%fd298, %fd296;
	setp.lt.f64 	%p117, %fd297, %fd298;
	mov.f64 	%fd414, %fd296;
	mov.u64 	%rd500, %rd209;
	@%p117 bra 	$L__BB11_204;
	setp.lt.f64 	%p118, %fd298, %fd297;
	mov.f64 	%fd414, %fd413;
	mov.u64 	%rd500, %rd499;
	@%p118 bra 	$L__BB11_204;
	setp.lt.s64 	%p119, %rd499, %rd209;
	selp.f64 	%fd414, %fd413, %fd296, %p119;
	min.s64 	%rd500, %rd499, %rd209;
$L__BB11_204:
	mov.b64 	%rd369, %fd414;
	mov.b64 	{%r118, %r123}, %rd369;
	mov.b32 	%r134, 16;
	mov.b32 	%r135, 31;
	mov.b32 	%r136, -1;
	// begin inline asm
	shfl.sync.down.b32 %r117, %r118, %r134, %r135, %r136;
	// end inline asm
	// begin inline asm
	shfl.sync.down.b32 %r122, %r123, %r134, %r135, %r136;
	// end inline asm
	mov.b64 	%rd370, {%r117, %r122};
	mov.b64 	%fd301, %rd370;
	mov.b64 	{%r128, %r133}, %rd500;
	// begin inline asm
	shfl.sync.down.b32 %r127, %r128, %r134, %r135, %r136;
	// end inline asm
	// begin inline asm
	shfl.sync.down.b32 %r132, %r133, %r134, %r135, %r136;
	// end inline asm
	mov.b64 	%rd212, {%r127, %r132};
	setp.gt.s32 	%p120, %r36, 15;
	mov.f64 	%fd422, %fd414;
	mov.u64 	%rd508, %rd500;
	@%p120 bra 	$L__BB11_208;
	abs.f64 	%fd302, %fd414;
	abs.f64 	%fd303, %fd301;
	setp.lt.f64 	%p121, %fd302, %fd303;
	mov.f64 	%fd422, %fd301;
	mov.u64 	%rd508, %rd212;
	@%p121 bra 	$L__BB11_208;
	setp.lt.f64 	%p122, %fd303, %fd302;
	mov.f64 	%fd422, %fd414;
	mov.u64 	%rd508, %rd500;
	@%p122 bra 	$L__BB11_208;
	setp.lt.s64 	%p123, %rd500, %rd212;
	selp.f64 	%fd422, %fd414, %fd301, %p123;
	min.s64 	%rd508, %rd500, %rd212;
$L__BB11_208:
	setp.ne.s32 	%p124, %r36, 0;
	@%p124 bra 	$L__BB11_210;
	shr.u32 	%r137, %r16, 1;
	and.b32  	%r138, %r137, 496;
	mov.u32 	%r139, _ZN6thrust24THRUST_300001_SM_1000_NS8cuda_cub4core6detail5shmemE;
	add.s32 	%r140, %r139, %r138;
	st.shared.f64 	[%r140+8], %fd422;
	st.shared.u64 	[%r140+16], %rd508;
$L__BB11_210:
	bar.sync 	0;
	setp.ne.s32 	%p125, %r16, 0;
	@%p125 bra 	$L__BB11_232;
	ld.shared.f64 	%fd306, [_ZN6thrust24THRUST_300001_SM_1000_NS8cuda_cub4core6detail5shmemE+24];
	ld.shared.u64 	%rd215, [_ZN6thrust24THRUST_300001_SM_1000_NS8cuda_cub4core6detail5shmemE+32];
	abs.f64 	%fd307, %fd422;
	abs.f64 	%fd308, %fd306;
	setp.lt.f64 	%p126, %fd307, %fd308;
	mov.f64 	%fd416, %fd306;
	mov.u64 	%rd502, %rd215;
	@%p126 bra 	$L__BB11_214;
	setp.lt.f64 	%p127, %fd308, %fd307;
	mov.f64 	%fd416, %fd422;
	mov.u64 	%rd502, %rd508;
	@%p127 bra 	$L__BB11_214;
	setp.lt.s64 	%p128, %rd508, %rd215;
	selp.f64 	%fd416, %fd422, %fd306, %p128;
	min.s64 	%rd502, %rd508, %rd215;
$L__BB11_214:
	ld.shared.f64 	%fd311, [_ZN6thrust24THRUST_300001_SM_1000_NS8cuda_cub4core6detail5shmemE+40];
	ld.shared.u64 	%rd218, [_ZN6thrust24THRUST_300001_SM_1000_NS8cuda_cub4core6detail5shmemE+48];
	abs.f64 	%fd312, %fd416;
	abs.f64 	%fd313, %fd311;
	setp.lt.f64 	%p129, %fd312, %fd313;
	mov.f64 	%fd417, %fd311;
	mov.u64 	%rd503, %rd218;
	@%p129 bra 	$L__BB11_217;
	setp.lt.f64 	%p130, %fd313, %fd312;
	mov.f64 	%fd417, %fd416;
	mov.u64 	%rd503, %rd502;
	@%p130 bra 	$L__BB11_217;
	setp.lt.s64 	%p131, %rd502, %rd218;
	selp.f64 	%fd417, %fd416, %fd311, %p131;
	min.s64 	%rd503, %rd502, %rd218;
$L__BB11_217:
	ld.shared.f64 	%fd316, [_ZN6thrust24THRUST_300001_SM_1000_NS8cuda_cub4core6detail5shmemE+56];
	ld.shared.u64 	%rd221, [_ZN6thrust24THRUST_300001_SM_1000_NS8cuda_cub4core6detail5shmemE+64];
	abs.f64 	%fd317, %fd417;
	abs.f64 	%fd318, %fd316;
	setp.lt.f64 	%p132, %fd317, %fd318;
	mov.f64 	%fd418, %fd316;
	mov.u64 	%rd504, %rd221;
	@%p132 bra 	$L__BB11_220;
	setp.lt.f64 	%p133, %fd318, %fd317;
	mov.f64 	%fd418, %fd417;
	mov.u64 	%rd504, %rd503;
	@%p133 bra 	$L__BB11_220;
	setp.lt.s64 	%p134, %rd503, %rd221;
	selp.f64 	%fd418, %fd417, %fd316, %p134;
	min.s64 	%rd504, %rd503, %rd221;
$L__BB11_220:
	ld.shared.f64 	%fd321, [_ZN6thrust24THRUST_300001_SM_1000_NS8cuda_cub4core6detail5shmemE+72];
	ld.shared.u64 	%rd224, [_ZN6thrust24THRUST_300001_SM_1000_NS8cuda_cub4core6detail5shmemE+80];
	abs.f64 	%fd322, %fd418;
	abs.f64 	%fd323, %fd321;
	setp.lt.f64 	%p135, %fd322, %fd323;
	mov.f64 	%fd419, %fd321;
	mov.u64 	%rd505, %rd224;
	@%p135 bra 	$L__BB11_223;
	setp.lt.f64 	%p136, %fd323, %fd322;
	mov.f64 	%fd419, %fd418;
	mov.u64 	%rd505, %rd504;
	@%p136 bra 	$L__BB11_223;
	setp.lt.s64 	%p137, %rd504, %rd224;
	selp.f64 	%fd419, %fd418, %fd321, %p137;
	min.s64 	%rd505, %rd504, %rd224;
$L__BB11_223:
	ld.shared.f64 	%fd326, [_ZN6thrust24THRUST_300001_SM_1000_NS8cuda_cub4core6detail5shmemE+88];
	ld.shared.u64 	%rd227, [_ZN6thrust24THRUST_300001_SM_1000_NS8cuda_cub4core6detail5shmemE+96];
	abs.f64 	%fd327, %fd419;
	abs.f64 	%fd328, %fd326;
	setp.lt.f64 	%p138, %fd327, %fd328;
	mov.f64 	%fd420, %fd326;
	mov.u64 	%rd506, %rd227;
	@%p138 bra 	$L__BB11_226;
	setp.lt.f64 	%p139, %fd328, %fd327;
	mov.f64 	%fd420, %fd419;
	mov.u64 	%rd506, %rd505;
	@%p139 bra 	$L__BB11_226;
	setp.lt.s64 	%p140, %rd505, %rd227;
	selp.f64 	%fd420, %fd419, %fd326, %p140;
	min.s64 	%rd506, %rd505, %rd227;
$L__BB11_226:
	ld.shared.f64 	%fd331, [_ZN6thrust24THRUST_300001_SM_1000_NS8cuda_cub4core6detail5shmemE+104];
	ld.shared.u64 	%rd230, [_ZN6thrust24THRUST_300001_SM_1000_NS8cuda_cub4core6detail5shmemE+112];
	abs.f64 	%fd332, %fd420;
	abs.f64 	%fd333, %fd331;
	setp.lt.f64 	%p141, %fd332, %fd333;
	mov.f64 	%fd421, %fd331;
	mov.u64 	%rd507, %rd230;
	@%p141 bra 	$L__BB11_229;
	setp.lt.f64 	%p142, %fd333, %fd332;
	mov.f64 	%fd421, %fd420;
	mov.u64 	%rd507, %rd506;
	@%p142 bra 	$L__BB11_229;
	setp.lt.s64 	%p143, %rd506, %rd230;
	selp.f64 	%fd421, %fd420, %fd331, %p143;
	min.s64 	%rd507, %rd506, %rd230;
$L__BB11_229:
	ld.shared.f64 	%fd336, [_ZN6thrust24THRUST_300001_SM_1000_NS8cuda_cub4core6detail5shmemE+120];
	ld.shared.u64 	%rd233, [_ZN6thrust24THRUST_300001_SM_1000_NS8cuda_cub4core6detail5shmemE+128];
	abs.f64 	%fd337, %fd421;
	abs.f64 	%fd338, %fd336;
	setp.lt.f64 	%p144, %fd337, %fd338;
	mov.u64 	%rd508, %rd233;
	mov.f64 	%fd422, %fd336;
	@%p144 bra 	$L__BB11_232;
	setp.lt.f64 	%p145, %fd338, %fd337;
	mov.u64 	%rd508, %rd507;
	mov.f64 	%fd422, %fd421;
	@%p145 bra 	$L__BB11_232;
	setp.lt.s64 	%p146, %rd507, %rd233;
	selp.f64 	%fd422, %fd421, %fd336, %p146;
	min.s64 	%rd508, %rd507, %rd233;
$L__BB11_232:
	mov.u32 	%r364, %tid.x;
	setp.ne.s32 	%p263, %r364, 0;
	@%p263 bra 	$L__BB11_234;
	ld.param.u64 	%rd421, [_ZN6thrust24THRUST_300001_SM_1000_NS8cuda_cub4core6detail13_kernel_agentINS1_8__reduce11ReduceAgentIPN4cuda3std3__45tupleIJdlEEESC_SB_lNS1_9__extrema9arg_max_fIdl14abs_comparatorEEEEJSC_SC_iSG_EEEvDpT0__param_1];
	cvta.to.global.u64 	%rd420, %rd421;
	st.global.f64 	[%rd420], %fd422;
	st.global.u64 	[%rd420+8], %rd508;
$L__BB11_234:
	ret;

}
	// .globl	_ZN3cub18CUB_300001_SM_10006detail11EmptyKernelIvEEvv
.visible .entry _ZN3cub18CUB_300001_SM_10006detail11EmptyKernelIvEEvv()
{


	ret;

}


// ===== COMPILED SASS (sm_100) =====

	.target	sm_100

	.elftype	@"ET_EXEC"


//--------------------- .note.nv.tkinfo           --------------------------
	.section	.note.nv.tkinfo,"",@"SHT_NOTE"
	.sectionflags	@"SHF_NOTE_NV_TKINFO"
	.tkinfo
        /*0018*/ 	.word	0x00000002
        /*0030*/ 	.string	""
        /*0030*/ 	.string	"ptxas"
        /*0030*/ 	.string	"Cuda compilation tools, release 13.0, V13.0.88"
        /*0030*/ 	.string	"Build cuda_13.0.r13.0/compiler.36424714_0"
        /*0030*/ 	.string	"-arch sm_100 -m 64 "



//--------------------- .note.nv.cuinfo           --------------------------
	.section	.note.nv.cuinfo,"",@"SHT_NOTE"
	.sectionflags	@"SHF_NOTE_NV_CUINFO"
        /*0018*/ 	.short	0x0002
        /*001a*/ 	.short	0x0064
        /*001c*/ 	.short	0x0082
	.zero		2


//--------------------- .nv.info                  --------------------------
	.section	.nv.info,"",@"SHT_CUDA_INFO"
	.align	4


	//----- nvinfo : EIATTR_REGCOUNT
	.align		4
        /*0000*/ 	.byte	0x04, 0x2f
        /*0002*/ 	.short	(.L_46 - .L_45)
	.align		4
.L_45:
        /*0004*/ 	.word	index@(_Z9swap_rowsPdiiii)
        /*0008*/ 	.word	0x0000001e


	//----- nvinfo : EIATTR_FRAME_SIZE
	.align		4
.L_46:
        /*000c*/ 	.byte	0x04, 0x11
        /*000e*/ 	.short	(.L_48 - .L_47)
	.align		4
.L_47:
        /*0010*/ 	.word	index@(_Z9swap_rowsPdiiii)
        /*0014*/ 	.word	0x00000000


	//----- nvinfo : EIATTR_REGCOUNT
	.align		4
.L_48:
        /*0018*/ 	.byte	0x04, 0x2f
        /*001a*/ 	.short	(.L_50 - .L_49)
	.align		4
.L_49:
        /*001c*/ 	.word	index@(_Z18direct_move_kernelPdiiii)
        /*0020*/ 	.word	0x00000022


	//----- nvinfo : EIATTR_FRAME_SIZE
	.align		4
.L_50:
        /*0024*/ 	.byte	0x04, 0x11
        /*0026*/ 	.short	(.L_52 - .L_51)
	.align		4
.L_51:
        /*0028*/ 	.word	index@($__internal_2_$__cuda_sm20_div_rn_f64_full)
        /*002c*/ 	.word	0x00000000


	//----- nvinfo : EIATTR_FRAME_SIZE
	.align		4
.L_52:
        /*0030*/ 	.byte	0x04, 0x11
        /*0032*/ 	.short	(.L_54 - .L_53)
	.align		4
.L_53:
        /*0034*/ 	.word	index@(_Z18direct_move_kernelPdiiii)
        /*0038*/ 	.word	0x00000000


	//----- nvinfo : EIATTR_REGCOUNT
	.align		4
.L_54:
        /*003c*/ 	.byte	0x04, 0x2f
        /*003e*/ 	.short	(.L_56 - .L_55)
	.align		4
.L_55:
        /*0040*/ 	.word	index@(_Z20backward_move_kernelPKdiPdii)
        /*0044*/ 	.word	0x00000026


	//----- nvinfo : EIATTR_FRAME_SIZE
	.align		4
.L_56:
        /*0048*/ 	.byte	0x04, 0x11
        /*004a*/ 	.short	(.L_58 - .L_57)
	.align		4
.L_57:
        /*004c*/ 	.word	index@($__internal_1_$__cuda_sm20_div_rn_f64_full)
        /*0050*/ 	.word	0x00000000


	//----- nvinfo : EIATTR_FRAME_SIZE
	.align		4
.L_58:
        /*0054*/ 	.byte	0x04, 0x11
        /*0056*/ 	.short	(.L_60 - .L_59)
	.align		4
.L_59:
        /*0058*/ 	.word	index@(_Z20backward_move_kernelPKdiPdii)
        /*005c*/ 	.word	0x00000000


	//----- nvinfo : EIATTR_REGCOUNT
	.align		4
.L_60:
        /*0060*/ 	.byte	0x04, 0x2f
        /*0062*/ 	.short	(.L_62 - .L_61)
	.align		4
.L_61:
        /*0064*/ 	.word	index@(_Z15division_kernelPKdiPd)
        /*0068*/ 	.word	0x00000022


	//----- nvinfo : EIATTR_FRAME_SIZE
	.align		4
.L_62:
        /*006c*/ 	.byte	0x04, 0x11
        /*006e*/ 	.short	(.L_64 - .L_63)
	.align		4
.L_63:
        /*0070*/ 	.word	index@($__internal_0_$__cuda_sm20_div_rn_f64_full)
        /*0074*/ 	.word	0x00000000


	//----- nvinfo : EIATTR_FRAME_SIZE
	.align		4
.L_64:
        /*0078*/ 	.byte	0x04, 0x11
        /*007a*/ 	.short	(.L_66 - .L_65)
	.align		4
.L_65:
        /*007c*/ 	.word	index@(_Z15division_kernelPKdiPd)
        /*0080*/ 	.word	0x00000000


	//----- nvinfo : EIATTR_REGCOUNT
	.align		4
.L_66:
        /*0084*/ 	.byte	0x04, 0x2f
        /*0086*/ 	.short	(.L_68 - .L_67)
	.align		4
.L_67:
        /*0088*/ 	.word	index@(_ZN6thrust24THRUST_300001_SM_1000_NS8cuda_cub4core6detail13_kernel_agentINS1_8__reduce11ReduceAgentINS0_12zip_iteratorIN4cuda3std3__45tupleIJNS0_10device_ptrIdEENS0_17counting_iteratorIlNS0_11use_defaultESF_SF_EEEEEEEPNSB_IJdlEEESJ_iNS1_9__extrema9arg_max_fIdl14abs_comparatorEEEEJSI_SK_iSO_EEEvDpT0_)
        /*008c*/ 	.word	0x00000020


	//----- nvinfo : EIATTR_FRAME_SIZE
	.align		4
.L_68:
        /*0090*/ 	.byte	0x04, 0x11
        /*0092*/ 	.short	(.L_70 - .L_69)
	.align		4
.L_69:
        /*0094*/ 	.word	index@(_ZN6thrust24THRUST_300001_SM_1000_NS8cuda_cub4core6detail13_kernel_agentINS1_8__reduce11ReduceAgentINS0_12zip_iteratorIN4cuda3std3__45tupleIJNS0_10device_ptrIdEENS0_17counting_iteratorIlNS0_11use_defaultESF_SF_EEEEEEEPNSB_IJdlEEESJ_iNS1_9__extrema9arg_max_fIdl14abs_comparatorEEEEJSI_SK_iSO_EEEvDpT0_)
        /*0098*/ 	.word	0x00000000


	//----- nvinfo : EIATTR_REGCOUNT
	.align		4
.L_70:
        /*009c*/ 	.byte	0x04, 0x2f
        /*009e*/ 	.short	(.L_72 - .L_71)
	.align		4
.L_71:
        /*00a0*/ 	.word	index@(_ZN6thrust24THRUST_300001_SM_1000_NS8cuda_cub4core6detail13_kernel_agentINS1_8__reduce11ReduceAgentINS0_12zip_iteratorIN4cuda3std3__45tupleIJNS0_10device_ptrIdEENS0_17counting_iteratorIlNS0_11use_defaultESF_SF_EEEEEEEPNSB_IJdlEEESJ_iNS1_9__extrema9arg_max_fIdl14abs_comparatorEEEEJSI_SK_iN3cub18CUB_300001_SM_100013GridEvenShareIiEENSR_9GridQueueIjEESO_EEEvDpT0_)
        /*00a4*/ 	.word	0x00000028


	//----- nvinfo : EIATTR_FRAME_SIZE
	.align		4
.L_72:
        /*00a8*/ 	.byte	0x04, 0x11
        /*00aa*/ 	.short	(.L_74 - .L_73)
	.align		4
.L_73:
        /*00ac*/ 	.word	index@(_ZN6thrust24THRUST_300001_SM_1000_NS8cuda_cub4core6detail13_kernel_agentINS1_8__reduce11ReduceAgentINS0_12zip_iteratorIN4cuda3std3__45tupleIJNS0_10device_ptrIdEENS0_17counting_iteratorIlNS0_11use_defaultESF_SF_EEEEEEEPNSB_IJdlEEESJ_iNS1_9__extrema9arg_max_fIdl14abs_comparatorEEEEJSI_SK_iN3cub18CUB_300001_SM_100013GridEvenShareIiEENSR_9GridQueueIjEESO_EEEvDpT0_)
        /*00b0*/ 	.word	0x00000000


	//----- nvinfo : EIATTR_REGCOUNT
	.align		4
.L_74:
        /*00b4*/ 	.byte	0x04, 0x2f
        /*00b6*/ 	.short	(.L_76 - .L_75)
	.align		4
.L_75:
        /*00b8*/ 	.word	index@(_ZN6thrust24THRUST_300001_SM_1000_NS8cuda_cub4core6detail13_kernel_agentINS1_8__reduce10DrainAgentIiEEJN3cub18CUB_300001_SM_10009GridQueueIjEEiEEEvDpT0_)
        /*00bc*/ 	.word	0x00000008


	//----- nvinfo : EIATTR_FRAME_SIZE
	.align		4
.L_76:
        /*00c0*/ 	.byte	0x04, 0x11
        /*00c2*/ 	.short	(.L_78 - .L_77)
	.align		4
.L_77:
        /*00c4*/ 	.word	index@(_ZN6thrust24THRUST_300001_SM_1000_NS8cuda_cub4core6detail13_kernel_agentINS1_8__reduce10DrainAgentIiEEJN3cub18CUB_300001_SM_10009GridQueueIjEEiEEEvDpT0_)
        /*00c8*/ 	.word	0x00000000


	//----- nvinfo : EIATTR_REGCOUNT
	.align		4
.L_78:
        /*00cc*/ 	.byte	0x04, 0x2f
        /*00ce*/ 	.short	(.L_80 - .L_79)
	.align		4
.L_79:
        /*00d0*/ 	.word	index@(_ZN6thrust24THRUST_300001_SM_1000_NS8cuda_cub4core6detail13_kernel_agentINS1_8__reduce11ReduceAgentIPN4cuda3std3__45tupleIJdlEEESC_SB_iNS1_9__extrema9arg_max_fIdl14abs_comparatorEEEEJSC_SC_iSG_EEEvDpT0_)
        /*00d4*/ 	.word	0x00000020


	//----- nvinfo : EIATTR_FRAME_SIZE
	.align		4
.L_80:
        /*00d8*/ 	.byte	0x04, 0x11
        /*00da*/ 	.short	(.L_82 - .L_81)
	.align		4
.L_81:
        /*00dc*/ 	.word	index@(_ZN6thrust24THRUST_300001_SM_1000_NS8cuda_cub4core6detail13_kernel_agentINS1_8__reduce11ReduceAgentIPN4cuda3std3__45tupleIJdlEEESC_SB_iNS1_9__extrema9arg_max_fIdl14abs_comparatorEEEEJSC_SC_iSG_EEEvDpT0_)
        /*00e0*/ 	.word	0x00000000


	//----- nvinfo : EIATTR_REGCOUNT
	.align		4
.L_82:
        /*00e4*/ 	.byte	0x04, 0x2f
        /*00e6*/ 	.short	(.L_84 - .L_83)
	.align		4
.L_83:
        /*00e8*/ 	.word	index@(_ZN6thrust24THRUST_300001_SM_1000_NS8cuda_cub4core6detail13_kernel_agentINS1_8__reduce11ReduceAgentINS0_12zip_iteratorIN4cuda3std3__45tupleIJNS0_10device_ptrIdEENS0_17counting_iteratorIlNS0_11use_defaultESF_SF_EEEEEEEPNSB_IJdlEEESJ_lNS1_9__extrema9arg_max_fIdl14abs_comparatorEEEEJSI_SK_lSO_EEEvDpT0_)
        /*00ec*/ 	.word	0x00000020


	//----- nvinfo : EIATTR_FRAME_SIZE
	.align		4
.L_84:
        /*00f0*/ 	.byte	0x04, 0x11
        /*00f2*/ 	.short	(.L_86 - .L_85)
	.align		4
.L_85:
        /*00f4*/ 	.word	index@(_ZN6thrust24THRUST_300001_SM_1000_NS8cuda_cub4core6detail13_kernel_agentINS1_8__reduce11ReduceAgentINS0_12zip_iteratorIN4cuda3std3__45tupleIJNS0_10device_ptrIdEENS0_17counting_iteratorIlNS0_11use_defaultESF_SF_EEEEEEEPNSB_IJdlEEESJ_lNS1_9__extrema9arg_max_fIdl14abs_comparatorEEEEJSI_SK_lSO_EEEvDpT0_)
        /*00f8*/ 	.word	0x00000000


	//----- nvinfo : EIATTR_REGCOUNT
	.align		4
.L_86:
        /*00fc*/ 	.byte	0x04, 0x2f
        /*00fe*/ 	.short	(.L_88 - .L_87)
	.align		4
.L_87:
        /*0100*/ 	.word	index@(_ZN6thrust24THRUST_300001_SM_1000_NS8cuda_cub4core6detail13_kernel_agentINS1_8__reduce11ReduceAgentINS0_12zip_iteratorIN4cuda3std3__45tupleIJNS0_10device_ptrIdEENS0_17counting_iteratorIlNS0_11use_defaultESF_SF_EEEEEEEPNSB_IJdlEEESJ_lNS1_9__extrema9arg_max_fIdl14abs_comparatorEEEEJSI_SK_lN3cub18CUB_300001_SM_100013GridEvenShareIlEENSR_9GridQueueIyEESO_EEEvDpT0_)
        /*0104*/ 	.word	0x00000020


	//----- nvinfo : EIATTR_FRAME_SIZE
	.align		4
.L_88:
        /*0108*/ 	.byte	0x04, 0x11
        /*010a*/ 	.short	(.L_90 - .L_89)
	.align		4
.L_89:
        /*010c*/ 	.word	index@(_ZN6thrust24THRUST_300001_SM_1000_NS8cuda_cub4core6detail13_kernel_agentINS1_8__reduce11ReduceAgentINS0_12zip_iteratorIN4cuda3std3__45tupleIJNS0_10device_ptrIdEENS0_17counting_iteratorIlNS0_11use_defaultESF_SF_EEEEEEEPNSB_IJdlEEESJ_lNS1_9__extrema9arg_max_fIdl14abs_comparatorEEEEJSI_SK_lN3cub18CUB_300001_SM_100013GridEvenShareIlEENSR_9GridQueueIyEESO_EEEvDpT0_)
        /*0110*/ 	.word	0x00000000


	//----- nvinfo : EIATTR_REGCOUNT
	.align		4
.L_90:
        /*0114*/ 	.byte	0x04, 0x2f
        /*0116*/ 	.short	(.L_92 - .L_91)
	.align		4
.L_91:
        /*0118*/ 	.word	index@(_ZN6thrust24THRUST_300001_SM_1000_NS8cuda_cub4core6detail13_kernel_agentINS1_8__reduce10DrainAgentIlEEJN3cub18CUB_300001_SM_10009GridQueueIyEElEEEvDpT0_)
        /*011c*/ 	.word	0x00000008


	//----- nvinfo : EIATTR_FRAME_SIZE
	.align		4
.L_92:
        /*0120*/ 	.byte	0x04, 0x11
        /*0122*/ 	.short	(.L_94 - .L_93)
	.align		4
.L_93:
        /*0124*/ 	.word	index@(_ZN6thrust24THRUST_300001_SM_1000_NS8cuda_cub4core6detail13_kernel_agentINS1_8__reduce10DrainAgentIlEEJN3cub18CUB_300001_SM_10009GridQueueIyEElEEEvDpT0_)
        /*0128*/ 	.word	0x00000000


	//----- nvinfo : EIATTR_REGCOUNT
	.align		4
.L_94:
        /*012c*/ 	.byte	0x04, 0x2f
        /*012e*/ 	.short	(.L_96 - .L_95)
	.align		4
.L_95:
        /*0130*/ 	.word	index@(_ZN6thrust24THRUST_300001_SM_1000_NS8cuda_cub4core6detail13_kernel_agentINS1_8__reduce11ReduceAgentIPN4cuda3std3__45tupleIJdlEEESC_SB_lNS1_9__extrema9arg_max_fIdl14abs_comparatorEEEEJSC_SC_iSG_EEEvDpT0_)
        /*0134*/ 	.word	0x00000020


	//----- nvinfo : EIATTR_FRAME_SIZE
	.align		4
.L_96:
        /*0138*/ 	.byte	0x04, 0x11
        /*013a*/ 	.short	(.L_98 - .L_97)
	.align		4
.L_97:
        /*013c*/ 	.word	index@(_ZN6thrust24THRUST_300001_SM_1000_NS8cuda_cub4core6detail13_kernel_agentINS1_8__reduce11ReduceAgentIPN4cuda3std3__45tupleIJdlEEESC_SB_lNS1_9__extrema9arg_max_fIdl14abs_comparatorEEEEJSC_SC_iSG_EEEvDpT0_)
        /*0140*/ 	.word	0x00000000


	//----- nvinfo : EIATTR_REGCOUNT
	.align		4
.L_98:
        /*0144*/ 	.byte	0x04, 0x2f
        /*0146*/ 	.short	(.L_100 - .L_99)
	.align		4
.L_99:
        /*0148*/ 	.word	index@(_ZN3cub18CUB_300001_SM_10006detail11EmptyKernelIvEEvv)
        /*014c*/ 	.word	0x00000004


	//----- nvinfo : EIATTR_FRAME_SIZE
	.align		4
.L_100:
        /*0150*/ 	.byte	0x04, 0x11
        /*0152*/ 	.short	(.L_102 - .L_101)
	.align		4
.L_101:
        /*0154*/ 	.word	index@(_ZN3cub18CUB_300001_SM_10006detail11EmptyKernelIvEEvv)
        /*0158*/ 	.word	0x00000000


	//----- nvinfo : EIATTR_MIN_STACK_SIZE
	.align		4
.L_102:
        /*015c*/ 	.byte	0x04, 0x12
        /*015e*/ 	.short	(.L_104 - .L_103)
	.align		4
.L_103:
        /*0160*/ 	.word	index@(_ZN3cub18CUB_300001_SM_10006detail11EmptyKernelIvEEvv)
        /*0164*/ 	.word	0x00000000


	//----- nvinfo : EIATTR_MIN_STACK_SIZE
	.align		4
.L_104:
        /*0168*/ 	.byte	0x04, 0x12
        /*016a*/ 	.short	(.L_106 - .L_105)
	.align		4
.L_105:
        /*016c*/ 	.word	index@(_ZN6thrust24THRUST_300001_SM_1000_NS8cuda_cub4core6detail13_kernel_agentINS1_8__reduce11ReduceAgentIPN4cuda3std3__45tupleIJdlEEESC_SB_lNS1_9__extrema9arg_max_fIdl14abs_comparatorEEEEJSC_SC_iSG_EEEvDpT0_)
        /*0170*/ 	.word	0x00000000


	//----- nvinfo : EIATTR_MIN_STACK_SIZE
	.align		4
.L_106:
        /*0174*/ 	.byte	0x04, 0x12
        /*0176*/ 	.short	(.L_108 - .L_107)
	.align		4
.L_107:
        /*0178*/ 	.word	index@(_ZN6thrust24THRUST_300001_SM_1000_NS8cuda_cub4core6detail13_kernel_agentINS1_8__reduce10DrainAgentIlEEJN3cub18CUB_300001_SM_10009GridQueueIyEElEEEvDpT0_)
        /*017c*/ 	.word	0x00000000


	//----- nvinfo : EIATTR_MIN_STACK_SIZE
	.align		4
.L_108:
        /*0180*/ 	.byte	0x04, 0x12
        /*0182*/ 	.short	(.L_110 - .L_109)
	.align		4
.L_109:
        /*0184*/ 	.word	index@(_ZN6thrust24THRUST_300001_SM_1000_NS8cuda_cub4core6detail13_kernel_agentINS1_8__reduce11ReduceAgentINS0_12zip_iteratorIN4cuda3std3__45tupleIJNS0_10device_ptrIdEENS0_17counting_iteratorIlNS0_11use_defaultESF_SF_EEEEEEEPNSB_IJdlEEESJ_lNS1_9__extrema9arg_max_fIdl14abs_comparatorEEEEJSI_SK_lN3cub18CUB_300001_SM_100013GridEvenShareIlEENSR_9GridQueueIyEESO_EEEvDpT0_)
        /*0188*/ 	.word	0x00000000


	//----- nvinfo : EIATTR_MIN_STACK_SIZE
	.align		4
.L_110:
        /*018c*/ 	.byte	0x04, 0x12
        /*018e*/ 	.short	(.L_112 - .L_111)
	.align		4
.L_111:
        /*0190*/ 	.word	index@(_ZN6thrust24THRUST_300001_SM_1000_NS8cuda_cub4core6detail13_kernel_agentINS1_8__reduce11ReduceAgentINS0_12zip_iteratorIN4cuda3std3__45tupleIJNS0_10device_ptrIdEENS0_17counting_iteratorIlNS0_11use_defaultESF_SF_EEEEEEEPNSB_IJdlEEESJ_lNS1_9__extrema9arg_max_fIdl14abs_comparatorEEEEJSI_SK_lSO_EEEvDpT0_)
        /*0194*/ 	.word	0x00000000


	//----- nvinfo : EIATTR_MIN_STACK_SIZE
	.align		4
.L_112:
        /*0198*/ 	.byte	0x04, 0x12
        /*019a*/ 	.short	(.L_114 - .L_113)
	.align		4
.L_113:
        /*019c*/ 	.word	index@(_ZN6thrust24THRUST_300001_SM_1000_NS8cuda_cub4core6detail13_kernel_agentINS1_8__reduce11ReduceAgentIPN4cuda3std3__45tupleIJdlEEESC_SB_iNS1_9__extrema9arg_max_fIdl14abs_comparatorEEEEJSC_SC_iSG_EEEvDpT0_)
        /*01a0*/ 	.word	0x00000000


	//----- nvinfo : EIATTR_MIN_STACK_SIZE
	.align		4
.L_114:
        /*01a4*/ 	.byte	0x04, 0x12
        /*01a6*/ 	.short	(.L_116 - .L_115)
	.align		4
.L_115:
        /*01a8*/ 	.word	index@(_ZN6thrust24THRUST_300001_SM_1000_NS8cuda_cub4core6detail13_kernel_agentINS1_8__reduce10DrainAgentIiEEJN3cub18CUB_300001_SM_10009GridQueueIjEEiEEEvDpT0_)
        /*01ac*/ 	.word	0x00000000


	//----- nvinfo : EIATTR_MIN_STACK_SIZE
	.align		4
.L_116:
        /*01b0*/ 	.byte	0x04, 0x12
        /*01b2*/ 	.short	(.L_118 - .L_117)
	.align		4
.L_117:
        /*01b4*/ 	.word	index@(_ZN6thrust24THRUST_300001_SM_1000_NS8cuda_cub4core6detail13_kernel_agentINS1_8__reduce11ReduceAgentINS0_12zip_iteratorIN4cuda3std3__45tupleIJNS0_10device_ptrIdEENS0_17counting_iteratorIlNS0_11use_defaultESF_SF_EEEEEEEPNSB_IJdlEEESJ_iNS1_9__extrema9arg_max_fIdl14abs_comparatorEEEEJSI_SK_iN3cub18CUB_300001_SM_100013GridEvenShareIiEENSR_9GridQueueIjEESO_EEEvDpT0_)
        /*01b8*/ 	.word	0x00000000


	//----- nvinfo : EIATTR_MIN_STACK_SIZE
	.align		4
.L_118:
        /*01bc*/ 	.byte	0x04, 0x12
        /*01be*/ 	.short	(.L_120 - .L_119)
	.align		4
.L_119:
        /*01c0*/ 	.word	index@(_ZN6thrust24THRUST_300001_SM_1000_NS8cuda_cub4core6detail13_kernel_agentINS1_8__reduce11ReduceAgentINS0_12zip_iteratorIN4cuda3std3__45tupleIJNS0_10device_ptrIdEENS0_17counting_iteratorIlNS0_11use_defaultESF_SF_EEEEEEEPNSB_IJdlEEESJ_iNS1_9__extrema9arg_max_fIdl14abs_comparatorEEEEJSI_SK_iSO_EEEvDpT0_)
        /*01c4*/ 	.word	0x00000000


	//----- nvinfo : EIATTR_MIN_STACK_SIZE
	.align		4
.L_120:
        /*01c8*/ 	.byte	0x04, 0x12
        /*01ca*/ 	.short	(.L_122 - .L_121)
	.align		4
.L_121:
        /*01cc*/ 	.word	index@(_Z15division_kernelPKdiPd)
        /*01d0*/ 	.word	0x00000000


	//----- nvinfo : EIATTR_MIN_STACK_SIZE
	.align		4
.L_122:
        /*01d4*/ 	.byte	0x04, 0x12
        /*01d6*/ 	.short	(.L_124 - .L_123)
	.align		4
.L_123:
        /*01d8*/ 	.word	index@(_Z20backward_move_kernelPKdiPdii)
        /*01dc*/ 	.word	0x00000000


	//----- nvinfo : EIATTR_MIN_STACK_SIZE
	.align		4
.L_124:
        /*01e0*/ 	.byte	0x04, 0x12
        /*01e2*/ 	.short	(.L_126 - .L_125)
	.align		4
.L_125:
        /*01e4*/ 	.word	index@(_Z18direct_move_kernelPdiiii)
        /*01e8*/ 	.word	0x00000000


	//----- nvinfo : EIATTR_MIN_STACK_SIZE
	.align		4
.L_126:
        /*01ec*/ 	.byte	0x04, 0x12
        /*01ee*/ 	.short	(.L_128 - .L_127)
	.align		4
.L_127:
        /*01f0*/ 	.word	index@(_Z9swap_rowsPdiiii)
        /*01f4*/ 	.word	0x00000000
.L_128:


//--------------------- .nv.compat                --------------------------
	.section	.nv.compat,"",@"SHT_CUDA_COMPAT_INFO"
	.align	4
        /*0000*/ 	.byte	0x02, 0x09, 0x00, 0x00, 0x02, 0x02, 0x01, 0x00, 0x02, 0x05, 0x05, 0x00, 0x03, 0x07, 0x01, 0x01
        /*0010*/ 	.byte	0x02, 0x03, 0x00, 0x00, 0x02, 0x06, 0x01, 0x00, 0x04, 0x0b, 0x08, 0x00, 0x01, 0x00, 0x00, 0x00
        /*0020*/ 	.byte	0x00, 0x00, 0x00, 0x00


//--------------------- .nv.info._ZN3cub18CUB_300001_SM_10006detail11EmptyKernelIvEEvv --------------------------
	.section	.nv.info._ZN3cub18CUB_300001_SM_10006detail11EmptyKernelIvEEvv,"",@"SHT_CUDA_INFO"
	.sectionflags	@""
	.align	4


	//----- nvinfo : EIATTR_CUDA_API_VERSION
	.align		4
        /*0000*/ 	.byte	0x04, 0x37
        /*0002*/ 	.short	(.L_130 - .L_129)
.L_129:
        /*0004*/ 	.word	0x00000082


	//----- nvinfo : EIATTR_SPARSE_MMA_MASK
	.align		4
.L_130:
        /*0008*/ 	.byte	0x03, 0x50
        /*000a*/ 	.short	0x0000


	//----- nvinfo : EIATTR_MAXREG_COUNT
	.align		4
        /*000c*/ 	.byte	0x03, 0x1b
        /*000e*/ 	.short	0x00ff


	//----- nvinfo : EIATTR_MERCURY_ISA_VERSION
	.align		4
        /*0010*/ 	.byte	0x03, 0x5f
        /*0012*/ 	.short	0x0101


	//----- nvinfo : EIATTR_VRC_CTA_INIT_COUNT
	.align		4
        /*0014*/ 	.byte	0x02, 0x4a
	.zero		1
	.zero		1


	//----- nvinfo : EIATTR_EXIT_INSTR_OFFSETS
	.align		4
        /*0018*/ 	.byte	0x04, 0x1c
        /*001a*/ 	.short	(.L_132 - .L_131)


	//   ....[0]....
.L_131:
        /*001c*/ 	.word	0x00000010


	//----- nvinfo : EIATTR_SW_WAR
	.align		4
.L_132:
        /*0020*/ 	.byte	0x04, 0x36
        /*0022*/ 	.short	(.L_134 - .L_133)
.L_133:
        /*0024*/ 	.word	0x00000008
.L_134:


//--------------------- .nv.info._ZN6thrust24THRUST_300001_SM_1000_NS8cuda_cub4core6detail13_kernel_agentINS1_8__reduce11ReduceAgentIPN4cuda3std3__45tupleIJdlEEESC_SB_lNS1_9__extrema9arg_max_fIdl14abs_comparatorEEEEJSC_SC_iSG_EEEvDpT0_ --------------------------
	.section	.nv.info._ZN6thrust24THRUST_300001_SM_1000_NS8cuda_cub4core6detail13_kernel_agentINS1_8__reduce11ReduceAgentIPN4cuda3std3__45tupleIJdlEEESC_SB_lNS1_9__extrema9arg_max_fIdl14abs_comparatorEEEEJSC_SC_iSG_EEEvDpT0_,"",@"SHT_CUDA_INFO"
	.sectionflags	@""
	.align	4


	//----- nvinfo : EIATTR_CUDA_API_VERSION
	.align		4
        /*0000*/ 	.byte	0x04, 0x37
        /*0002*/ 	.short	(.L_136 - .L_135)
.L_135:
        /*0004*/ 	.word	0x00000082


	//----- nvinfo : EIATTR_KPARAM_INFO
	.align		4
.L_136:
        /*0008*/ 	.byte	0x04, 0x17
        /*000a*/ 	.short	(.L_138 - .L_137)
.L_137:
        /*000c*/ 	.word	0x00000000
        /*0010*/ 	.short	0x0003
        /*0012*/ 	.short	0x0014
        /*0014*/ 	.byte	0x00, 0xf0, 0x05, 0x00


	//----- nvinfo : EIATTR_KPARAM_INFO
	.align		4
.L_138:
        /*0018*/ 	.byte	0x04, 0x17
        /*001a*/ 	.short	(.L_140 - .L_139)
.L_139:
        /*001c*/ 	.word	0x00000000
        /*0020*/ 	.short	0x0002
        /*0022*/ 	.short	0x0010
        /*0024*/ 	.byte	0x00, 0xf0, 0x11, 0x00


	//----- nvinfo : EIATTR_KPARAM_INFO
	.align		4
.L_140:
        /*0028*/ 	.byte	0x04, 0x17
        /*002a*/ 	.short	(.L_142 - .L_141)
.L_141:
        /*002c*/ 	.word	0x00000000
        /*0030*/ 	.short	0x0001
        /*0032*/ 	.short	0x0008
        /*0034*/ 	.byte	0x00, 0xf5, 0x21, 0x00


	//----- nvinfo : EIATTR_KPARAM_INFO
	.align		4
.L_142:
        /*0038*/ 	.byte	0x04, 0x17
        /*003a*/ 	.short	(.L_144 - .L_143)
.L_143:
        /*003c*/ 	.word	0x00000000
        /*0040*/ 	.short	0x0000
        /*0042*/ 	.short	0x0000
        /*0044*/ 	.byte	0x00, 0xf5, 0x21, 0x00


	//----- nvinfo : EIATTR_SPARSE_MMA_MASK
	.align		4
.L_144:
        /*0048*/ 	.byte	0x03, 0x50
        /*004a*/ 	.short	0x0000


	//----- nvinfo : EIATTR_MAXREG_COUNT
	.align		4
        /*004c*/ 	.byte	0x03, 0x1b
        /*004e*/ 	.short	0x00ff


	//----- nvinfo : EIATTR_NUM_BARRIERS
	.align		4
        /*0050*/ 	.byte	0x02, 0x4c
        /*0052*/ 	.byte	0x01
	.zero		1


	//----- nvinfo : EIATTR_MERCURY_ISA_VERSION
	.align		4
        /*0054*/ 	.byte	0x03, 0x5f
        /*0056*/ 	.short	0x0101


	//----- nvinfo : EIATTR_COOP_GROUP_MASK_REGIDS
	.align		4
        /*0058*/ 	.byte	0x04, 0x29
        /*005a*/ 	.short	(.L_146 - .L_145)


	//   ....[0]....
.L_145:
        /*005c*/ 	.word	0xffffffff


	//   ....[1]....
        /*0060*/ 	.word	0xffffffff


	//   ....[2]....
        /*0064*/ 	.word	0xffffffff


	//   ....[3]....
        /*0068*/ 	.word	0xffffffff


	//   ....[4]....
        /*006c*/ 	.word	0xffffffff


	//   ....[5]....
        /*0070*/ 	.word	0xffffffff


	//   ....[6]....
        /*0074*/ 	.word	0xffffffff


	//   ....[7]....
        /*0078*/ 	.word	0xffffffff


	//   ....[8]....
        /*007c*/ 	.word	0xffffffff


	//   ....[9]....
        /*0080*/ 	.word	0xffffffff


	//   ....[10]....
        /*0084*/ 	.word	0xffffffff


	//   ....[11]....
        /*0088*/ 	.word	0xffffffff


	//   ....[12]....
        /*008c*/ 	.word	0xffffffff


	//   ....[13]....
        /*0090*/ 	.word	0xffffffff


	//   ....[14]....
        /*0094*/ 	.word	0xffffffff


	//   ....[15]....
        /*0098*/ 	.word	0xffffffff


	//   ....[16]....
        /*009c*/ 	.word	0xffffffff


	//   ....[17]....
        /*00a0*/ 	.word	0xffffffff


	//   ....[18]....
        /*00a4*/ 	.word	0xffffffff


	//   ....[19]....
        /*00a8*/ 	.word	0xffffffff


	//   ....[20]....
        /*00ac*/ 	.word	0xffffffff


	//   ....[21]....
        /*00b0*/ 	.word	0xffffffff


	//   ....[22]....
        /*00b4*/ 	.word	0xffffffff


	//   ....[23]....
        /*00b8*/ 	.word	0xffffffff


	//   ....[24]....
        /*00bc*/ 	.word	0xffffffff


	//   ....[25]....
        /*00c0*/ 	.word	0xffffffff


	//   ....[26]....
        /*00c4*/ 	.word	0xffffffff


	//   ....[27]....
        /*00c8*/ 	.word	0xffffffff


	//   ....[28]....
        /*00cc*/ 	.word	0xffffffff


	//   ....[29]....
        /*00d0*/ 	.word	0xffffffff


	//   ....[30]....
        /*00d4*/ 	.word	0xffffffff


	//   ....[31]....
        /*00d8*/ 	.word	0xffffffff


	//   ....[32]....
        /*00dc*/ 	.word	0xffffffff


	//   ....[33]....
        /*00e0*/ 	.word	0xffffffff


	//   ....[34]....
        /*00e4*/ 	.word	0xffffffff


	//   ....[35]....
        /*00e8*/ 	.word	0xffffffff


	//   ....[36]....
        /*00ec*/ 	.word	0xffffffff


	//   ....[37]....
        /*00f0*/ 	.word	0xffffffff


	//   ....[38]....
        /*00f4*/ 	.word	0xffffffff


	//   ....[39]....
        /*00f8*/ 	.word	0xffffffff


	//   ....[40]....
        /*00fc*/ 	.word	0xffffffff


	//   ....[41]....
        /*0100*/ 	.word	0xffffffff


	//   ....[42]....
        /*0104*/ 	.word	0xffffffff


	//   ....[43]....
        /*0108*/ 	.word	0xffffffff


	//   ....[44]....
        /*010c*/ 	.word	0xffffffff


	//   ....[45]....
        /*0110*/ 	.word	0xffffffff


	//   ....[46]....
        /*0114*/ 	.word	0xffffffff


	//   ....[47]....
        /*0118*/ 	.word	0xffffffff


	//   ....[48]....
        /*011c*/ 	.word	0xffffffff


	//   ....[49]....
        /*0120*/ 	.word	0xffffffff


	//   ....[50]....
        /*0124*/ 	.word	0xffffffff


	//   ....[51]....
        /*0128*/ 	.word	0xffffffff


	//   ....[52]....
        /*012c*/ 	.word	0xffffffff


	//   ....[53]....
        /*0130*/ 	.word	0xffffffff


	//   ....[54]....
        /*0134*/ 	.word	0xffffffff


	//   ....[55]....
        /*0138*/ 	.word	0xffffffff


	//   ....[56]....
        /*013c*/ 	.word	0xffffffff


	//   ....[57]....
        /*0140*/ 	.word	0xffffffff


	//   ....[58]....
        /*0144*/ 	.word	0xffffffff


	//   ....[59]....
        /*0148*/ 	.word	0xffffffff


	//----- nvinfo : EIATTR_COOP_GROUP_INSTR_OFFSETS
	.align		4
.L_146:
        /*014c*/ 	.byte	0x04, 0x28
        /*014e*/ 	.short	(.L_148 - .L_147)


	//   ....[0]....
.L_147:
        /*0150*/ 	.word	0x00000b70


	//   ....[1]....
        /*0154*/ 	.word	0x00000ba0


	//   ....[2]....
        /*0158*/ 	.word	0x00000bc0


	//   ....[3]....
        /*015c*/ 	.word	0x00000bd0


	//   ....[4]....
        /*0160*/ 	.word	0x00000d60


	//   ....[5]....
        /*0164*/ 	.word	0x00000d90


	//   ....[6]....
        /*0168*/ 	.word	0x00000dc0


	//   ....[7]....
        /*016c*/ 	.word	0x00000de0


	//   ....[8]....
        /*0170*/ 	.word	0x00000f60


	//   ....[9]....
        /*0174*/ 	.word	0x00000f90


	//   ....[10]....
        /*0178*/ 	.word	0x00000fc0


	//   ....[11]....
        /*017c*/ 	.word	0x00000fe0


	//   ....[12]....
        /*0180*/ 	.word	0x00001160


	//   ....[13]....
        /*0184*/ 	.word	0x00001190


	//   ....[14]....
        /*0188*/ 	.word	0x000011c0


	//   ....[15]....
        /*018c*/ 	.word	0x000011e0


	//   ....[16]....
        /*0190*/ 	.word	0x00001360


	//   ....[17]....
        /*0194*/ 	.word	0x00001390


	//   ....[18]....
        /*0198*/ 	.word	0x000013c0


	//   ....[19]....
        /*019c*/ 	.word	0x000013e0


	//   ....[20]....
        /*01a0*/ 	.word	0x00002140


	//   ....[21]....
        /*01a4*/ 	.word	0x00002150


	//   ....[22]....
        /*01a8*/ 	.word	0x00002160


	//   ....[23]....
        /*01ac*/ 	.word	0x00002180


	//   ....[24]....
        /*01b0*/ 	.word	0x00002300


	//   ....[25]....
        /*01b4*/ 	.word	0x00002340


	//   ....[26]....
        /*01b8*/ 	.word	0x00002370


	//   ....[27]....
        /*01bc*/ 	.word	0x00002390


	//   ....[28]....
        /*01c0*/ 	.word	0x00002510


	//   ....[29]....
        /*01c4*/ 	.word	0x00002550


	//   ....[30]....
        /*01c8*/ 	.word	0x00002580


	//   ....[31]....
        /*01cc*/ 	.word	0x000025a0


	//   ....[32]....
        /*01d0*/ 	.word	0x00002720


	//   ....[33]....
        /*01d4*/ 	.word	0x00002760


	//   ....[34]....
        /*01d8*/ 	.word	0x00002790


	//   ....[35]....
        /*01dc*/ 	.word	0x000027b0


	//   ....[36]....
        /*01e0*/ 	.word	0x00002930


	//   ....[37]....
        /*01e4*/ 	.word	0x00002970


	//   ....[38]....
        /*01e8*/ 	.word	0x000029a0


	//   ....[39]....
        /*01ec*/ 	.word	0x000029c0


	//   ....[40]....
        /*01f0*/ 	.word	0x00005760


	//   ....[41]....
        /*01f4*/ 	.word	0x00005790


	//   ....[42]....
        /*01f8*/ 	.word	0x000057b0


	//   ....[43]....
        /*01fc*/ 	.word	0x000057c0


	//   ....[44]....
        /*0200*/ 	.word	0x00005950


	//   ....[45]....
        /*0204*/ 	.word	0x00005980


	//   ....[46]....
        /*0208*/ 	.word	0x000059b0


	//   ....[47]....
        /*020c*/ 	.word	0x000059d0


	//   ....[48]....
        /*0210*/ 	.word	0x00005b50


	//   ....[49]....
        /*0214*/ 	.word	0x00005b80


	//   ....[50]....
        /*0218*/ 	.word	0x00005bb0


	//   ....[51]....
        /*021c*/ 	.word	0x00005bd0


	//   ....[52]....
        /*0220*/ 	.word	0x00005d50


	//   ....[53]....
        /*0224*/ 	.word	0x00005d80


	//   ....[54]....
        /*0228*/ 	.word	0x00005db0


	//   ....[55]....
        /*022c*/ 	.word	0x00005dd0


	//   ....[56]....
        /*0230*/ 	.word	0x00005f50


	//   ....[57]....
        /*0234*/ 	.word	0x00005f80


	//   ....[58]....
        /*0238*/ 	.word	0x00005fb0


	//   ....[59]....
        /*023c*/ 	.word	0x00005fd0


	//----- nvinfo : EIATTR_VRC_CTA_INIT_COUNT
	.align		4
.L_148:
        /*0240*/ 	.byte	0x02, 0x4a
	.zero		1
	.zero		1


	//----- nvinfo : EIATTR_EXIT_INSTR_OFFSETS
	.align		4
        /*0244*/ 	.byte	0x04, 0x1c
        /*0246*/ 	.short	(.L_150 - .L_149)


	//   ....[0]....
.L_149:
        /*0248*/ 	.word	0x00000030


	//   ....[1]....
        /*024c*/ 	.word	0x00006c70


	//   ....[2]....
        /*0250*/ 	.word	0x00006cb0


	//----- nvinfo : EIATTR_MAX_THREADS
	.align		4
.L_150:
        /*0254*/ 	.byte	0x04, 0x05
        /*0256*/ 	.short	(.L_152 - .L_151)
.L_151:
        /*0258*/ 	.word	0x00000100
        /*025c*/ 	.word	0x00000001
        /*0260*/ 	.word	0x00000001


	//----- nvinfo : EIATTR_CRS_STACK_SIZE
	.align		4
.L_152:
        /*0264*/ 	.byte	0x04, 0x1e
        /*0266*/ 	.short	(.L_154 - .L_153)
.L_153:
        /*0268*/ 	.word	0x00000000


	//----- nvinfo : EIATTR_CBANK_PARAM_SIZE
	.align		4
.L_154:
        /*026c*/ 	.byte	0x03, 0x19
        /*026e*/ 	.short	0x0015


	//----- nvinfo : EIATTR_PARAM_CBANK
	.align		4
        /*0270*/ 	.byte	0x04, 0x0a
        /*0272*/ 	.short	(.L_156 - .L_155)
	.align		4
.L_155:
        /*0274*/ 	.word	index@(.nv.constant0._ZN6thrust24THRUST_300001_SM_1000_NS8cuda_cub4core6detail13_kernel_agentINS1_8__reduce11ReduceAgentIPN4cuda3std3__45tupleIJdlEEESC_SB_lNS1_9__extrema9arg_max_fIdl14abs_comparatorEEEEJSC_SC_iSG_EEEvDpT0_)
        /*0278*/ 	.short	0x0380
        /*027a*/ 	.short	0x0015


	//----- nvinfo : EIATTR_SW_WAR
	.align		4
.L_156:
        /*027c*/ 	.byte	0x04, 0x36
        /*027e*/ 	.short	(.L_158 - .L_157)
.L_157:
        /*0280*/ 	.word	0x00000008
.L_158:


//--------------------- .nv.info._ZN6thrust24THRUST_300001_SM_1000_NS8cuda_cub4core6detail13_kernel_agentINS1_8__reduce10DrainAgentIlEEJN3cub18CUB_300001_SM_10009GridQueueIyEElEEEvDpT0_ --------------------------
	.section	.nv.info._ZN6thrust24THRUST_300001_SM_1000_NS8cuda_cub4core6detail13_kernel_agentINS1_8__reduce10DrainAgentIlEEJN3cub18CUB_300001_SM_10009GridQueueIyEElEEEvDpT0_,"",@"SHT_CUDA_INFO"
	.sectionflags	@""
	.align	4


	//----- nvinfo : EIATTR_CUDA_API_VERSION
	.align		4
        /*0000*/ 	.byte	0x04, 0x37
        /*0002*/ 	.short	(.L_160 - .L_159)
.L_159:
        /*0004*/ 	.word	0x00000082


	//----- nvinfo : EIATTR_KPARAM_INFO
	.align		4
.L_160:
        /*0008*/ 	.byte	0x04, 0x17
        /*000a*/ 	.short	(.L_162 - .L_161)
.L_161:
        /*000c*/ 	.word	0x00000000
        /*0010*/ 	.short	0x0001
        /*0012*/ 	.short	0x0008
        /*0014*/ 	.byte	0x00, 0xf0, 0x21, 0x00


	//----- nvinfo : EIATTR_KPARAM_INFO
	.align		4
.L_162:
        /*0018*/ 	.byte	0x04, 0x17
        /*001a*/ 	.short	(.L_164 - .L_163)
.L_163:
        /*001c*/ 	.word	0x00000000
        /*0020*/ 	.short	0x0000
        /*0022*/ 	.short	0x0000
        /*0024*/ 	.byte	0x00, 0xf0, 0x21, 0x00


	//----- nvinfo : EIATTR_SPARSE_MMA_MASK
	.align		4
.L_164:
        /*0028*/ 	.byte	0x03, 0x50
        /*002a*/ 	.short	0x0000


	//----- nvinfo : EIATTR_MAXREG_COUNT
	.align		4
        /*002c*/ 	.byte	0x03, 0x1b
        /*002e*/ 	.short	0x00ff


	//----- nvinfo : EIATTR_MERCURY_ISA_VERSION
	.align		4
        /*0030*/ 	.byte	0x03, 0x5f
        /*0032*/ 	.short	0x0101


	//----- nvinfo : EIATTR_VRC_CTA_INIT_COUNT
	.align		4
        /*0034*/ 	.byte	0x02, 0x4a
	.zero		1
	.zero		1


	//----- nvinfo : EIATTR_EXIT_INSTR_OFFSETS
	.align		4
        /*0038*/ 	.byte	0x04, 0x1c
        /*003a*/ 	.short	(.L_166 - .L_165)


	//   ....[0]....
.L_165:
        /*003c*/ 	.word	0x00000060


	//----- nvinfo : EIATTR_MAX_THREADS
	.align		4
.L_166:
        /*0040*/ 	.byte	0x04, 0x05
        /*0042*/ 	.short	(.L_168 - .L_167)
.L_167:
        /*0044*/ 	.word	0x00000001
        /*0048*/ 	.word	0x00000001
        /*004c*/ 	.word	0x00000001


	//----- nvinfo : EIATTR_CBANK_PARAM_SIZE
	.align		4
.L_168:
        /*0050*/ 	.byte	0x03, 0x19
        /*0052*/ 	.short	0x0010


	//----- nvinfo : EIATTR_PARAM_CBANK
	.align		4
        /*0054*/ 	.byte	0x04, 0x0a
        /*0056*/ 	.short	(.L_170 - .L_169)
	.align		4
.L_169:
        /*0058*/ 	.word	index@(.nv.constant0._ZN6thrust24THRUST_300001_SM_1000_NS8cuda_cub4core6detail13_kernel_agentINS1_8__reduce10DrainAgentIlEEJN3cub18CUB_300001_SM_10009GridQueueIyEElEEEvDpT0_)
        /*005c*/ 	.short	0x0380
        /*005e*/ 	.short	0x0010


	//----- nvinfo : EIATTR_SW_WAR
	.align		4
.L_170:
        /*0060*/ 	.byte	0x04, 0x36
        /*0062*/ 	.short	(.L_172 - .L_171)
.L_171:
        /*0064*/ 	.word	0x00000008
.L_172:


//--------------------- .nv.info._ZN6thrust24THRUST_300001_SM_1000_NS8cuda_cub4core6detail13_kernel_agentINS1_8__reduce11ReduceAgentINS0_12zip_iteratorIN4cuda3std3__45tupleIJNS0_10device_ptrIdEENS0_17counting_iteratorIlNS0_11use_defaultESF_SF_EEEEEEEPNSB_IJdlEEESJ_lNS1_9__extrema9arg_max_fIdl14abs_comparatorEEEEJSI_SK_lN3cub18CUB_300001_SM_100013GridEvenShareIlEENSR_9GridQueueIyEESO_EEEvDpT0_ --------------------------
	.section	.nv.info._ZN6thrust24THRUST_300001_SM_1000_NS8cuda_cub4core6detail13_kernel_agentINS1_8__reduce11ReduceAgentINS0_12zip_iteratorIN4cuda3std3__45tupleIJNS0_10device_ptrIdEENS0_17counting_iteratorIlNS0_11use_defaultESF_SF_EEEEEEEPNSB_IJdlEEESJ_lNS1_9__extrema9arg_max_fIdl14abs_comparatorEEEEJSI_SK_lN3cub18CUB_300001_SM_100013GridEvenShareIlEENSR_9GridQueueIyEESO_EEEvDpT0_,"",@"SHT_CUDA_INFO"
	.sectionflags	@""
	.align	4


	//----- nvinfo : EIATTR_CUDA_API_VERSION
	.align		4
        /*0000*/ 	.byte	0x04, 0x37
        /*0002*/ 	.short	(.L_174 - .L_173)
.L_173:
        /*0004*/ 	.word	0x00000082


	//----- nvinfo : EIATTR_KPARAM_INFO
	.align		4
.L_174:
        /*0008*/ 	.byte	0x04, 0x17
        /*000a*/ 	.short	(.L_176 - .L_175)
.L_175:
        /*000c*/ 	.word	0x00000000
        /*0010*/ 	.short	0x0005
        /*0012*/ 	.short	0x0070
        /*0014*/ 	.byte	0x00, 0xf0, 0x05, 0x00


	//----- nvinfo : EIATTR_KPARAM_INFO
	.align		4
.L_176:
        /*0018*/ 	.byte	0x04, 0x17
        /*001a*/ 	.short	(.L_178 - .L_177)
.L_177:
        /*001c*/ 	.word	0x00000000
        /*0020*/ 	.short	0x0004
        /*0022*/ 	.short	0x0068
        /*0024*/ 	.byte	0x00, 0xf0, 0x21, 0x00


	//----- nvinfo : EIATTR_KPARAM_INFO
	.align		4
.L_178:
        /*0028*/ 	.byte	0x04, 0x17
        /*002a*/ 	.short	(.L_180 - .L_179)
.L_179:
        /*002c*/ 	.word	0x00000000
        /*0030*/ 	.short	0x0003
        /*0032*/ 	.short	0x0020
        /*0034*/ 	.byte	0x00, 0xf0, 0x21, 0x01


	//----- nvinfo : EIATTR_KPARAM_INFO
	.align		4
.L_180:
        /*0038*/ 	.byte	0x04, 0x17
        /*003a*/ 	.short	(.L_182 - .L_181)
.L_181:
        /*003c*/ 	.word	0x00000000
        /*0040*/ 	.short	0x0002
        /*0042*/ 	.short	0x0018
        /*0044*/ 	.byte	0x00, 0xf0, 0x21, 0x00


	//----- nvinfo : EIATTR_KPARAM_INFO
	.align		4
.L_182:
        /*0048*/ 	.byte	0x04, 0x17
        /*004a*/ 	.short	(.L_184 - .L_183)
.L_183:
        /*004c*/ 	.word	0x00000000
        /*0050*/ 	.short	0x0001
        /*0052*/ 	.short	0x0010
        /*0054*/ 	.byte	0x00, 0xf5, 0x21, 0x00


	//----- nvinfo : EIATTR_KPARAM_INFO
	.align		4
.L_184:
        /*0058*/ 	.byte	0x04, 0x17
        /*005a*/ 	.short	(.L_186 - .L_185)
.L_185:
        /*005c*/ 	.word	0x00000000
        /*0060*/ 	.short	0x0000
        /*0062*/ 	.short	0x0000
        /*0064*/ 	.byte	0x00, 0xf0, 0x41, 0x00


	//----- nvinfo : EIATTR_SPARSE_MMA_MASK
	.align		4
.L_186:
        /*0068*/ 	.byte	0x03, 0x50
        /*006a*/ 	.short	0x0000


	//----- nvinfo : EIATTR_MAXREG_COUNT
	.align		4
        /*006c*/ 	.byte	0x03, 0x1b
        /*006e*/ 	.short	0x00ff


	//----- nvinfo : EIATTR_NUM_BARRIERS
	.align		4
        /*0070*/ 	.byte	0x02, 0x4c
        /*0072*/ 	.byte	0x01
	.zero		1


	//----- nvinfo : EIATTR_MERCURY_ISA_VERSION
	.align		4
        /*0074*/ 	.byte	0x03, 0x5f
        /*0076*/ 	.short	0x0101


	//----- nvinfo : EIATTR_COOP_GROUP_MASK_REGIDS
	.align		4
        /*0078*/ 	.byte	0x04, 0x29
        /*007a*/ 	.short	(.L_188 - .L_187)


	//   ....[0]....
.L_187:
        /*007c*/ 	.word	0xffffffff


	//   ....[1]....
        /*0080*/ 	.word	0xffffffff


	//   ....[2]....
        /*0084*/ 	.word	0xffffffff


	//   ....[3]....
        /*0088*/ 	.word	0xffffffff


	//   ....[4]....
        /*008c*/ 	.word	0xffffffff


	//   ....[5]....
        /*0090*/ 	.word	0xffffffff


	//   ....[6]....
        /*0094*/ 	.word	0xffffffff


	//   ....[7]....
        /*0098*/ 	.word	0xffffffff


	//   ....[8]....
        /*009c*/ 	.word	0xffffffff


	//   ....[9]....
        /*00a0*/ 	.word	0xffffffff


	//   ....[10]....
        /*00a4*/ 	.word	0xffffffff


	//   ....[11]....
        /*00a8*/ 	.word	0xffffffff


	//   ....[12]....
        /*00ac*/ 	.word	0xffffffff


	//   ....[13]....
        /*00b0*/ 	.word	0xffffffff


	//   ....[14]....
        /*00b4*/ 	.word	0xffffffff


	//   ....[15]....
        /*00b8*/ 	.word	0xffffffff


	//   ....[16]....
        /*00bc*/ 	.word	0xffffffff


	//   ....[17]....
        /*00c0*/ 	.word	0xffffffff


	//   ....[18]....
        /*00c4*/ 	.word	0xffffffff


	//   ....[19]....
        /*00c8*/ 	.word	0xffffffff


	//   ....[20]....
        /*00cc*/ 	.word	0xffffffff


	//   ....[21]....
        /*00d0*/ 	.word	0xffffffff


	//   ....[22]....
        /*00d4*/ 	.word	0xffffffff


	//   ....[23]....
        /*00d8*/ 	.word	0xffffffff


	//   ....[24]....
        /*00dc*/ 	.word	0xffffffff


	//   ....[25]....
        /*00e0*/ 	.word	0xffffffff


	//   ....[26]....
        /*00e4*/ 	.word	0xffffffff


	//   ....[27]....
        /*00e8*/ 	.word	0xffffffff


	//   ....[28]....
        /*00ec*/ 	.word	0xffffffff


	//   ....[29]....
        /*00f0*/ 	.word	0xffffffff


	//   ....[30]....
        /*00f4*/ 	.word	0xffffffff


	//   ....[31]....
        /*00f8*/ 	.word	0xffffffff


	//   ....[32]....
        /*00fc*/ 	.word	0xffffffff


	//   ....[33]....
        /*0100*/ 	.word	0xffffffff


	//   ....[34]....
        /*0104*/ 	.word	0xffffffff


	//   ....[35]....
        /*0108*/ 	.word	0xffffffff


	//   ....[36]....
        /*010c*/ 	.word	0xffffffff


	//   ....[37]....
        /*0110*/ 	.word	0xffffffff


	//   ....[38]....
        /*0114*/ 	.word	0xffffffff


	//   ....[39]....
        /*0118*/ 	.word	0xffffffff


	//   ....[40]....
        /*011c*/ 	.word	0xffffffff


	//   ....[41]....
        /*0120*/ 	.word	0xffffffff


	//   ....[42]....
        /*0124*/ 	.word	0xffffffff


	//   ....[43]....
        /*0128*/ 	.word	0xffffffff


	//   ....[44]....
        /*012c*/ 	.word	0xffffffff


	//   ....[45]....
        /*0130*/ 	.word	0xffffffff


	//   ....[46]....
        /*0134*/ 	.word	0xffffffff


	//   ....[47]....
        /*0138*/ 	.word	0xffffffff


	//   ....[48]....
        /*013c*/ 	.word	0xffffffff


	//   ....[49]....
        /*0140*/ 	.word	0xffffffff


	//   ....[50]....
        /*0144*/ 	.word	0xffffffff


	//   ....[51]....
        /*0148*/ 	.word	0xffffffff


	//   ....[52]....
        /*014c*/ 	.word	0xffffffff


	//   ....[53]....
        /*0150*/ 	.word	0xffffffff


	//   ....[54]....
        /*0154*/ 	.word	0xffffffff


	//   ....[55]....
        /*0158*/ 	.word	0xffffffff


	//   ....[56]....
        /*015c*/ 	.word	0xffffffff


	//   ....[57]....
        /*0160*/ 	.word	0xffffffff


	//   ....[58]....
        /*0164*/ 	.word	0xffffffff


	//   ....[59]....
        /*0168*/ 	.word	0xffffffff


	//----- nvinfo : EIATTR_COOP_GROUP_INSTR_OFFSETS
	.align		4
.L_188:
        /*016c*/ 	.byte	0x04, 0x28
        /*016e*/ 	.short	(.L_190 - .L_189)


	//   ....[0]....
.L_189:
        /*0170*/ 	.word	0x00000d70


	//   ....[1]....
        /*0174*/ 	.word	0x00000da0


	//   ....[2]....
        /*0178*/ 	.word	0x00000dc0


	//   ....[3]....
        /*017c*/ 	.word	0x00000dd0


	//   ....[4]....
        /*0180*/ 	.word	0x00000f60


	//   ....[5]....
        /*0184*/ 	.word	0x00000f90


	//   ....[6]....
        /*0188*/ 	.word	0x00000fc0


	//   ....[7]....
        /*018c*/ 	.word	0x00000fe0


	//   ....[8]....
        /*0190*/ 	.word	0x00001160


	//   ....[9]....
        /*0194*/ 	.word	0x00001190


	//   ....[10]....
        /*0198*/ 	.word	0x000011c0


	//   ....[11]....
        /*019c*/ 	.word	0x000011e0


	//   ....[12]....
        /*01a0*/ 	.word	0x00001360


	//   ....[13]....
        /*01a4*/ 	.word	0x00001390


	//   ....[14]....
        /*01a8*/ 	.word	0x000013c0


	//   ....[15]....
        /*01ac*/ 	.word	0x000013e0


	//   ....[16]....
        /*01b0*/ 	.word	0x00001560


	//   ....[17]....
        /*01b4*/ 	.word	0x00001590


	//   ....[18]....
        /*01b8*/ 	.word	0x000015c0


	//   ....[19]....
        /*01bc*/ 	.word	0x000015e0


	//   ....[20]....
        /*01c0*/ 	.word	0x00002340


	//   ....[21]....
        /*01c4*/ 	.word	0x00002350


	//   ....[22]....
        /*01c8*/ 	.word	0x00002360


	//   ....[23]....
        /*01cc*/ 	.word	0x00002380


	//   ....[24]....
        /*01d0*/ 	.word	0x00002500


	//   ....[25]....
        /*01d4*/ 	.word	0x00002540


	//   ....[26]....
        /*01d8*/ 	.word	0x00002570


	//   ....[27]....
        /*01dc*/ 	.word	0x00002590


	//   ....[28]....
        /*01e0*/ 	.word	0x00002710


	//   ....[29]....
        /*01e4*/ 	.word	0x00002750


	//   ....[30]....
        /*01e8*/ 	.word	0x00002780


	//   ....[31]....
        /*01ec*/ 	.word	0x000027a0


	//   ....[32]....
        /*01f0*/ 	.word	0x00002920


	//   ....[33]....
        /*01f4*/ 	.word	0x00002960


	//   ....[34]....
        /*01f8*/ 	.word	0x00002990


	//   ....[35]....
        /*01fc*/ 	.word	0x000029b0


	//   ....[36]....
        /*0200*/ 	.word	0x00002b30


	//   ....[37]....
        /*0204*/ 	.word	0x00002b70


	//   ....[38]....
        /*0208*/ 	.word	0x00002ba0


	//   ....[39]....
        /*020c*/ 	.word	0x00002bc0


	//   ....[40]....
        /*0210*/ 	.word	0x000053c0


	//   ....[41]....
        /*0214*/ 	.word	0x000053f0


	//   ....[42]....
        /*0218*/ 	.word	0x00005410


	//   ....[43]....
        /*021c*/ 	.word	0x00005420


	//   ....[44]....
        /*0220*/ 	.word	0x000055b0


	//   ....[45]....
        /*0224*/ 	.word	0x000055e0


	//   ....[46]....
        /*0228*/ 	.word	0x00005610


	//   ....[47]....
        /*022c*/ 	.word	0x00005630


	//   ....[48]....
        /*0230*/ 	.word	0x000057b0


	//   ....[49]....
        /*0234*/ 	.word	0x000057e0


	//   ....[50]....
        /*0238*/ 	.word	0x00005810


	//   ....[51]....
        /*023c*/ 	.word	0x00005830


	//   ....[52]....
        /*0240*/ 	.word	0x000059b0


	//   ....[53]....
        /*0244*/ 	.word	0x000059e0


	//   ....[54]....
        /*0248*/ 	.word	0x00005a10


	//   ....[55]....
        /*024c*/ 	.word	0x00005a30


	//   ....[56]....
        /*0250*/ 	.word	0x00005bb0


	//   ....[57]....
        /*0254*/ 	.word	0x00005be0


	//   ....[58]....
        /*0258*/ 	.word	0x00005c10


	//   ....[59]....
        /*025c*/ 	.word	0x00005c30


	//----- nvinfo : EIATTR_VRC_CTA_INIT_COUNT
	.align		4
.L_190:
        /*0260*/ 	.byte	0x02, 0x4a
	.zero		1
	.zero		1


	//----- nvinfo : EIATTR_EXIT_INSTR_OFFSETS
	.align		4
        /*0264*/ 	.byte	0x04, 0x1c
        /*0266*/ 	.short	(.L_192 - .L_191)


	//   ....[0]....
.L_191:
        /*0268*/ 	.word	0x000068d0


	//   ....[1]....
        /*026c*/ 	.word	0x00006920


	//----- nvinfo : EIATTR_MAX_THREADS
	.align		4
.L_192:
        /*0270*/ 	.byte	0x04, 0x05
        /*0272*/ 	.short	(.L_194 - .L_193)
.L_193:
        /*0274*/ 	.word	0x00000100
        /*0278*/ 	.word	0x00000001
        /*027c*/ 	.word	0x00000001


	//----- nvinfo : EIATTR_CRS_STACK_SIZE
	.align		4
.L_194:
        /*0280*/ 	.byte	0x04, 0x1e
        /*0282*/ 	.short	(.L_196 - .L_195)
.L_195:
        /*0284*/ 	.word	0x00000000


	//----- nvinfo : EIATTR_CBANK_PARAM_SIZE
	.align		4
.L_196:
        /*0288*/ 	.byte	0x03, 0x19
        /*028a*/ 	.short	0x0071


	//----- nvinfo : EIATTR_PARAM_CBANK
	.align		4
        /*028c*/ 	.byte	0x04, 0x0a
        /*028e*/ 	.short	(.L_198 - .L_197)
	.align		4
.L_197:
        /*0290*/ 	.word	index@(.nv.constant0._ZN6thrust24THRUST_300001_SM_1000_NS8cuda_cub4core6detail13_kernel_agentINS1_8__reduce11ReduceAgentINS0_12zip_iteratorIN4cuda3std3__45tupleIJNS0_10device_ptrIdEENS0_17counting_iteratorIlNS0_11use_defaultESF_SF_EEEEEEEPNSB_IJdlEEESJ_lNS1_9__extrema9arg_max_fIdl14abs_comparatorEEEEJSI_SK_lN3cub18CUB_300001_SM_100013GridEvenShareIlEENSR_9GridQueueIyEESO_EEEvDpT0_)
        /*0294*/ 	.short	0x0380
        /*0296*/ 	.short	0x0071


	//----- nvinfo : EIATTR_SW_WAR
	.align		4
.L_198:
        /*0298*/ 	.byte	0x04, 0x36
        /*029a*/ 	.short	(.L_200 - .L_199)
.L_199:
        /*029c*/ 	.word	0x00000008
.L_200:


//--------------------- .nv.info._ZN6thrust24THRUST_300001_SM_1000_NS8cuda_cub4core6detail13_kernel_agentINS1_8__reduce11ReduceAgentINS0_12zip_iteratorIN4cuda3std3__45tupleIJNS0_10device_ptrIdEENS0_17counting_iteratorIlNS0_11use_defaultESF_SF_EEEEEEEPNSB_IJdlEEESJ_lNS1_9__extrema9arg_max_fIdl14abs_comparatorEEEEJSI_SK_lSO_EEEvDpT0_ --------------------------
	.section	.nv.info._ZN6thrust24THRUST_300001_SM_1000_NS8cuda_cub4core6detail13_kernel_agentINS1_8__reduce11ReduceAgentINS0_12zip_iteratorIN4cuda3std3__45tupleIJNS0_10device_ptrIdEENS0_17counting_iteratorIlNS0_11use_defaultESF_SF_EEEEEEEPNSB_IJdlEEESJ_lNS1_9__extrema9arg_max_fIdl14abs_comparatorEEEEJSI_SK_lSO_EEEvDpT0_,"",@"SHT_CUDA_INFO"
	.sectionflags	@""
	.align	4


	//----- nvinfo : EIATTR_CUDA_API_VERSION
	.align		4
        /*0000*/ 	.byte	0x04, 0x37
        /*0002*/ 	.short	(.L_202 - .L_201)
.L_201:
        /*0004*/ 	.word	0x00000082


	//----- nvinfo : EIATTR_KPARAM_INFO
	.align		4
.L_202:
        /*0008*/ 	.byte	0x04, 0x17
        /*000a*/ 	.short	(.L_204 - .L_203)
.L_203:
        /*000c*/ 	.word	0x00000000
        /*0010*/ 	.short	0x0003
        /*0012*/ 	.short	0x0020
        /*0014*/ 	.byte	0x00, 0xf0, 0x05, 0x00


	//----- nvinfo : EIATTR_KPARAM_INFO
	.align		4
.L_204:
        /*0018*/ 	.byte	0x04, 0x17
        /*001a*/ 	.short	(.L_206 - .L_205)
.L_205:
        /*001c*/ 	.word	0x00000000
        /*0020*/ 	.short	0x0002
        /*0022*/ 	.short	0x0018
        /*0024*/ 	.byte	0x00, 0xf0, 0x21, 0x00


	//----- nvinfo : EIATTR_KPARAM_INFO
	.align		4
.L_206:
        /*0028*/ 	.byte	0x04, 0x17
        /*002a*/ 	.short	(.L_208 - .L_207)
.L_207:
        /*002c*/ 	.word	0x00000000
        /*0030*/ 	.short	0x0001
        /*0032*/ 	.short	0x0010
        /*0034*/ 	.byte	0x00, 0xf5, 0x21, 0x00


	//----- nvinfo : EIATTR_KPARAM_INFO
	.align		4
.L_208:
        /*0038*/ 	.byte	0x04, 0x17
        /*003a*/ 	.short	(.L_210 - .L_209)
.L_209:
        /*003c*/ 	.word	0x00000000
        /*0040*/ 	.short	0x0000
        /*0042*/ 	.short	0x0000
        /*0044*/ 	.byte	0x00, 0xf0, 0x41, 0x00


	//----- nvinfo : EIATTR_SPARSE_MMA_MASK
	.align		4
.L_210:
        /*0048*/ 	.byte	0x03, 0x50
        /*004a*/ 	.short	0x0000


	//----- nvinfo : EIATTR_MAXREG_COUNT
	.align		4
        /*004c*/ 	.byte	0x03, 0x1b
        /*004e*/ 	.short	0x00ff


	//----- nvinfo : EIATTR_NUM_BARRIERS
	.align		4
        /*0050*/ 	.byte	0x02, 0x4c
        /*0052*/ 	.byte	0x01
	.zero		1


	//----- nvinfo : EIATTR_MERCURY_ISA_VERSION
	.align		4
        /*0054*/ 	.byte	0x03, 0x5f
        /*0056*/ 	.short	0x0101


	//----- nvinfo : EIATTR_COOP_GROUP_MASK_REGIDS
	.align		4
        /*0058*/ 	.byte	0x04, 0x29
        /*005a*/ 	.short	(.L_212 - .L_211)


	//   ....[0]....
.L_211:
        /*005c*/ 	.word	0xffffffff


	//   ....[1]....
        /*0060*/ 	.word	0xffffffff


	//   ....[2]....
        /*0064*/ 	.word	0xffffffff


	//   ....[3]....
        /*0068*/ 	.word	0xffffffff


	//   ....[4]....
        /*006c*/ 	.word	0xffffffff


	//   ....[5]....
        /*0070*/ 	.word	0xffffffff


	//   ....[6]....
        /*0074*/ 	.word	0xffffffff


	//   ....[7]....
        /*0078*/ 	.word	0xffffffff


	//   ....[8]....
        /*007c*/ 	.word	0xffffffff


	//   ....[9]....
        /*0080*/ 	.word	0xffffffff


	//   ....[10]....
        /*0084*/ 	.word	0xffffffff


	//   ....[11]....
        /*0088*/ 	.word	0xffffffff


	//   ....[12]....
        /*008c*/ 	.word	0xffffffff


	//   ....[13]....
        /*0090*/ 	.word	0xffffffff


	//   ....[14]....
        /*0094*/ 	.word	0xffffffff


	//   ....[15]....
        /*0098*/ 	.word	0xffffffff


	//   ....[16]....
        /*009c*/ 	.word	0xffffffff


	//   ....[17]....
        /*00a0*/ 	.word	0xffffffff


	//   ....[18]....
        /*00a4*/ 	.word	0xffffffff


	//   ....[19]....
        /*00a8*/ 	.word	0xffffffff


	//   ....[20]....
        /*00ac*/ 	.word	0xffffffff


	//   ....[21]....
        /*00b0*/ 	.word	0xffffffff


	//   ....[22]....
        /*00b4*/ 	.word	0xffffffff


	//   ....[23]....
        /*00b8*/ 	.word	0xffffffff


	//   ....[24]....
        /*00bc*/ 	.word	0xffffffff


	//   ....[25]....
        /*00c0*/ 	.word	0xffffffff


	//   ....[26]....
        /*00c4*/ 	.word	0xffffffff


	//   ....[27]....
        /*00c8*/ 	.word	0xffffffff


	//   ....[28]....
        /*00cc*/ 	.word	0xffffffff


	//   ....[29]....
        /*00d0*/ 	.word	0xffffffff


	//   ....[30]....
        /*00d4*/ 	.word	0xffffffff


	//   ....[31]....
        /*00d8*/ 	.word	0xffffffff


	//   ....[32]....
        /*00dc*/ 	.word	0xffffffff


	//   ....[33]....
        /*00e0*/ 	.word	0xffffffff


	//   ....[34]....
        /*00e4*/ 	.word	0xffffffff


	//   ....[35]....
        /*00e8*/ 	.word	0xffffffff


	//   ....[36]....
        /*00ec*/ 	.word	0xffffffff


	//   ....[37]....
        /*00f0*/ 	.word	0xffffffff


	//   ....[38]....
        /*00f4*/ 	.word	0xffffffff


	//   ....[39]....
        /*00f8*/ 	.word	0xffffffff


	//   ....[40]....
        /*00fc*/ 	.word	0xffffffff


	//   ....[41]....
        /*0100*/ 	.word	0xffffffff


	//   ....[42]....
        /*0104*/ 	.word	0xffffffff


	//   ....[43]....
        /*0108*/ 	.word	0xffffffff


	//   ....[44]....
        /*010c*/ 	.word	0xffffffff


	//   ....[45]....
        /*0110*/ 	.word	0xffffffff


	//   ....[46]....
        /*0114*/ 	.word	0xffffffff


	//   ....[47]....
        /*0118*/ 	.word	0xffffffff


	//   ....[48]....
        /*011c*/ 	.word	0xffffffff


	//   ....[49]....
        /*0120*/ 	.word	0xffffffff


	//   ....[50]....
        /*0124*/ 	.word	0xffffffff


	//   ....[51]....
        /*0128*/ 	.word	0xffffffff


	//   ....[52]....
        /*012c*/ 	.word	0xffffffff


	//   ....[53]....
        /*0130*/ 	.word	0xffffffff


	//   ....[54]....
        /*0134*/ 	.word	0xffffffff


	//   ....[55]....
        /*0138*/ 	.word	0xffffffff


	//   ....[56]....
        /*013c*/ 	.word	0xffffffff


	//   ....[57]....
        /*0140*/ 	.word	0xffffffff


	//   ....[58]....
        /*0144*/ 	.word	0xffffffff


	//   ....[59]....
        /*0148*/ 	.word	0xffffffff


	//----- nvinfo : EIATTR_COOP_GROUP_INSTR_OFFSETS
	.align		4
.L_212:
        /*014c*/ 	.byte	0x04, 0x28
        /*014e*/ 	.short	(.L_214 - .L_213)


	//   ....[0]....
.L_213:
        /*0150*/ 	.word	0x00000cb0


	//   ....[1]....
        /*0154*/ 	.word	0x00000ce0


	//   ....[2]....
        /*0158*/ 	.word	0x00000d00


	//   ....[3]....
        /*015c*/ 	.word	0x00000d10


	//   ....[4]....
        /*0160*/ 	.word	0x00000ea0


	//   ....[5]....
        /*0164*/ 	.word	0x00000ed0


	//   ....[6]....
        /*0168*/ 	.word	0x00000f00


	//   ....[7]....
        /*016c*/ 	.word	0x00000f20


	//   ....[8]....
        /*0170*/ 	.word	0x000010a0


	//   ....[9]....
        /*0174*/ 	.word	0x000010d0


	//   ....[10]....
        /*0178*/ 	.word	0x00001100


	//   ....[11]....
        /*017c*/ 	.word	0x00001120


	//   ....[12]....
        /*0180*/ 	.word	0x000012a0


	//   ....[13]....
        /*0184*/ 	.word	0x000012d0


	//   ....[14]....
        /*0188*/ 	.word	0x00001300


	//   ....[15]....
        /*018c*/ 	.word	0x00001320


	//   ....[16]....
        /*0190*/ 	.word	0x000014a0


	//   ....[17]....
        /*0194*/ 	.word	0x000014e0


	//   ....[18]....
        /*0198*/ 	.word	0x00001510


	//   ....[19]....
        /*019c*/ 	.word	0x00001520


	//   ....[20]....
        /*01a0*/ 	.word	0x00002280


	//   ....[21]....
        /*01a4*/ 	.word	0x00002290


	//   ....[22]....
        /*01a8*/ 	.word	0x000022a0


	//   ....[23]....
        /*01ac*/ 	.word	0x000022c0


	//   ....[24]....
        /*01b0*/ 	.word	0x00002440


	//   ....[25]....
        /*01b4*/ 	.word	0x00002480


	//   ....[26]....
        /*01b8*/ 	.word	0x000024b0


	//   ....[27]....
        /*01bc*/ 	.word	0x000024d0


	//   ....[28]....
        /*01c0*/ 	.word	0x00002650


	//   ....[29]....
        /*01c4*/ 	.word	0x00002690


	//   ....[30]....
        /*01c8*/ 	.word	0x000026c0


	//   ....[31]....
        /*01cc*/ 	.word	0x000026e0


	//   ....[32]....
        /*01d0*/ 	.word	0x00002860


	//   ....[33]....
        /*01d4*/ 	.word	0x000028a0


	//   ....[34]....
        /*01d8*/ 	.word	0x000028d0


	//   ....[35]....
        /*01dc*/ 	.word	0x000028f0


	//   ....[36]....
        /*01e0*/ 	.word	0x00002a70


	//   ....[37]....
        /*01e4*/ 	.word	0x00002ab0


	//   ....[38]....
        /*01e8*/ 	.word	0x00002ae0


	//   ....[39]....
        /*01ec*/ 	.word	0x00002b00


	//   ....[40]....
        /*01f0*/ 	.word	0x00004f40


	//   ....[41]....
        /*01f4*/ 	.word	0x00004f70


	//   ....[42]....
        /*01f8*/ 	.word	0x00004f90


	//   ....[43]....
        /*01fc*/ 	.word	0x00004fa0


	//   ....[44]....
        /*0200*/ 	.word	0x00005130


	//   ....[45]....
        /*0204*/ 	.word	0x00005160


	//   ....[46]....
        /*0208*/ 	.word	0x00005190


	//   ....[47]....
        /*020c*/ 	.word	0x000051b0


	//   ....[48]....
        /*0210*/ 	.word	0x00005330


	//   ....[49]....
        /*0214*/ 	.word	0x00005360


	//   ....[50]....
        /*0218*/ 	.word	0x00005390


	//   ....[51]....
        /*021c*/ 	.word	0x000053b0


	//   ....[52]....
        /*0220*/ 	.word	0x00005530


	//   ....[53]....
        /*0224*/ 	.word	0x00005560


	//   ....[54]....
        /*0228*/ 	.word	0x00005590


	//   ....[55]....
        /*022c*/ 	.word	0x000055b0


	//   ....[56]....
        /*0230*/ 	.word	0x00005730


	//   ....[57]....
        /*0234*/ 	.word	0x00005760


	//   ....[58]....
        /*0238*/ 	.word	0x00005790


	//   ....[59]....
        /*023c*/ 	.word	0x000057b0


	//----- nvinfo : EIATTR_VRC_CTA_INIT_COUNT
	.align		4
.L_214:
        /*0240*/ 	.byte	0x02, 0x4a
	.zero		1
	.zero		1


	//----- nvinfo : EIATTR_EXIT_INSTR_OFFSETS
	.align		4
        /*0244*/ 	.byte	0x04, 0x1c
        /*0246*/ 	.short	(.L_216 - .L_215)


	//   ....[0]....
.L_215:
        /*0248*/ 	.word	0x00000040


	//   ....[1]....
        /*024c*/ 	.word	0x00006450


	//   ....[2]....
        /*0250*/ 	.word	0x00006490


	//----- nvinfo : EIATTR_MAX_THREADS
	.align		4
.L_216:
        /*0254*/ 	.byte	0x04, 0x05
        /*0256*/ 	.short	(.L_218 - .L_217)
.L_217:
        /*0258*/ 	.word	0x00000100
        /*025c*/ 	.word	0x00000001
        /*0260*/ 	.word	0x00000001


	//----- nvinfo : EIATTR_CRS_STACK_SIZE
	.align		4
.L_218:
        /*0264*/ 	.byte	0x04, 0x1e
        /*0266*/ 	.short	(.L_220 - .L_219)
.L_219:
        /*0268*/ 	.word	0x00000000


	//----- nvinfo : EIATTR_CBANK_PARAM_SIZE
	.align		4
.L_220:
        /*026c*/ 	.byte	0x03, 0x19
        /*026e*/ 	.short	0x0021


	//----- nvinfo : EIATTR_PARAM_CBANK
	.align		4
        /*0270*/ 	.byte	0x04, 0x0a
        /*0272*/ 	.short	(.L_222 - .L_221)
	.align		4
.L_221:
        /*0274*/ 	.word	index@(.nv.constant0._ZN6thrust24THRUST_300001_SM_1000_NS8cuda_cub4core6detail13_kernel_agentINS1_8__reduce11ReduceAgentINS0_12zip_iteratorIN4cuda3std3__45tupleIJNS0_10device_ptrIdEENS0_17counting_iteratorIlNS0_11use_defaultESF_SF_EEEEEEEPNSB_IJdlEEESJ_lNS1_9__extrema9arg_max_fIdl14abs_comparatorEEEEJSI_SK_lSO_EEEvDpT0_)
        /*0278*/ 	.short	0x0380
        /*027a*/ 	.short	0x0021


	//----- nvinfo : EIATTR_SW_WAR
	.align		4
.L_222:
        /*027c*/ 	.byte	0x04, 0x36
        /*027e*/ 	.short	(.L_224 - .L_223)
.L_223:
        /*0280*/ 	.word	0x00000008
.L_224:


//--------------------- .nv.info._ZN6thrust24THRUST_300001_SM_1000_NS8cuda_cub4core6detail13_kernel_agentINS1_8__reduce11ReduceAgentIPN4cuda3std3__45tupleIJdlEEESC_SB_iNS1_9__extrema9arg_max_fIdl14abs_comparatorEEEEJSC_SC_iSG_EEEvDpT0_ --------------------------
	.section	.nv.info._ZN6thrust24THRUST_300001_SM_1000_NS8cuda_cub4core6detail13_kernel_agentINS1_8__reduce11ReduceAgentIPN4cuda3std3__45tupleIJdlEEESC_SB_iNS1_9__extrema9arg_max_fIdl14abs_comparatorEEEEJSC_SC_iSG_EEEvDpT0_,"",@"SHT_CUDA_INFO"
	.sectionflags	@""
	.align	4


	//----- nvinfo : EIATTR_CUDA_API_VERSION
	.align		4
        /*0000*/ 	.byte	0x04, 0x37
        /*0002*/ 	.short	(.L_226 - .L_225)
.L_225:
        /*0004*/ 	.word	0x00000082


	//----- nvinfo : EIATTR_KPARAM_INFO
	.align		4
.L_226:
        /*0008*/ 	.byte	0x04, 0x17
        /*000a*/ 	.short	(.L_228 - .L_227)
.L_227:
        /*000c*/ 	.word	0x00000000
        /*0010*/ 	.short	0x0003
        /*0012*/ 	.short	0x0014
        /*0014*/ 	.byte	0x00, 0xf0, 0x05, 0x00


	//----- nvinfo : EIATTR_KPARAM_INFO
	.align		4
.L_228:
        /*0018*/ 	.byte	0x04, 0x17
        /*001a*/ 	.short	(.L_230 - .L_229)
.L_229:
        /*001c*/ 	.word	0x00000000
        /*0020*/ 	.short	0x0002
        /*0022*/ 	.short	0x0010
        /*0024*/ 	.byte	0x00, 0xf0, 0x11, 0x00


	//----- nvinfo : EIATTR_KPARAM_INFO
	.align		4
.L_230:
        /*0028*/ 	.byte	0x04, 0x17
        /*002a*/ 	.short	(.L_232 - .L_231)
.L_231:
        /*002c*/ 	.word	0x00000000
        /*0030*/ 	.short	0x0001
        /*0032*/ 	.short	0x0008
        /*0034*/ 	.byte	0x00, 0xf5, 0x21, 0x00


	//----- nvinfo : EIATTR_KPARAM_INFO
	.align		4
.L_232:
        /*0038*/ 	.byte	0x04, 0x17
        /*003a*/ 	.short	(.L_234 - .L_233)
.L_233:
        /*003c*/ 	.word	0x00000000
        /*0040*/ 	.short	0x0000
        /*0042*/ 	.short	0x0000
        /*0044*/ 	.byte	0x00, 0xf5, 0x21, 0x00


	//----- nvinfo : EIATTR_SPARSE_MMA_MASK
	.align		4
.L_234:
        /*0048*/ 	.byte	0x03, 0x50
        /*004a*/ 	.short	0x0000


	//----- nvinfo : EIATTR_MAXREG_COUNT
	.align		4
        /*004c*/ 	.byte	0x03, 0x1b
        /*004e*/ 	.short	0x00ff


	//----- nvinfo : EIATTR_NUM_BARRIERS
	.align		4
        /*0050*/ 	.byte	0x02, 0x4c
        /*0052*/ 	.byte	0x01
	.zero		1


	//----- nvinfo : EIATTR_MERCURY_ISA_VERSION
	.align		4
        /*0054*/ 	.byte	0x03, 0x5f
        /*0056*/ 	.short	0x0101


	//----- nvinfo : EIATTR_COOP_GROUP_MASK_REGIDS
	.align		4
        /*0058*/ 	.byte	0x04, 0x29
        /*005a*/ 	.short	(.L_236 - .L_235)


	//   ....[0]....
.L_235:
        /*005c*/ 	.word	0xffffffff


	//   ....[1]....
        /*0060*/ 	.word	0xffffffff


	//   ....[2]....
        /*0064*/ 	.word	0xffffffff


	//   ....[3]....
        /*0068*/ 	.word	0xffffffff


	//   ....[4]....
        /*006c*/ 	.word	0xffffffff


	//   ....[5]....
        /*0070*/ 	.word	0xffffffff


	//   ....[6]....
        /*0074*/ 	.word	0xffffffff


	//   ....[7]....
        /*0078*/ 	.word	0xffffffff


	//   ....[8]....
        /*007c*/ 	.word	0xffffffff


	//   ....[9]....
        /*0080*/ 	.word	0xffffffff


	//   ....[10]....
        /*0084*/ 	.word	0xffffffff


	//   ....[11]....
        /*0088*/ 	.word	0xffffffff


	//   ....[12]....
        /*008c*/ 	.word	0xffffffff


	//   ....[13]....
        /*0090*/ 	.word	0xffffffff


	//   ....[14]....
        /*0094*/ 	.word	0xffffffff


	//   ....[15]....
        /*0098*/ 	.word	0xffffffff


	//   ....[16]....
        /*009c*/ 	.word	0xffffffff


	//   ....[17]....
        /*00a0*/ 	.word	0xffffffff


	//   ....[18]....
        /*00a4*/ 	.word	0xffffffff


	//   ....[19]....
        /*00a8*/ 	.word	0xffffffff


	//   ....[20]....
        /*00ac*/ 	.word	0xffffffff


	//   ....[21]....
        /*00b0*/ 	.word	0xffffffff


	//   ....[22]....
        /*00b4*/ 	.word	0xffffffff


	//   ....[23]....
        /*00b8*/ 	.word	0xffffffff


	//   ....[24]....
        /*00bc*/ 	.word	0xffffffff


	//   ....[25]....
        /*00c0*/ 	.word	0xffffffff


	//   ....[26]....
        /*00c4*/ 	.word	0xffffffff


	//   ....[27]....
        /*00c8*/ 	.word	0xffffffff


	//   ....[28]....
        /*00cc*/ 	.word	0xffffffff


	//   ....[29]....
        /*00d0*/ 	.word	0xffffffff


	//   ....[30]....
        /*00d4*/ 	.word	0xffffffff


	//   ....[31]....
        /*00d8*/ 	.word	0xffffffff


	//   ....[32]....
        /*00dc*/ 	.word	0xffffffff


	//   ....[33]....
        /*00e0*/ 	.word	0xffffffff


	//   ....[34]....
        /*00e4*/ 	.word	0xffffffff


	//   ....[35]....
        /*00e8*/ 	.word	0xffffffff


	//   ....[36]....
        /*00ec*/ 	.word	0xffffffff


	//   ....[37]....
        /*00f0*/ 	.word	0xffffffff


	//   ....[38]....
        /*00f4*/ 	.word	0xffffffff


	//   ....[39]....
        /*00f8*/ 	.word	0xffffffff


	//   ....[40]....
        /*00fc*/ 	.word	0xffffffff


	//   ....[41]....
        /*0100*/ 	.word	0xffffffff


	//   ....[42]....
        /*0104*/ 	.word	0xffffffff


	//   ....[43]....
        /*0108*/ 	.word	0xffffffff


	//   ....[44]....
        /*010c*/ 	.word	0xffffffff


	//   ....[45]....
        /*0110*/ 	.word	0xffffffff


	//   ....[46]....
        /*0114*/ 	.word	0xffffffff


	//   ....[47]....
        /*0118*/ 	.word	0xffffffff


	//   ....[48]....
        /*011c*/ 	.word	0xffffffff


	//   ....[49]....
        /*0120*/ 	.word	0xffffffff


	//   ....[50]....
        /*0124*/ 	.word	0xffffffff


	//   ....[51]....
        /*0128*/ 	.word	0xffffffff


	//   ....[52]....
        /*012c*/ 	.word	0xffffffff


	//   ....[53]....
        /*0130*/ 	.word	0xffffffff


	//   ....[54]....
        /*0134*/ 	.word	0xffffffff


	//   ....[55]....
        /*0138*/ 	.word	0xffffffff


	//   ....[56]....
        /*013c*/ 	.word	0xffffffff


	//   ....[57]....
        /*0140*/ 	.word	0xffffffff


	//   ....[58]....
        /*0144*/ 	.word	0xffffffff


	//   ....[59]....
        /*0148*/ 	.word	0xffffffff


	//----- nvinfo : EIATTR_COOP_GROUP_INSTR_OFFSETS
	.align		4
.L_236:
        /*014c*/ 	.byte	0x04, 0x28
        /*014e*/ 	.short	(.L_238 - .L_237)


	//   ....[0]....
.L_237:
        /*0150*/ 	.word	0x00000b70


	//   ....[1]....
        /*0154*/ 	.word	0x00000ba0


	//   ....[2]....
        /*0158*/ 	.word	0x00000bc0


	//   ....[3]....
        /*015c*/ 	.word	0x00000bd0


	//   ....[4]....
        /*0160*/ 	.word	0x00000d60


	//   ....[5]....
        /*0164*/ 	.word	0x00000d90


	//   ....[6]....
        /*0168*/ 	.word	0x00000dc0


	//   ....[7]....
        /*016c*/ 	.word	0x00000de0


	//   ....[8]....
        /*0170*/ 	.word	0x00000f60


	//   ....[9]....
        /*0174*/ 	.word	0x00000f90


	//   ....[10]....
        /*0178*/ 	.word	0x00000fc0


	//   ....[11]....
        /*017c*/ 	.word	0x00000fe0


	//   ....[12]....
        /*0180*/ 	.word	0x00001160


	//   ....[13]....
        /*0184*/ 	.word	0x00001190


	//   ....[14]....
        /*0188*/ 	.word	0x000011c0


	//   ....[15]....
        /*018c*/ 	.word	0x000011e0


	//   ....[16]....
        /*0190*/ 	.word	0x00001360


	//   ....[17]....
        /*0194*/ 	.word	0x000013a0


	//   ....[18]....
        /*0198*/ 	.word	0x000013d0


	//   ....[19]....
        /*019c*/ 	.word	0x000013e0


	//   ....[20]....
        /*01a0*/ 	.word	0x00002140


	//   ....[21]....
        /*01a4*/ 	.word	0x00002150


	//   ....[22]....
        /*01a8*/ 	.word	0x00002160


	//   ....[23]....
        /*01ac*/ 	.word	0x00002180


	//   ....[24]....
        /*01b0*/ 	.word	0x00002300


	//   ....[25]....
        /*01b4*/ 	.word	0x00002340


	//   ....[26]....
        /*01b8*/ 	.word	0x00002370


	//   ....[27]....
        /*01bc*/ 	.word	0x00002390


	//   ....[28]....
        /*01c0*/ 	.word	0x00002510


	//   ....[29]....
        /*01c4*/ 	.word	0x00002550


	//   ....[30]....
        /*01c8*/ 	.word	0x00002580


	//   ....[31]....
        /*01cc*/ 	.word	0x000025a0


	//   ....[32]....
        /*01d0*/ 	.word	0x00002720


	//   ....[33]....
        /*01d4*/ 	.word	0x00002760


	//   ....[34]....
        /*01d8*/ 	.word	0x00002790


	//   ....[35]....
        /*01dc*/ 	.word	0x000027b0


	//   ....[36]....
        /*01e0*/ 	.word	0x00002930


	//   ....[37]....
        /*01e4*/ 	.word	0x00002970


	//   ....[38]....
        /*01e8*/ 	.word	0x000029b0


	//   ....[39]....
        /*01ec*/ 	.word	0x000029c0


	//   ....[40]....
        /*01f0*/ 	.word	0x00004d80


	//   ....[41]....
        /*01f4*/ 	.word	0x00004db0


	//   ....[42]....
        /*01f8*/ 	.word	0x00004dd0


	//   ....[43]....
        /*01fc*/ 	.word	0x00004de0


	//   ....[44]....
        /*0200*/ 	.word	0x00004f70


	//   ....[45]....
        /*0204*/ 	.word	0x00004fa0


	//   ....[46]....
        /*0208*/ 	.word	0x00004fd0


	//   ....[47]....
        /*020c*/ 	.word	0x00004ff0


	//   ....[48]....
        /*0210*/ 	.word	0x00005170


	//   ....[49]....
        /*0214*/ 	.word	0x000051a0


	//   ....[50]....
        /*0218*/ 	.word	0x000051d0


	//   ....[51]....
        /*021c*/ 	.word	0x000051f0


	//   ....[52]....
        /*0220*/ 	.word	0x00005370


	//   ....[53]....
        /*0224*/ 	.word	0x000053a0


	//   ....[54]....
        /*0228*/ 	.word	0x000053d0


	//   ....[55]....
        /*022c*/ 	.word	0x000053f0


	//   ....[56]....
        /*0230*/ 	.word	0x00005570


	//   ....[57]....
        /*0234*/ 	.word	0x000055a0


	//   ....[58]....
        /*0238*/ 	.word	0x000055d0


	//   ....[59]....
        /*023c*/ 	.word	0x000055f0


	//----- nvinfo : EIATTR_VRC_CTA_INIT_COUNT
	.align		4
.L_238:
        /*0240*/ 	.byte	0x02, 0x4a
	.zero		1
	.zero		1


	//----- nvinfo : EIATTR_EXIT_INSTR_OFFSETS
	.align		4
        /*0244*/ 	.byte	0x04, 0x1c
        /*0246*/ 	.short	(.L_240 - .L_239)


	//   ....[0]....
.L_239:
        /*0248*/ 	.word	0x00000030


	//   ....[1]....
        /*024c*/ 	.word	0x00006290


	//   ....[2]....
        /*0250*/ 	.word	0x000062d0


	//----- nvinfo : EIATTR_MAX_THREADS
	.align		4
.L_240:
        /*0254*/ 	.byte	0x04, 0x05
        /*0256*/ 	.short	(.L_242 - .L_241)
.L_241:
        /*0258*/ 	.word	0x00000100
        /*025c*/ 	.word	0x00000001
        /*0260*/ 	.word	0x00000001


	//----- nvinfo : EIATTR_CRS_STACK_SIZE
	.align		4
.L_242:
        /*0264*/ 	.byte	0x04, 0x1e
        /*0266*/ 	.short	(.L_244 - .L_243)
.L_243:
        /*0268*/ 	.word	0x00000000


	//----- nvinfo : EIATTR_CBANK_PARAM_SIZE
	.align		4
.L_244:
        /*026c*/ 	.byte	0x03, 0x19
        /*026e*/ 	.short	0x0015


	//----- nvinfo : EIATTR_PARAM_CBANK
	.align		4
        /*0270*/ 	.byte	0x04, 0x0a
        /*0272*/ 	.short	(.L_246 - .L_245)
	.align		4
.L_245:
        /*0274*/ 	.word	index@(.nv.constant0._ZN6thrust24THRUST_300001_SM_1000_NS8cuda_cub4core6detail13_kernel_agentINS1_8__reduce11ReduceAgentIPN4cuda3std3__45tupleIJdlEEESC_SB_iNS1_9__extrema9arg_max_fIdl14abs_comparatorEEEEJSC_SC_iSG_EEEvDpT0_)
        /*0278*/ 	.short	0x0380
        /*027a*/ 	.short	0x0015


	//----- nvinfo : EIATTR_SW_WAR
	.align		4
.L_246:
        /*027c*/ 	.byte	0x04, 0x36
        /*027e*/ 	.short	(.L_248 - .L_247)
.L_247:
        /*0280*/ 	.word	0x00000008
.L_248:


//--------------------- .nv.info._ZN6thrust24THRUST_300001_SM_1000_NS8cuda_cub4core6detail13_kernel_agentINS1_8__reduce10DrainAgentIiEEJN3cub18CUB_300001_SM_10009GridQueueIjEEiEEEvDpT0_ --------------------------
	.section	.nv.info._ZN6thrust24THRUST_300001_SM_1000_NS8cuda_cub4core6detail13_kernel_agentINS1_8__reduce10DrainAgentIiEEJN3cub18CUB_300001_SM_10009GridQueueIjEEiEEEvDpT0_,"",@"SHT_CUDA_INFO"
	.sectionflags	@""
	.align	4


	//----- nvinfo : EIATTR_CUDA_API_VERSION
	.align		4
        /*0000*/ 	.byte	0x04, 0x37
        /*0002*/ 	.short	(.L_250 - .L_249)
.L_249:
        /*0004*/ 	.word	0x00000082


	//----- nvinfo : EIATTR_KPARAM_INFO
	.align		4
.L_250:
        /*0008*/ 	.byte	0x04, 0x17
        /*000a*/ 	.short	(.L_252 - .L_251)
.L_251:
        /*000c*/ 	.word	0x00000000
        /*0010*/ 	.short	0x0001
        /*0012*/ 	.short	0x0008
        /*0014*/ 	.byte	0x00, 0xf0, 0x11, 0x00


	//----- nvinfo : EIATTR_KPARAM_INFO
	.align		4
.L_252:
        /*0018*/ 	.byte	0x04, 0x17
        /*001a*/ 	.short	(.L_254 - .L_253)
.L_253:
        /*001c*/ 	.word	0x00000000
        /*0020*/ 	.short	0x0000
        /*0022*/ 	.short	0x0000
        /*0024*/ 	.byte	0x00, 0xf0, 0x21, 0x00


	//----- nvinfo : EIATTR_SPARSE_MMA_MASK
	.align		4
.L_254:
        /*0028*/ 	.byte	0x03, 0x50
        /*002a*/ 	.short	0x0000


	//----- nvinfo : EIATTR_MAXREG_COUNT
	.align		4
        /*002c*/ 	.byte	0x03, 0x1b
        /*002e*/ 	.short	0x00ff


	//----- nvinfo : EIATTR_MERCURY_ISA_VERSION
	.align		4
        /*0030*/ 	.byte	0x03, 0x5f
        /*0032*/ 	.short	0x0101


	//----- nvinfo : EIATTR_VRC_CTA_INIT_COUNT
	.align		4
        /*0034*/ 	.byte	0x02, 0x4a
	.zero		1
	.zero		1


	//----- nvinfo : EIATTR_EXIT_INSTR_OFFSETS
	.align		4
        /*0038*/ 	.byte	0x04, 0x1c
        /*003a*/ 	.short	(.L_256 - .L_255)


	//   ....[0]....
.L_255:
        /*003c*/ 	.word	0x00000060


	//----- nvinfo : EIATTR_MAX_THREADS
	.align		4
.L_256:
        /*0040*/ 	.byte	0x04, 0x05
        /*0042*/ 	.short	(.L_258 - .L_257)
.L_257:
        /*0044*/ 	.word	0x00000001
        /*0048*/ 	.word	0x00000001
        /*004c*/ 	.word	0x00000001


	//----- nvinfo : EIATTR_CBANK_PARAM_SIZE
	.align		4
.L_258:
        /*0050*/ 	.byte	0x03, 0x19
        /*0052*/ 	.short	0x000c


	//----- nvinfo : EIATTR_PARAM_CBANK
	.align		4
        /*0054*/ 	.byte	0x04, 0x0a
        /*0056*/ 	.short	(.L_260 - .L_259)
	.align		4
.L_259:
        /*0058*/ 	.word	index@(.nv.constant0._ZN6thrust24THRUST_300001_SM_1000_NS8cuda_cub4core6detail13_kernel_agentINS1_8__reduce10DrainAgentIiEEJN3cub18CUB_300001_SM_10009GridQueueIjEEiEEEvDpT0_)
        /*005c*/ 	.short	0x0380
        /*005e*/ 	.short	0x000c


	//----- nvinfo : EIATTR_SW_WAR
	.align		4
.L_260:
        /*0060*/ 	.byte	0x04, 0x36
        /*0062*/ 	.short	(.L_262 - .L_261)
.L_261:
        /*0064*/ 	.word	0x00000008
.L_262:


//--------------------- .nv.info._ZN6thrust24THRUST_300001_SM_1000_NS8cuda_cub4core6detail13_kernel_agentINS1_8__reduce11ReduceAgentINS0_12zip_iteratorIN4cuda3std3__45tupleIJNS0_10device_ptrIdEENS0_17counting_iteratorIlNS0_11use_defaultESF_SF_EEEEEEEPNSB_IJdlEEESJ_iNS1_9__extrema9arg_max_fIdl14abs_comparatorEEEEJSI_SK_iN3cub18CUB_300001_SM_100013GridEvenShareIiEENSR_9GridQueueIjEESO_EEEvDpT0_ --------------------------
	.section	.nv.info._ZN6thrust24THRUST_300001_SM_1000_NS8cuda_cub4core6detail13_kernel_agentINS1_8__reduce11ReduceAgentINS0_12zip_iteratorIN4cuda3std3__45tupleIJNS0_10device_ptrIdEENS0_17counting_iteratorIlNS0_11use_defaultESF_SF_EEEEEEEPNSB_IJdlEEESJ_iNS1_9__extrema9arg_max_fIdl14abs_comparatorEEEEJSI_SK_iN3cub18CUB_300001_SM_100013GridEvenShareIiEENSR_9GridQueueIjEESO_EEEvDpT0_,"",@"SHT_CUDA_INFO"
	.sectionflags	@""
	.align	4


	//----- nvinfo : EIATTR_CUDA_API_VERSION
	.align		4
        /*0000*/ 	.byte	0x04, 0x37
        /*0002*/ 	.short	(.L_264 - .L_263)
.L_263:
        /*0004*/ 	.word	0x00000082


	//----- nvinfo : EIATTR_KPARAM_INFO
	.align		4
.L_264:
        /*0008*/ 	.byte	0x04, 0x17
        /*000a*/ 	.short	(.L_266 - .L_265)
.L_265:
        /*000c*/ 	.word	0x00000000
        /*0010*/ 	.short	0x0005
        /*0012*/ 	.short	0x0050
        /*0014*/ 	.byte	0x00, 0xf0, 0x05, 0x00


	//----- nvinfo : EIATTR_KPARAM_INFO
	.align		4
.L_266:
        /*0018*/ 	.byte	0x04, 0x17
        /*001a*/ 	.short	(.L_268 - .L_267)
.L_267:
        /*001c*/ 	.word	0x00000000
        /*0020*/ 	.short	0x0004
        /*0022*/ 	.short	0x0048
        /*0024*/ 	.byte	0x00, 0xf0, 0x21, 0x00


	//----- nvinfo : EIATTR_KPARAM_INFO
	.align		4
.L_268:
        /*0028*/ 	.byte	0x04, 0x17
        /*002a*/ 	.short	(.L_270 - .L_269)
.L_269:
        /*002c*/ 	.word	0x00000000
        /*0030*/ 	.short	0x0003
        /*0032*/ 	.short	0x001c
        /*0034*/ 	.byte	0x00, 0xf0, 0xa1, 0x00


	//----- nvinfo : EIATTR_KPARAM_INFO
	.align		4
.L_270:
        /*0038*/ 	.byte	0x04, 0x17
        /*003a*/ 	.short	(.L_272 - .L_271)
.L_271:
        /*003c*/ 	.word	0x00000000
        /*0040*/ 	.short	0x0002
        /*0042*/ 	.short	0x0018
        /*0044*/ 	.byte	0x00, 0xf0, 0x11, 0x00


	//----- nvinfo : EIATTR_KPARAM_INFO
	.align		4
.L_272:
        /*0048*/ 	.byte	0x04, 0x17
        /*004a*/ 	.short	(.L_274 - .L_273)
.L_273:
        /*004c*/ 	.word	0x00000000
        /*0050*/ 	.short	0x0001
        /*0052*/ 	.short	0x0010
        /*0054*/ 	.byte	0x00, 0xf5, 0x21, 0x00


	//----- nvinfo : EIATTR_KPARAM_INFO
	.align		4
.L_274:
        /*0058*/ 	.byte	0x04, 0x17
        /*005a*/ 	.short	(.L_276 - .L_275)
.L_275:
        /*005c*/ 	.word	0x00000000
        /*0060*/ 	.short	0x0000
        /*0062*/ 	.short	0x0000
        /*0064*/ 	.byte	0x00, 0xf0, 0x41, 0x00


	//----- nvinfo : EIATTR_SPARSE_MMA_MASK
	.align		4
.L_276:
        /*0068*/ 	.byte	0x03, 0x50
        /*006a*/ 	.short	0x0000


	//----- nvinfo : EIATTR_MAXREG_COUNT
	.align		4
        /*006c*/ 	.byte	0x03, 0x1b
        /*006e*/ 	.short	0x00ff


	//----- nvinfo : EIATTR_NUM_BARRIERS
	.align		4
        /*0070*/ 	.byte	0x02, 0x4c
        /*0072*/ 	.byte	0x01
	.zero		1


	//----- nvinfo : EIATTR_MERCURY_ISA_VERSION
	.align		4
        /*0074*/ 	.byte	0x03, 0x5f
        /*0076*/ 	.short	0x0101


	//----- nvinfo : EIATTR_COOP_GROUP_MASK_REGIDS
	.align		4
        /*0078*/ 	.byte	0x04, 0x29
        /*007a*/ 	.short	(.L_278 - .L_277)


	//   ....[0]....
.L_277:
        /*007c*/ 	.word	0xffffffff


	//   ....[1]....
        /*0080*/ 	.word	0xffffffff


	//   ....[2]....
        /*0084*/ 	.word	0xffffffff


	//   ....[3]....
        /*0088*/ 	.word	0xffffffff


	//   ....[4]....
        /*008c*/ 	.word	0xffffffff


	//   ....[5]....
        /*0090*/ 	.word	0xffffffff


	//   ....[6]....
        /*0094*/ 	.word	0xffffffff


	//   ....[7]....
        /*0098*/ 	.word	0xffffffff


	//   ....[8]....
        /*009c*/ 	.word	0xffffffff


	//   ....[9]....
        /*00a0*/ 	.word	0xffffffff


	//   ....[10]....
        /*00a4*/ 	.word	0xffffffff


	//   ....[11]....
        /*00a8*/ 	.word	0xffffffff


	//   ....[12]....
        /*00ac*/ 	.word	0xffffffff


	//   ....[13]....
        /*00b0*/ 	.word	0xffffffff


	//   ....[14]....
        /*00b4*/ 	.word	0xffffffff


	//   ....[15]....
        /*00b8*/ 	.word	0xffffffff


	//   ....[16]....
        /*00bc*/ 	.word	0xffffffff


	//   ....[17]....
        /*00c0*/ 	.word	0xffffffff


	//   ....[18]....
        /*00c4*/ 	.word	0xffffffff


	//   ....[19]....
        /*00c8*/ 	.word	0xffffffff


	//   ....[20]....
        /*00cc*/ 	.word	0xffffffff


	//   ....[21]....
        /*00d0*/ 	.word	0xffffffff


	//   ....[22]....
        /*00d4*/ 	.word	0xffffffff


	//   ....[23]....
        /*00d8*/ 	.word	0xffffffff


	//   ....[24]....
        /*00dc*/ 	.word	0xffffffff


	//   ....[25]....
        /*00e0*/ 	.word	0xffffffff


	//   ....[26]....
        /*00e4*/ 	.word	0xffffffff


	//   ....[27]....
        /*00e8*/ 	.word	0xffffffff


	//   ....[28]....
        /*00ec*/ 	.word	0xffffffff


	//   ....[29]....
        /*00f0*/ 	.word	0xffffffff


	//   ....[30]....
        /*00f4*/ 	.word	0xffffffff


	//   ....[31]....
        /*00f8*/ 	.word	0xffffffff


	//   ....[32]....
        /*00fc*/ 	.word	0xffffffff


	//   ....[33]....
        /*0100*/ 	.word	0xffffffff


	//   ....[34]....
        /*0104*/ 	.word	0xffffffff


	//   ....[35]....
        /*0108*/ 	.word	0xffffffff


	//   ....[36]....
        /*010c*/ 	.word	0xffffffff


	//   ....[37]....
        /*0110*/ 	.word	0xffffffff


	//   ....[38]....
        /*0114*/ 	.word	0xffffffff


	//   ....[39]....
        /*0118*/ 	.word	0xffffffff


	//   ....[40]....
        /*011c*/ 	.word	0xffffffff


	//   ....[41]....
        /*0120*/ 	.word	0xffffffff


	//   ....[42]....
        /*0124*/ 	.word	0xffffffff


	//   ....[43]....
        /*0128*/ 	.word	0xffffffff


	//   ....[44]....
        /*012c*/ 	.word	0xffffffff


	//   ....[45]....
        /*0130*/ 	.word	0xffffffff


	//   ....[46]....
        /*0134*/ 	.word	0xffffffff


	//   ....[47]....
        /*0138*/ 	.word	0xffffffff


	//   ....[48]....
        /*013c*/ 	.word	0xffffffff


	//   ....[49]....
        /*0140*/ 	.word	0xffffffff


	//   ....[50]....
        /*0144*/ 	.word	0xffffffff


	//   ....[51]....
        /*0148*/ 	.word	0xffffffff


	//   ....[52]....
        /*014c*/ 	.word	0xffffffff


	//   ....[53]....
        /*0150*/ 	.word	0xffffffff


	//   ....[54]....
        /*0154*/ 	.word	0xffffffff


	//   ....[55]....
        /*0158*/ 	.word	0xffffffff


	//   ....[56]....
        /*015c*/ 	.word	0xffffffff


	//   ....[57]....
        /*0160*/ 	.word	0xffffffff


	//   ....[58]....
        /*0164*/ 	.word	0xffffffff


	//   ....[59]....
        /*0168*/ 	.word	0xffffffff


	//----- nvinfo : EIATTR_COOP_GROUP_INSTR_OFFSETS
	.align		4
.L_278:
        /*016c*/ 	.byte	0x04, 0x28
        /*016e*/ 	.short	(.L_280 - .L_279)


	//   ....[0]....
.L_279:
        /*0170*/ 	.word	0x00000cd0


	//   ....[1]....
        /*0174*/ 	.word	0x00000d00


	//   ....[2]....
        /*0178*/ 	.word	0x00000d20


	//   ....[3]....
        /*017c*/ 	.word	0x00000d30


	//   ....[4]....
        /*0180*/ 	.word	0x00000ec0


	//   ....[5]....
        /*0184*/ 	.word	0x00000ef0


	//   ....[6]....
        /*0188*/ 	.word	0x00000f20


	//   ....[7]....
        /*018c*/ 	.word	0x00000f40


	//   ....[8]....
        /*0190*/ 	.word	0x000010c0


	//   ....[9]....
        /*0194*/ 	.word	0x00001100


	//   ....[10]....
        /*0198*/ 	.word	0x00001130


	//   ....[11]....
        /*019c*/ 	.word	0x00001140


	//   ....[12]....
        /*01a0*/ 	.word	0x000012c0


	//   ....[13]....
        /*01a4*/ 	.word	0x000012f0


	//   ....[14]....
        /*01a8*/ 	.word	0x00001320


	//   ....[15]....
        /*01ac*/ 	.word	0x00001340


	//   ....[16]....
        /*01b0*/ 	.word	0x000014c0


	//   ....[17]....
        /*01b4*/ 	.word	0x000014f0


	//   ....[18]....
        /*01b8*/ 	.word	0x00001520


	//   ....[19]....
        /*01bc*/ 	.word	0x00001540


	//   ....[20]....
        /*01c0*/ 	.word	0x000022b0


	//   ....[21]....
        /*01c4*/ 	.word	0x000022c0


	//   ....[22]....
        /*01c8*/ 	.word	0x000022d0


	//   ....[23]....
        /*01cc*/ 	.word	0x000022f0


	//   ....[24]....
        /*01d0*/ 	.word	0x00002470


	//   ....[25]....
        /*01d4*/ 	.word	0x000024b0


	//   ....[26]....
        /*01d8*/ 	.word	0x000024e0


	//   ....[27]....
        /*01dc*/ 	.word	0x00002500


	//   ....[28]....
        /*01e0*/ 	.word	0x00002680


	//   ....[29]....
        /*01e4*/ 	.word	0x000026c0


	//   ....[30]....
        /*01e8*/ 	.word	0x000026f0


	//   ....[31]....
        /*01ec*/ 	.word	0x00002710


	//   ....[32]....
        /*01f0*/ 	.word	0x00002890


	//   ....[33]....
        /*01f4*/ 	.word	0x000028d0


	//   ....[34]....
        /*01f8*/ 	.word	0x00002900


	//   ....[35]....
        /*01fc*/ 	.word	0x00002920


	//   ....[36]....
        /*0200*/ 	.word	0x00002aa0


	//   ....[37]....
        /*0204*/ 	.word	0x00002ae0


	//   ....[38]....
        /*0208*/ 	.word	0x00002b10


	//   ....[39]....
        /*020c*/ 	.word	0x00002b30


	//   ....[40]....
        /*0210*/ 	.word	0x000051f0


	//   ....[41]....
        /*0214*/ 	.word	0x00005220


	//   ....[42]....
        /*0218*/ 	.word	0x00005240


	//   ....[43]....
        /*021c*/ 	.word	0x00005250


	//   ....[44]....
        /*0220*/ 	.word	0x000053e0


	//   ....[45]....
        /*0224*/ 	.word	0x00005410


	//   ....[46]....
        /*0228*/ 	.word	0x00005440


	//   ....[47]....
        /*022c*/ 	.word	0x00005460


	//   ....[48]....
        /*0230*/ 	.word	0x000055e0


	//   ....[49]....
        /*0234*/ 	.word	0x00005610


	//   ....[50]....
        /*0238*/ 	.word	0x00005640


	//   ....[51]....
        /*023c*/ 	.word	0x00005660


	//   ....[52]....
        /*0240*/ 	.word	0x000057e0


	//   ....[53]....
        /*0244*/ 	.word	0x00005810


	//   ....[54]....
        /*0248*/ 	.word	0x00005840


	//   ....[55]....
        /*024c*/ 	.word	0x00005860


	//   ....[56]....
        /*0250*/ 	.word	0x000059e0


	//   ....[57]....
        /*0254*/ 	.word	0x00005a10


	//   ....[58]....
        /*0258*/ 	.word	0x00005a40


	//   ....[59]....
        /*025c*/ 	.word	0x00005a60


	//----- nvinfo : EIATTR_VRC_CTA_INIT_COUNT
	.align		4
.L_280:
        /*0260*/ 	.byte	0x02, 0x4a
	.zero		1
	.zero		1


	//----- nvinfo : EIATTR_EXIT_INSTR_OFFSETS
	.align		4
        /*0264*/ 	.byte	0x04, 0x1c
        /*0266*/ 	.short	(.L_282 - .L_281)


	//   ....[0]....
.L_281:
        /*0268*/ 	.word	0x00006710


	//   ....[1]....
        /*026c*/ 	.word	0x00006770


	//----- nvinfo : EIATTR_MAX_THREADS
	.align		4
.L_282:
        /*0270*/ 	.byte	0x04, 0x05
        /*0272*/ 	.short	(.L_284 - .L_283)
.L_283:
        /*0274*/ 	.word	0x00000100
        /*0278*/ 	.word	0x00000001
        /*027c*/ 	.word	0x00000001


	//----- nvinfo : EIATTR_CRS_STACK_SIZE
	.align		4
.L_284:
        /*0280*/ 	.byte	0x04, 0x1e
        /*0282*/ 	.short	(.L_286 - .L_285)
.L_285:
        /*0284*/ 	.word	0x00000000


	//----- nvinfo : EIATTR_CBANK_PARAM_SIZE
	.align		4
.L_286:
        /*0288*/ 	.byte	0x03, 0x19
        /*028a*/ 	.short	0x0051


	//----- nvinfo : EIATTR_PARAM_CBANK
	.align		4
        /*028c*/ 	.byte	0x04, 0x0a
        /*028e*/ 	.short	(.L_288 - .L_287)
	.align		4
.L_287:
        /*0290*/ 	.word	index@(.nv.constant0._ZN6thrust24THRUST_300001_SM_1000_NS8cuda_cub4core6detail13_kernel_agentINS1_8__reduce11ReduceAgentINS0_12zip_iteratorIN4cuda3std3__45tupleIJNS0_10device_ptrIdEENS0_17counting_iteratorIlNS0_11use_defaultESF_SF_EEEEEEEPNSB_IJdlEEESJ_iNS1_9__extrema9arg_max_fIdl14abs_comparatorEEEEJSI_SK_iN3cub18CUB_300001_SM_100013GridEvenShareIiEENSR_9GridQueueIjEESO_EEEvDpT0_)
        /*0294*/ 	.short	0x0380
        /*0296*/ 	.short	0x0051


	//----- nvinfo : EIATTR_SW_WAR
	.align		4
.L_288:
        /*0298*/ 	.byte	0x04, 0x36
        /*029a*/ 	.short	(.L_290 - .L_289)
.L_289:
        /*029c*/ 	.word	0x00000008
.L_290:


//--------------------- .nv.info._ZN6thrust24THRUST_300001_SM_1000_NS8cuda_cub4core6detail13_kernel_agentINS1_8__reduce11ReduceAgentINS0_12zip_iteratorIN4cuda3std3__45tupleIJNS0_10device_ptrIdEENS0_17counting_iteratorIlNS0_11use_defaultESF_SF_EEEEEEEPNSB_IJdlEEESJ_iNS1_9__extrema9arg_max_fIdl14abs_comparatorEEEEJSI_SK_iSO_EEEvDpT0_ --------------------------
	.section	.nv.info._ZN6thrust24THRUST_300001_SM_1000_NS8cuda_cub4core6detail13_kernel_agentINS1_8__reduce11ReduceAgentINS0_12zip_iteratorIN4cuda3std3__45tupleIJNS0_10device_ptrIdEENS0_17counting_iteratorIlNS0_11use_defaultESF_SF_EEEEEEEPNSB_IJdlEEESJ_iNS1_9__extrema9arg_max_fIdl14abs_comparatorEEEEJSI_SK_iSO_EEEvDpT0_,"",@"SHT_CUDA_INFO"
	.sectionflags	@""
	.align	4


	//----- nvinfo : EIATTR_CUDA_API_VERSION
	.align		4
        /*0000*/ 	.byte	0x04, 0x37
        /*0002*/ 	.short	(.L_292 - .L_291)
.L_291:
        /*0004*/ 	.word	0x00000082


	//----- nvinfo : EIATTR_KPARAM_INFO
	.align		4
.L_292:
        /*0008*/ 	.byte	0x04, 0x17
        /*000a*/ 	.short	(.L_294 - .L_293)
.L_293:
        /*000c*/ 	.word	0x00000000
        /*0010*/ 	.short	0x0003
        /*0012*/ 	.short	0x001c
        /*0014*/ 	.byte	0x00, 0xf0, 0x05, 0x00


	//----- nvinfo : EIATTR_KPARAM_INFO
	.align		4
.L_294:
        /*0018*/ 	.byte	0x04, 0x17
        /*001a*/ 	.short	(.L_296 - .L_295)
.L_295:
        /*001c*/ 	.word	0x00000000
        /*0020*/ 	.short	0x0002
        /*0022*/ 	.short	0x0018
        /*0024*/ 	.byte	0x00, 0xf0, 0x11, 0x00


	//----- nvinfo : EIATTR_KPARAM_INFO
	.align		4
.L_296:
        /*0028*/ 	.byte	0x04, 0x17
        /*002a*/ 	.short	(.L_298 - .L_297)
.L_297:
        /*002c*/ 	.word	0x00000000
        /*0030*/ 	.short	0x0001
        /*0032*/ 	.short	0x0010
        /*0034*/ 	.byte	0x00, 0xf5, 0x21, 0x00


	//----- nvinfo : EIATTR_KPARAM_INFO
	.align		4
.L_298:
        /*0038*/ 	.byte	0x04, 0x17
        /*003a*/ 	.short	(.L_300 - .L_299)
.L_299:
        /*003c*/ 	.word	0x00000000
        /*0040*/ 	.short	0x0000
        /*0042*/ 	.short	0x0000
        /*0044*/ 	.byte	0x00, 0xf0, 0x41, 0x00


	//----- nvinfo : EIATTR_SPARSE_MMA_MASK
	.align		4
.L_300:
        /*0048*/ 	.byte	0x03, 0x50
        /*004a*/ 	.short	0x0000


	//----- nvinfo : EIATTR_MAXREG_COUNT
	.align		4
        /*004c*/ 	.byte	0x03, 0x1b
        /*004e*/ 	.short	0x00ff


	//----- nvinfo : EIATTR_NUM_BARRIERS
	.align		4
        /*0050*/ 	.byte	0x02, 0x4c
        /*0052*/ 	.byte	0x01
	.zero		1


	//----- nvinfo : EIATTR_MERCURY_ISA_VERSION
	.align		4
        /*0054*/ 	.byte	0x03, 0x5f
        /*0056*/ 	.short	0x0101


	//----- nvinfo : EIATTR_COOP_GROUP_MASK_REGIDS
	.align		4
        /*0058*/ 	.byte	0x04, 0x29
        /*005a*/ 	.short	(.L_302 - .L_301)


	//   ....[0]....
.L_301:
        /*005c*/ 	.word	0xffffffff


	//   ....[1]....
        /*0060*/ 	.word	0xffffffff


	//   ....[2]....
        /*0064*/ 	.word	0xffffffff


	//   ....[3]....
        /*0068*/ 	.word	0xffffffff


	//   ....[4]....
        /*006c*/ 	.word	0xffffffff


	//   ....[5]....
        /*0070*/ 	.word	0xffffffff


	//   ....[6]....
        /*0074*/ 	.word	0xffffffff


	//   ....[7]....
        /*0078*/ 	.word	0xffffffff


	//   ....[8]....
        /*007c*/ 	.word	0xffffffff


	//   ....[9]....
        /*0080*/ 	.word	0xffffffff


	//   ....[10]....
        /*0084*/ 	.word	0xffffffff


	//   ....[11]....
        /*0088*/ 	.word	0xffffffff


	//   ....[12]....
        /*008c*/ 	.word	0xffffffff


	//   ....[13]....
        /*0090*/ 	.word	0xffffffff


	//   ....[14]....
        /*0094*/ 	.word	0xffffffff


	//   ....[15]....
        /*0098*/ 	.word	0xffffffff


	//   ....[16]....
        /*009c*/ 	.word	0xffffffff


	//   ....[17]....
        /*00a0*/ 	.word	0xffffffff


	//   ....[18]....
        /*00a4*/ 	.word	0xffffffff


	//   ....[19]....
        /*00a8*/ 	.word	0xffffffff


	//   ....[20]....
        /*00ac*/ 	.word	0xffffffff


	//   ....[21]....
        /*00b0*/ 	.word	0xffffffff


	//   ....[22]....
        /*00b4*/ 	.word	0xffffffff


	//   ....[23]....
        /*00b8*/ 	.word	0xffffffff


	//   ....[24]....
        /*00bc*/ 	.word	0xffffffff


	//   ....[25]....
        /*00c0*/ 	.word	0xffffffff


	//   ....[26]....
        /*00c4*/ 	.word	0xffffffff


	//   ....[27]....
        /*00c8*/ 	.word	0xffffffff


	//   ....[28]....
        /*00cc*/ 	.word	0xffffffff


	//   ....[29]....
        /*00d0*/ 	.word	0xffffffff


	//   ....[30]....
        /*00d4*/ 	.word	0xffffffff


	//   ....[31]....
        /*00d8*/ 	.word	0xffffffff


	//   ....[32]....
        /*00dc*/ 	.word	0xffffffff


	//   ....[33]....
        /*00e0*/ 	.word	0xffffffff


	//   ....[34]....
        /*00e4*/ 	.word	0xffffffff


	//   ....[35]....
        /*00e8*/ 	.word	0xffffffff


	//   ....[36]....
        /*00ec*/ 	.word	0xffffffff


	//   ....[37]....
        /*00f0*/ 	.word	0xffffffff


	//   ....[38]....
        /*00f4*/ 	.word	0xffffffff


	//   ....[39]....
        /*00f8*/ 	.word	0xffffffff


	//   ....[40]....
        /*00fc*/ 	.word	0xffffffff


	//   ....[41]....
        /*0100*/ 	.word	0xffffffff


	//   ....[42]....
        /*0104*/ 	.word	0xffffffff


	//   ....[43]....
        /*0108*/ 	.word	0xffffffff


	//   ....[44]....
        /*010c*/ 	.word	0xffffffff


	//   ....[45]....
        /*0110*/ 	.word	0xffffffff


	//   ....[46]....
        /*0114*/ 	.word	0xffffffff


	//   ....[47]....
        /*0118*/ 	.word	0xffffffff


	//   ....[48]....
        /*011c*/ 	.word	0xffffffff


	//   ....[49]....
        /*0120*/ 	.word	0xffffffff


	//   ....[50]....
        /*0124*/ 	.word	0xffffffff


	//   ....[51]....
        /*0128*/ 	.word	0xffffffff


	//   ....[52]....
        /*012c*/ 	.word	0xffffffff


	//   ....[53]....
        /*0130*/ 	.word	0xffffffff


	//   ....[54]....
        /*0134*/ 	.word	0xffffffff


	//   ....[55]....
        /*0138*/ 	.word	0xffffffff


	//   ....[56]....
        /*013c*/ 	.word	0xffffffff


	//   ....[57]....
        /*0140*/ 	.word	0xffffffff


	//   ....[58]....
        /*0144*/ 	.word	0xffffffff


	//   ....[59]....
        /*0148*/ 	.word	0xffffffff


	//----- nvinfo : EIATTR_COOP_GROUP_INSTR_OFFSETS
	.align		4
.L_302:
        /*014c*/ 	.byte	0x04, 0x28
        /*014e*/ 	.short	(.L_304 - .L_303)


	//   ....[0]....
.L_303:
        /*0150*/ 	.word	0x00000c90


	//   ....[1]....
        /*0154*/ 	.word	0x00000cc0


	//   ....[2]....
        /*0158*/ 	.word	0x00000ce0


	//   ....[3]....
        /*015c*/ 	.word	0x00000cf0


	//   ....[4]....
        /*0160*/ 	.word	0x00000e80


	//   ....[5]....
        /*0164*/ 	.word	0x00000eb0


	//   ....[6]....
        /*0168*/ 	.word	0x00000ee0


	//   ....[7]....
        /*016c*/ 	.word	0x00000f00


	//   ....[8]....
        /*0170*/ 	.word	0x00001080


	//   ....[9]....
        /*0174*/ 	.word	0x000010b0


	//   ....[10]....
        /*0178*/ 	.word	0x000010e0


	//   ....[11]....
        /*017c*/ 	.word	0x00001100


	//   ....[12]....
        /*0180*/ 	.word	0x00001280


	//   ....[13]....
        /*0184*/ 	.word	0x000012b0


	//   ....[14]....
        /*0188*/ 	.word	0x000012e0


	//   ....[15]....
        /*018c*/ 	.word	0x00001300


	//   ....[16]....
        /*0190*/ 	.word	0x00001480


	//   ....[17]....
        /*0194*/ 	.word	0x000014b0


	//   ....[18]....
        /*0198*/ 	.word	0x000014e0


	//   ....[19]....
        /*019c*/ 	.word	0x00001500


	//   ....[20]....
        /*01a0*/ 	.word	0x00002260


	//   ....[21]....
        /*01a4*/ 	.word	0x00002270


	//   ....[22]....
        /*01a8*/ 	.word	0x00002280


	//   ....[23]....
        /*01ac*/ 	.word	0x000022a0


	//   ....[24]....
        /*01b0*/ 	.word	0x00002420


	//   ....[25]....
        /*01b4*/ 	.word	0x00002460


	//   ....[26]....
        /*01b8*/ 	.word	0x00002490


	//   ....[27]....
        /*01bc*/ 	.word	0x000024b0


	//   ....[28]....
        /*01c0*/ 	.word	0x00002630


	//   ....[29]....
        /*01c4*/ 	.word	0x00002670


	//   ....[30]....
        /*01c8*/ 	.word	0x000026a0


	//   ....[31]....
        /*01cc*/ 	.word	0x000026c0


	//   ....[32]....
        /*01d0*/ 	.word	0x00002840


	//   ....[33]....
        /*01d4*/ 	.word	0x00002880


	//   ....[34]....
        /*01d8*/ 	.word	0x000028b0


	//   ....[35]....
        /*01dc*/ 	.word	0x000028d0


	//   ....[36]....
        /*01e0*/ 	.word	0x00002a50


	//   ....[37]....
        /*01e4*/ 	.word	0x00002a90


	//   ....[38]....
        /*01e8*/ 	.word	0x00002ac0


	//   ....[39]....
        /*01ec*/ 	.word	0x00002ae0


	//   ....[40]....
        /*01f0*/ 	.word	0x00004f90


	//   ....[41]....
        /*01f4*/ 	.word	0x00004fc0


	//   ....[42]....
        /*01f8*/ 	.word	0x00004fe0


	//   ....[43]....
        /*01fc*/ 	.word	0x00004ff0


	//   ....[44]....
        /*0200*/ 	.word	0x00005180


	//   ....[45]....
        /*0204*/ 	.word	0x000051b0


	//   ....[46]....
        /*0208*/ 	.word	0x000051e0


	//   ....[47]....
        /*020c*/ 	.word	0x00005200


	//   ....[48]....
        /*0210*/ 	.word	0x00005380


	//   ....[49]....
        /*0214*/ 	.word	0x000053b0


	//   ....[50]....
        /*0218*/ 	.word	0x000053e0


	//   ....[51]....
        /*021c*/ 	.word	0x00005400


	//   ....[52]....
        /*0220*/ 	.word	0x00005580


	//   ....[53]....
        /*0224*/ 	.word	0x000055c0


	//   ....[54]....
        /*0228*/ 	.word	0x000055f0


	//   ....[55]....
        /*022c*/ 	.word	0x00005600


	//   ....[56]....
        /*0230*/ 	.word	0x00005780


	//   ....[57]....
        /*0234*/ 	.word	0x000057b0


	//   ....[58]....
        /*0238*/ 	.word	0x000057e0


	//   ....[59]....
        /*023c*/ 	.word	0x00005800


	//----- nvinfo : EIATTR_VRC_CTA_INIT_COUNT
	.align		4
.L_304:
        /*0240*/ 	.byte	0x02, 0x4a
	.zero		1
	.zero		1


	//----- nvinfo : EIATTR_EXIT_INSTR_OFFSETS
	.align		4
        /*0244*/ 	.byte	0x04, 0x1c
        /*0246*/ 	.short	(.L_306 - .L_305)


	//   ....[0]....
.L_305:
        /*0248*/ 	.word	0x00000030


	//   ....[1]....
        /*024c*/ 	.word	0x000064a0


	//   ....[2]....
        /*0250*/ 	.word	0x000064e0


	//----- nvinfo : EIATTR_MAX_THREADS
	.align		4
.L_306:
        /*0254*/ 	.byte	0x04, 0x05
        /*0256*/ 	.short	(.L_308 - .L_307)
.L_307:
        /*0258*/ 	.word	0x00000100
        /*025c*/ 	.word	0x00000001
        /*0260*/ 	.word	0x00000001


	//----- nvinfo : EIATTR_CRS_STACK_SIZE
	.align		4
.L_308:
        /*0264*/ 	.byte	0x04, 0x1e
        /*0266*/ 	.short	(.L_310 - .L_309)
.L_309:
        /*0268*/ 	.word	0x00000000


	//----- nvinfo : EIATTR_CBANK_PARAM_SIZE
	.align		4
.L_310:
        /*026c*/ 	.byte	0x03, 0x19
        /*026e*/ 	.short	0x001d


	//----- nvinfo : EIATTR_PARAM_CBANK
	.align		4
        /*0270*/ 	.byte	0x04, 0x0a
        /*0272*/ 	.short	(.L_312 - .L_311)
	.align		4
.L_311:
        /*0274*/ 	.word	index@(.nv.constant0._ZN6thrust24THRUST_300001_SM_1000_NS8cuda_cub4core6detail13_kernel_agentINS1_8__reduce11ReduceAgentINS0_12zip_iteratorIN4cuda3std3__45tupleIJNS0_10device_ptrIdEENS0_17counting_iteratorIlNS0_11use_defaultESF_SF_EEEEEEEPNSB_IJdlEEESJ_iNS1_9__extrema9arg_max_fIdl14abs_comparatorEEEEJSI_SK_iSO_EEEvDpT0_)
        /*0278*/ 	.short	0x0380
        /*027a*/ 	.short	0x001d


	//----- nvinfo : EIATTR_SW_WAR
	.align		4
.L_312:
        /*027c*/ 	.byte	0x04, 0x36
        /*027e*/ 	.short	(.L_314 - .L_313)
.L_313:
        /*0280*/ 	.word	0x00000008
.L_314:


//--------------------- .nv.info._Z15division_kernelPKdiPd --------------------------
	.section	.nv.info._Z15division_kernelPKdiPd,"",@"SHT_CUDA_INFO"
	.sectionflags	@""
	.align	4


	//----- nvinfo : EIATTR_CUDA_API_VERSION
	.align		4
        /*0000*/ 	.byte	0x04, 0x37
        /*0002*/ 	.short	(.L_316 - .L_315)
.L_315:
        /*0004*/ 	.word	0x00000082


	//----- nvinfo : EIATTR_KPARAM_INFO
	.align		4
.L_316:
        /*0008*/ 	.byte	0x04, 0x17
        /*000a*/ 	.short	(.L_318 - .L_317)
.L_317:
        /*000c*/ 	.word	0x00000000
        /*0010*/ 	.short	0x0002
        /*0012*/ 	.short	0x0010
        /*0014*/ 	.byte	0x00, 0xf5, 0x21, 0x00


	//----- nvinfo : EIATTR_KPARAM_INFO
	.align		4
.L_318:
        /*0018*/ 	.byte	0x04, 0x17
        /*001a*/ 	.short	(.L_320 - .L_319)
.L_319:
        /*001c*/ 	.word	0x00000000
        /*0020*/ 	.short	0x0001
        /*0022*/ 	.short	0x0008
        /*0024*/ 	.byte	0x00, 0xf0, 0x11, 0x00


	//----- nvinfo : EIATTR_KPARAM_INFO
	.align		4
.L_320:
        /*0028*/ 	.byte	0x04, 0x17
        /*002a*/ 	.short	(.L_322 - .L_321)
.L_321:
        /*002c*/ 	.word	0x00000000
        /*0030*/ 	.short	0x0000
        /*0032*/ 	.short	0x0000
        /*0034*/ 	.byte	0x00, 0xf5, 0x21, 0x00


	//----- nvinfo : EIATTR_SPARSE_MMA_MASK
	.align		4
.L_322:
        /*0038*/ 	.byte	0x03, 0x50
        /*003a*/ 	.short	0x0000


	//----- nvinfo : EIATTR_MAXREG_COUNT
	.align		4
        /*003c*/ 	.byte	0x03, 0x1b
        /*003e*/ 	.short	0x00ff


	//----- nvinfo : EIATTR_MERCURY_ISA_VERSION
	.align		4
        /*0040*/ 	.byte	0x03, 0x5f
        /*0042*/ 	.short	0x0101


	//----- nvinfo : EIATTR_VRC_CTA_INIT_COUNT
	.align		4
        /*0044*/ 	.byte	0x02, 0x4a
	.zero		1
	.zero		1


	//----- nvinfo : EIATTR_EXIT_INSTR_OFFSETS
	.align		4
        /*0048*/ 	.byte	0x04, 0x1c
        /*004a*/ 	.short	(.L_324 - .L_323)


	//   ....[0]....
.L_323:
        /*004c*/ 	.word	0x00000090


	//   ....[1]....
        /*0050*/ 	.word	0x00000510


	//   ....[2]....
        /*0054*/ 	.word	0x00000c00


	//----- nvinfo : EIATTR_CRS_STACK_SIZE
	.align		4
.L_324:
        /*0058*/ 	.byte	0x04, 0x1e
        /*005a*/ 	.short	(.L_326 - .L_325)
.L_325:
        /*005c*/ 	.word	0x00000000


	//----- nvinfo : EIATTR_CBANK_PARAM_SIZE
	.align		4
.L_326:
        /*0060*/ 	.byte	0x03, 0x19
        /*0062*/ 	.short	0x0018


	//----- nvinfo : EIATTR_PARAM_CBANK
	.align		4
        /*0064*/ 	.byte	0x04, 0x0a
        /*0066*/ 	.short	(.L_328 - .L_327)
	.align		4
.L_327:
        /*0068*/ 	.word	index@(.nv.constant0._Z15division_kernelPKdiPd)
        /*006c*/ 	.short	0x0380
        /*006e*/ 	.short	0x0018


	//----- nvinfo : EIATTR_SW_WAR
	.align		4
.L_328:
        /*0070*/ 	.byte	0x04, 0x36
        /*0072*/ 	.short	(.L_330 - .L_329)
.L_329:
        /*0074*/ 	.word	0x00000008
.L_330:


//--------------------- .nv.info._Z20backward_move_kernelPKdiPdii --------------------------
	.section	.nv.info._Z20backward_move_kernelPKdiPdii,"",@"SHT_CUDA_INFO"
	.sectionflags	@""
	.align	4


	//----- nvinfo : EIATTR_CUDA_API_VERSION
	.align		4
        /*0000*/ 	.byte	0x04, 0x37
        /*0002*/ 	.short	(.L_332 - .L_331)
.L_331:
        /*0004*/ 	.word	0x00000082


	//----- nvinfo : EIATTR_KPARAM_INFO
	.align		4
.L_332:
        /*0008*/ 	.byte	0x04, 0x17
        /*000a*/ 	.short	(.L_334 - .L_333)
.L_333:
        /*000c*/ 	.word	0x00000000
        /*0010*/ 	.short	0x0004
        /*0012*/ 	.short	0x001c
        /*0014*/ 	.byte	0x00, 0xf0, 0x11, 0x00


	//----- nvinfo : EIATTR_KPARAM_INFO
	.align		4
.L_334:
        /*0018*/ 	.byte	0x04, 0x17
        /*001a*/ 	.short	(.L_336 - .L_335)
.L_335:
        /*001c*/ 	.word	0x00000000
        /*0020*/ 	.short	0x0003
        /*0022*/ 	.short	0x0018
        /*0024*/ 	.byte	0x00, 0xf0, 0x11, 0x00


	//----- nvinfo : EIATTR_KPARAM_INFO
	.align		4
.L_336:
        /*0028*/ 	.byte	0x04, 0x17
        /*002a*/ 	.short	(.L_338 - .L_337)
.L_337:
        /*002c*/ 	.word	0x00000000
        /*0030*/ 	.short	0x0002
        /*0032*/ 	.short	0x0010
        /*0034*/ 	.byte	0x00, 0xf5, 0x21, 0x00


	//----- nvinfo : EIATTR_KPARAM_INFO
	.align		4
.L_338:
        /*0038*/ 	.byte	0x04, 0x17
        /*003a*/ 	.short	(.L_340 - .L_339)
.L_339:
        /*003c*/ 	.word	0x00000000
        /*0040*/ 	.short	0x0001
        /*0042*/ 	.short	0x0008
        /*0044*/ 	.byte	0x00, 0xf0, 0x11, 0x00


	//----- nvinfo : EIATTR_KPARAM_INFO
	.align		4
.L_340:
        /*0048*/ 	.byte	0x04, 0x17
        /*004a*/ 	.short	(.L_342 - .L_341)
.L_341:
        /*004c*/ 	.word	0x00000000
        /*0050*/ 	.short	0x0000
        /*0052*/ 	.short	0x0000
        /*0054*/ 	.byte	0x00, 0xf5, 0x21, 0x00


	//----- nvinfo : EIATTR_SPARSE_MMA_MASK
	.align		4
.L_342:
        /*0058*/ 	.byte	0x03, 0x50
        /*005a*/ 	.short	0x0000


	//----- nvinfo : EIATTR_MAXREG_COUNT
	.align		4
        /*005c*/ 	.byte	0x03, 0x1b
        /*005e*/ 	.short	0x00ff


	//----- nvinfo : EIATTR_MERCURY_ISA_VERSION
	.align		4
        /*0060*/ 	.byte	0x03, 0x5f
        /*0062*/ 	.short	0x0101


	//----- nvinfo : EIATTR_VRC_CTA_INIT_COUNT
	.align		4
        /*0064*/ 	.byte	0x02, 0x4a
	.zero		1
	.zero		1


	//----- nvinfo : EIATTR_EXIT_INSTR_OFFSETS
	.align		4
        /*0068*/ 	.byte	0x04, 0x1c
        /*006a*/ 	.short	(.L_344 - .L_343)


	//   ....[0]....
.L_343:
        /*006c*/ 	.word	0x00000090


	//   ....[1]....
        /*0070*/ 	.word	0x000005b0


	//   ....[2]....
        /*0074*/ 	.word	0x00000d00


	//----- nvinfo : EIATTR_CRS_STACK_SIZE
	.align		4
.L_344:
        /*0078*/ 	.byte	0x04, 0x1e
        /*007a*/ 	.short	(.L_346 - .L_345)
.L_345:
        /*007c*/ 	.word	0x00000000


	//----- nvinfo : EIATTR_CBANK_PARAM_SIZE
	.align		4
.L_346:
        /*0080*/ 	.byte	0x03, 0x19
        /*0082*/ 	.short	0x0020


	//----- nvinfo : EIATTR_PARAM_CBANK
	.align		4
        /*0084*/ 	.byte	0x04, 0x0a
        /*0086*/ 	.short	(.L_348 - .L_347)
	.align		4
.L_347:
        /*0088*/ 	.word	index@(.nv.constant0._Z20backward_move_kernelPKdiPdii)
        /*008c*/ 	.short	0x0380
        /*008e*/ 	.short	0x0020


	//----- nvinfo : EIATTR_SW_WAR
	.align		4
.L_348:
        /*0090*/ 	.byte	0x04, 0x36
        /*0092*/ 	.short	(.L_350 - .L_349)
.L_349:
        /*0094*/ 	.word	0x00000008
.L_350:


//--------------------- .nv.info._Z18direct_move_kernelPdiiii --------------------------
	.section	.nv.info._Z18direct_move_kernelPdiiii,"",@"SHT_CUDA_INFO"
	.sectionflags	@""
	.align	4


	//----- nvinfo : EIATTR_CUDA_API_VERSION
	.align		4
        /*0000*/ 	.byte	0x04, 0x37
        /*0002*/ 	.short	(.L_352 - .L_351)
.L_351:
        /*0004*/ 	.word	0x00000082


	//----- nvinfo : EIATTR_KPARAM_INFO
	.align		4
.L_352:
        /*0008*/ 	.byte	0x04, 0x17
        /*000a*/ 	.short	(.L_354 - .L_353)
.L_353:
        /*000c*/ 	.word	0x00000000
        /*0010*/ 	.short	0x0004
        /*0012*/ 	.short	0x0014
        /*0014*/ 	.byte	0x00, 0xf0, 0x11, 0x00


	//----- nvinfo : EIATTR_KPARAM_INFO
	.align		4
.L_354:
        /*0018*/ 	.byte	0x04, 0x17
        /*001a*/ 	.short	(.L_356 - .L_355)
.L_355:
        /*001c*/ 	.word	0x00000000
        /*0020*/ 	.short	0x0003
        /*0022*/ 	.short	0x0010
        /*0024*/ 	.byte	0x00, 0xf0, 0x11, 0x00


	//----- nvinfo : EIATTR_KPARAM_INFO
	.align		4
.L_356:
        /*0028*/ 	.byte	0x04, 0x17
        /*002a*/ 	.short	(.L_358 - .L_357)
.L_357:
        /*002c*/ 	.word	0x00000000
        /*0030*/ 	.short	0x0002
        /*0032*/ 	.short	0x000c
        /*0034*/ 	.byte	0x00, 0xf0, 0x11, 0x00


	//----- nvinfo : EIATTR_KPARAM_INFO
	.align		4
.L_358:
        /*0038*/ 	.byte	0x04, 0x17
        /*003a*/ 	.short	(.L_360 - .L_359)
.L_359:
        /*003c*/ 	.word	0x00000000
        /*0040*/ 	.short	0x0001
        /*0042*/ 	.short	0x0008
        /*0044*/ 	.byte	0x00, 0xf0, 0x11, 0x00


	//----- nvinfo : EIATTR_KPARAM_INFO
	.align		4
.L_360:
        /*0048*/ 	.byte	0x04, 0x17
        /*004a*/ 	.short	(.L_362 - .L_361)
.L_361:
        /*004c*/ 	.word	0x00000000
        /*0050*/ 	.short	0x0000
        /*0052*/ 	.short	0x0000
        /*0054*/ 	.byte	0x00, 0xf5, 0x21, 0x00


	//----- nvinfo : EIATTR_SPARSE_MMA_MASK
	.align		4
.L_362:
        /*0058*/ 	.byte	0x03, 0x50
        /*005a*/ 	.short	0x0000


	//----- nvinfo : EIATTR_MAXREG_COUNT
	.align		4
        /*005c*/ 	.byte	0x03, 0x1b
        /*005e*/ 	.short	0x00ff


	//----- nvinfo : EIATTR_MERCURY_ISA_VERSION
	.align		4
        /*0060*/ 	.byte	0x03, 0x5f
        /*0062*/ 	.short	0x0101


	//----- nvinfo : EIATTR_VRC_CTA_INIT_COUNT
	.align		4
        /*0064*/ 	.byte	0x02, 0x4a
	.zero		1
	.zero		1


	//----- nvinfo : EIATTR_EXIT_INSTR_OFFSETS
	.align		4
        /*0068*/ 	.byte	0x04, 0x1c
        /*006a*/ 	.short	(.L_364 - .L_363)


	//   ....[0]....
.L_363:
        /*006c*/ 	.word	0x00000120


	//   ....[1]....
        /*0070*/ 	.word	0x000013f0


	//----- nvinfo : EIATTR_CRS_STACK_SIZE
	.align		4
.L_364:
        /*0074*/ 	.byte	0x04, 0x1e
        /*0076*/ 	.short	(.L_366 - .L_365)
.L_365:
        /*0078*/ 	.word	0x00000000


	//----- nvinfo : EIATTR_CBANK_PARAM_SIZE
	.align		4
.L_366:
        /*007c*/ 	.byte	0x03, 0x19
        /*007e*/ 	.short	0x0018


	//----- nvinfo : EIATTR_PARAM_CBANK
	.align		4
        /*0080*/ 	.byte	0x04, 0x0a
        /*0082*/ 	.short	(.L_368 - .L_367)
	.align		4
.L_367:
        /*0084*/ 	.word	index@(.nv.constant0._Z18direct_move_kernelPdiiii)
        /*0088*/ 	.short	0x0380
        /*008a*/ 	.short	0x0018


	//----- nvinfo : EIATTR_SW_WAR
	.align		4
.L_368:
        /*008c*/ 	.byte	0x04, 0x36
        /*008e*/ 	.short	(.L_370 - .L_369)
.L_369:
        /*0090*/ 	.word	0x00000008
.L_370:


//--------------------- .nv.info._Z9swap_rowsPdiiii --------------------------
	.section	.nv.info._Z9swap_rowsPdiiii,"",@"SHT_CUDA_INFO"
	.sectionflags	@""
	.align	4


	//----- nvinfo : EIATTR_CUDA_API_VERSION
	.align		4
        /*0000*/ 	.byte	0x04, 0x37
        /*0002*/ 	.short	(.L_372 - .L_371)
.L_371:
        /*0004*/ 	.word	0x00000082


	//----- nvinfo : EIATTR_KPARAM_INFO
	.align		4
.L_372:
        /*0008*/ 	.byte	0x04, 0x17
        /*000a*/ 	.short	(.L_374 - .L_373)
.L_373:
        /*000c*/ 	.word	0x00000000
        /*0010*/ 	.short	0x0004
        /*0012*/ 	.short	0x0014
        /*0014*/ 	.byte	0x00, 0xf0, 0x11, 0x00


	//----- nvinfo : EIATTR_KPARAM_INFO
	.align		4
.L_374:
        /*0018*/ 	.byte	0x04, 0x17
        /*001a*/ 	.short	(.L_376 - .L_375)
.L_375:
        /*001c*/ 	.word	0x00000000
        /*0020*/ 	.short	0x0003
        /*0022*/ 	.short	0x0010
        /*0024*/ 	.byte	0x00, 0xf0, 0x11, 0x00


	//----- nvinfo : EIATTR_KPARAM_INFO
	.align		4
.L_376:
        /*0028*/ 	.byte	0x04, 0x17
        /*002a*/ 	.short	(.L_378 - .L_377)
.L_377:
        /*002c*/ 	.word	0x00000000
        /*0030*/ 	.short	0x0002
        /*0032*/ 	.short	0x000c
        /*0034*/ 	.byte	0x00, 0xf0, 0x11, 0x00


	//----- nvinfo : EIATTR_KPARAM_INFO
	.align		4
.L_378:
        /*0038*/ 	.byte	0x04, 0x17
        /*003a*/ 	.short	(.L_380 - .L_379)
.L_379:
        /*003c*/ 	.word	0x00000000
        /*0040*/ 	.short	0x0001
        /*0042*/ 	.short	0x0008
        /*0044*/ 	.byte	0x00, 0xf0, 0x11, 0x00


	//----- nvinfo : EIATTR_KPARAM_INFO
	.align		4
.L_380:
        /*0048*/ 	.byte	0x04, 0x17
        /*004a*/ 	.short	(.L_382 - .L_381)
.L_381:
        /*004c*/ 	.word	0x00000000
        /*0050*/ 	.short	0x0000
        /*0052*/ 	.short	0x0000
        /*0054*/ 	.byte	0x00, 0xf5, 0x21, 0x00


	//----- nvinfo : EIATTR_SPARSE_MMA_MASK
	.align		4
.L_382:
        /*0058*/ 	.byte	0x03, 0x50
        /*005a*/ 	.short	0x0000


	//----- nvinfo : EIATTR_MAXREG_COUNT
	.align		4
        /*005c*/ 	.byte	0x03, 0x1b
        /*005e*/ 	.short	0x00ff


	//----- nvinfo : EIATTR_MERCURY_ISA_VERSION
	.align		4
        /*0060*/ 	.byte	0x03, 0x5f
        /*0062*/ 	.short	0x0101


	//----- nvinfo : EIATTR_VRC_CTA_INIT_COUNT
	.align		4
        /*0064*/ 	.byte	0x02, 0x4a
	.zero		1
	.zero		1


	//----- nvinfo : EIATTR_EXIT_INSTR_OFFSETS
	.align		4
        /*0068*/ 	.byte	0x04, 0x1c
        /*006a*/ 	.short	(.L_384 - .L_383)


	//   ....[0]....
.L_383:
        /*006c*/ 	.word	0x00000090


	//   ....[1]....
        /*0070*/ 	.word	0x00000400


	//   ....[2]....
        /*0074*/ 	.word	0x00000670


	//----- nvinfo : EIATTR_CRS_STACK_SIZE
	.align		4
.L_384:
        /*0078*/ 	.byte	0x04, 0x1e
        /*007a*/ 	.short	(.L_386 - .L_385)
.L_385:
        /*007c*/ 	.word	0x00000000


	//----- nvinfo : EIATTR_CBANK_PARAM_SIZE
	.align		4
.L_386:
        /*0080*/ 	.byte	0x03, 0x19
        /*0082*/ 	.short	0x0018


	//----- nvinfo : EIATTR_PARAM_CBANK
	.align		4
        /*0084*/ 	.byte	0x04, 0x0a
        /*0086*/ 	.short	(.L_388 - .L_387)
	.align		4
.L_387:
        /*0088*/ 	.word	index@(.nv.constant0._Z9swap_rowsPdiiii)
        /*008c*/ 	.short	0x0380
        /*008e*/ 	.short	0x0018


	//----- nvinfo : EIATTR_SW_WAR
	.align		4
.L_388:
        /*0090*/ 	.byte	0x04, 0x36
        /*0092*/ 	.short	(.L_390 - .L_389)
.L_389:
        /*0094*/ 	.word	0x00000008
.L_390:


//--------------------- .nv.callgraph             --------------------------
	.section	.nv.callgraph,"",@"SHT_CUDA_CALLGRAPH"
	.align	4
	.sectionentsize	8
	.align		4
        /*0000*/ 	.word	0x00000000
	.align		4
        /*0004*/ 	.word	0xffffffff
	.align		4
        /*0008*/ 	.word	0x00000000
	.align		4
        /*000c*/ 	.word	0xfffffffe
	.align		4
        /*0010*/ 	.word	0x00000000
	.align		4
        /*0014*/ 	.word	0xfffffffd
	.align		4
        /*0018*/ 	.word	0x00000000
	.align		4
        /*001c*/ 	.word	0xfffffffc


//--------------------- .nv.constant4             --------------------------
	.section	.nv.constant4,"a",@progbits
	.align	8
	.align		8
.nv.constant4:
        /*0000*/ 	.dword	_ZN34_INTERNAL_01ab7576_4_k_cu_3ecefc8c4cuda3std3__45__cpo5beginE
	.align		8
        /*0008*/ 	.dword	_ZN34_INTERNAL_01ab7576_4_k_cu_3ecefc8c4cuda3std3__45__cpo3endE
	.align		8
        /*0010*/ 	.dword	_ZN34_INTERNAL_01ab7576_4_k_cu_3ecefc8c4cuda3std3__45__cpo6cbeginE
	.align		8
        /*0018*/ 	.dword	_ZN34_INTERNAL_01ab7576_4_k_cu_3ecefc8c4cuda3std3__45__cpo4cendE
	.align		8
        /*0020*/ 	.dword	_ZN34_INTERNAL_01ab7576_4_k_cu_3ecefc8c4cuda3std3__45__cpo6rbeginE
	.align		8
        /*0028*/ 	.dword	_ZN34_INTERNAL_01ab7576_4_k_cu_3ecefc8c4cuda3std3__45__cpo4rendE
	.align		8
        /*0030*/ 	.dword	_ZN34_INTERNAL_01ab7576_4_k_cu_3ecefc8c4cuda3std3__45__cpo7crbeginE
	.align		8
        /*0038*/ 	.dword	_ZN34_INTERNAL_01ab7576_4_k_cu_3ecefc8c4cuda3std3__45__cpo5crendE
	.align		8
        /*0040*/ 	.dword	_ZN34_INTERNAL_01ab7576_4_k_cu_3ecefc8c4cuda3std3__436_GLOBAL__N__01ab7576_4_k_cu_3ecefc8c6ignoreE
	.align		8
        /*0048*/ 	.dword	_ZN34_INTERNAL_01ab7576_4_k_cu_3ecefc8c4cuda3std3__419piecewise_constructE
	.align		8
        /*0050*/ 	.dword	_ZN34_INTERNAL_01ab7576_4_k_cu_3ecefc8c4cuda3std3__48in_placeE
	.align		8
        /*0058*/ 	.dword	_ZN34_INTERNAL_01ab7576_4_k_cu_3ecefc8c4cuda3std3__420unreachable_sentinelE
	.align		8
        /*0060*/ 	.dword	_ZN34_INTERNAL_01ab7576_4_k_cu_3ecefc8c4cuda3std3__47nulloptE
	.align		8
        /*0068*/ 	.dword	_ZN34_INTERNAL_01ab7576_4_k_cu_3ecefc8c4cuda3std3__48unexpectE
	.align		8
        /*0070*/ 	.dword	_ZN34_INTERNAL_01ab7576_4_k_cu_3ecefc8c4cuda3std6ranges3__45__cpo4swapE
	.align		8
        /*0078*/ 	.dword	_ZN34_INTERNAL_01ab7576_4_k_cu_3ecefc8c4cuda3std6ranges3__45__cpo9iter_moveE
	.align		8
        /*0080*/ 	.dword	_ZN34_INTERNAL_01ab7576_4_k_cu_3ecefc8c4cuda3std6ranges3__45__cpo5beginE
	.align		8
        /*0088*/ 	.dword	_ZN34_INTERNAL_01ab7576_4_k_cu_3ecefc8c4cuda3std6ranges3__45__cpo3endE
	.align		8
        /*0090*/ 	.dword	_ZN34_INTERNAL_01ab7576_4_k_cu_3ecefc8c4cuda3std6ranges3__45__cpo6cbeginE
	.align		8
        /*0098*/ 	.dword	_ZN34_INTERNAL_01ab7576_4_k_cu_3ecefc8c4cuda3std6ranges3__45__cpo4cendE
	.align		8
        /*00a0*/ 	.dword	_ZN34_INTERNAL_01ab7576_4_k_cu_3ecefc8c4cuda3std6ranges3__45__cpo7advanceE
	.align		8
        /*00a8*/ 	.dword	_ZN34_INTERNAL_01ab7576_4_k_cu_3ecefc8c4cuda3std6ranges3__45__cpo9iter_swapE
	.align		8
        /*00b0*/ 	.dword	_ZN34_INTERNAL_01ab7576_4_k_cu_3ecefc8c4cuda3std6ranges3__45__cpo4nextE
	.align		8
        /*00b8*/ 	.dword	_ZN34_INTERNAL_01ab7576_4_k_cu_3ecefc8c4cuda3std6ranges3__45__cpo4prevE
	.align		8
        /*00c0*/ 	.dword	_ZN34_INTERNAL_01ab7576_4_k_cu_3ecefc8c4cuda3std6ranges3__45__cpo4dataE
	.align		8
        /*00c8*/ 	.dword	_ZN34_INTERNAL_01ab7576_4_k_cu_3ecefc8c4cuda3std6ranges3__45__cpo5cdataE
	.align		8
        /*00d0*/ 	.dword	_ZN34_INTERNAL_01ab7576_4_k_cu_3ecefc8c4cuda3std6ranges3__45__cpo4sizeE
	.align		8
        /*00d8*/ 	.dword	_ZN34_INTERNAL_01ab7576_4_k_cu_3ecefc8c4cuda3std6ranges3__45__cpo5ssizeE
	.align		8
        /*00e0*/ 	.dword	_ZN34_INTERNAL_01ab7576_4_k_cu_3ecefc8c4cuda3std6ranges3__45__cpo8distanceE
	.align		8
        /*00e8*/ 	.dword	_ZN34_INTERNAL_01ab7576_4_k_cu_3ecefc8c6thrust24THRUST_300001_SM_1000_NS8cuda_cub3parE
	.align		8
        /*00f0*/ 	.dword	_ZN34_INTERNAL_01ab7576_4_k_cu_3ecefc8c6thrust24THRUST_300001_SM_1000_NS8cuda_cub10par_nosyncE
	.align		8
        /*00f8*/ 	.dword	_ZN34_INTERNAL_01ab7576_4_k_cu_3ecefc8c6thrust24THRUST_300001_SM_1000_NS6system6detail10sequential3seqE
	.align		8
        /*0100*/ 	.dword	_ZN34_INTERNAL_01ab7576_4_k_cu_3ecefc8c6thrust24THRUST_300001_SM_1000_NS6system3cpp3parE
	.align		8
        /*0108*/ 	.dword	_ZN34_INTERNAL_01ab7576_4_k_cu_3ecefc8c6thrust24THRUST_300001_SM_1000_NS12placeholders2_1E
	.align		8
        /*0110*/ 	.dword	_ZN34_INTERNAL_01ab7576_4_k_cu_3ecefc8c6thrust24THRUST_300001_SM_1000_NS12placeholders2_2E
	.align		8
        /*0118*/ 	.dword	_ZN34_INTERNAL_01ab7576_4_k_cu_3ecefc8c6thrust24THRUST_300001_SM_1000_NS12placeholders2_3E
	.align		8
        /*0120*/ 	.dword	_ZN34_INTERNAL_01ab7576_4_k_cu_3ecefc8c6thrust24THRUST_300001_SM_1000_NS12placeholders2_4E
	.align		8
        /*0128*/ 	.dword	_ZN34_INTERNAL_01ab7576_4_k_cu_3ecefc8c6thrust24THRUST_300001_SM_1000_NS12placeholders2_5E
	.align		8
        /*0130*/ 	.dword	_ZN34_INTERNAL_01ab7576_4_k_cu_3ecefc8c6thrust24THRUST_300001_SM_1000_NS12placeholders2_6E
	.align		8
        /*0138*/ 	.dword	_ZN34_INTERNAL_01ab7576_4_k_cu_3ecefc8c6thrust24THRUST_300001_SM_1000_NS12placeholders2_7E
	.align		8
        /*0140*/ 	.dword	_ZN34_INTERNAL_01ab7576_4_k_cu_3ecefc8c6thrust24THRUST_300001_SM_1000_NS12placeholders2_8E
	.align		8
        /*0148*/ 	.dword	_ZN34_INTERNAL_01ab7576_4_k_cu_3ecefc8c6thrust24THRUST_300001_SM_1000_NS12placeholders2_9E
	.align		8
        /*0150*/ 	.dword	_ZN34_INTERNAL_01ab7576_4_k_cu_3ecefc8c6thrust24THRUST_300001_SM_1000_NS12placeholders3_10E
	.align		8
        /*0158*/ 	.dword	_ZN34_INTERNAL_01ab7576_4_k_cu_3ecefc8c6thrust24THRUST_300001_SM_1000_NS3seqE
	.align		8
        /*0160*/ 	.dword	_ZN34_INTERNAL_01ab7576_4_k_cu_3ecefc8c6thrust24THRUST_300001_SM_1000_NS6deviceE


//--------------------- .text._ZN3cub18CUB_300001_SM_10006detail11EmptyKernelIvEEvv --------------------------
	.section	.text._ZN3cub18CUB_300001_SM_10006detail11EmptyKernelIvEEvv,"ax",@progbits
	.align	128
        .global         _ZN3cub18CUB_300001_SM_10006detail11EmptyKernelIvEEvv
        .type           _ZN3cub18CUB_300001_SM_10006detail11EmptyKernelIvEEvv,@function
        .size           _ZN3cub18CUB_300001_SM_10006detail11EmptyKernelIvEEvv,(.L_x_772 - _ZN3cub18CUB_300001_SM_10006detail11EmptyKernelIvEEvv)
        .other          _ZN3cub18CUB_300001_SM_10006detail11EmptyKernelIvEEvv,@"STO_CUDA_ENTRY STV_DEFAULT"
_ZN3cub18CUB_300001_SM_10006detail11EmptyKernelIvEEvv:
.text._ZN3cub18CUB_300001_SM_10006detail11EmptyKernelIvEEvv:
[----:B------:R-:W-:Y:S01]  /*0000*/  LDC R1, c[0x0][0x37c] ;  /* 0x0000df00ff017b82 */ /* 0x000fe20000000800 */
[----:B------:R-:W-:Y:S05]  /*0010*/  EXIT ;  /* 0x000000000000794d */ /* 0x000fea0003800000 */
.L_x_0:
[----:B------:R-:W-:-:S00]  /*0020*/  BRA `(.L_x_0) ;  /* 0xfffffffc00fc7947 */ /* 0x000fc0000383ffff */
[----:B------:R-:W-:-:S00]  /*0030*/  NOP ;  /* 0x0000000000007918 */ /* 0x000fc00000000000 */
        /* <DEDUP_REMOVED lines=12> */
.L_x_772:


//--------------------- .text._ZN6thrust24THRUST_300001_SM_1000_NS8cuda_cub4core6detail13_kernel_agentINS1_8__reduce11ReduceAgentIPN4cuda3std3__45tupleIJdlEEESC_SB_lNS1_9__extrema9arg_max_fIdl14abs_comparatorEEEEJSC_SC_iSG_EEEvDpT0_ --------------------------
	.section	.text._ZN6thrust24THRUST_300001_SM_1000_NS8cuda_cub4core6detail13_kernel_agentINS1_8__reduce11ReduceAgentIPN4cuda3std3__45tupleIJdlEEESC_SB_lNS1_9__extrema9arg_max_fIdl14abs_comparatorEEEEJSC_SC_iSG_EEEvDpT0_,"ax",@progbits
	.align	128
        .global         _ZN6thrust24THRUST_300001_SM_1000_NS8cuda_cub4core6detail13_kernel_agentINS1_8__reduce11ReduceAgentIPN4cuda3std3__45tupleIJdlEEESC_SB_lNS1_9__extrema9arg_max_fIdl14abs_comparatorEEEEJSC_SC_iSG_EEEvDpT0_
        .type           _ZN6thrust24THRUST_300001_SM_1000_NS8cuda_cub4core6detail13_kernel_agentINS1_8__reduce11ReduceAgentIPN4cuda3std3__45tupleIJdlEEESC_SB_lNS1_9__extrema9arg_max_fIdl14abs_comparatorEEEEJSC_SC_iSG_EEEvDpT0_,@function
        .size           _ZN6thrust24THRUST_300001_SM_1000_NS8cuda_cub4core6detail13_kernel_agentINS1_8__reduce11ReduceAgentIPN4cuda3std3__45tupleIJdlEEESC_SB_lNS1_9__extrema9arg_max_fIdl14abs_comparatorEEEEJSC_SC_iSG_EEEvDpT0_,(.L_x_773 - _ZN6thrust24THRUST_300001_SM_1000_NS8cuda_cub4core6detail13_kernel_agentINS1_8__reduce11ReduceAgentIPN4cuda3std3__45tupleIJdlEEESC_SB_lNS1_9__extrema9arg_max_fIdl14abs_comparatorEEEEJSC_SC_iSG_EEEvDpT0_)
        .other          _ZN6thrust24THRUST_300001_SM_1000_NS8cuda_cub4core6detail13_kernel_agentINS1_8__reduce11ReduceAgentIPN4cuda3std3__45tupleIJdlEEESC_SB_lNS1_9__extrema9arg_max_fIdl14abs_comparatorEEEEJSC_SC_iSG_EEEvDpT0_,@"STO_CUDA_ENTRY STV_DEFAULT"
_ZN6thrust24THRUST_300001_SM_1000_NS8cuda_cub4core6detail13_kernel_agentINS1_8__reduce11ReduceAgentIPN4cuda3std3__45tupleIJdlEEESC_SB_lNS1_9__extrema9arg_max_fIdl14abs_comparatorEEEEJSC_SC_iSG_EEEvDpT0_:
.text._ZN6thrust24THRUST_300001_SM_1000_NS8cuda_cub4core6detail13_kernel_agentINS1_8__reduce11ReduceAgentIPN4cuda3std3__45tupleIJdlEEESC_SB_lNS1_9__extrema9arg_max_fIdl14abs_comparatorEEEEJSC_SC_iSG_EEEvDpT0_:
[----:B------:R-:W-:Y:S01]  /*0000*/  LDC R1, c[0x0][0x37c] ;  /* 0x0000df00ff017b82 */ /* 0x000fe20000000800 */
[----:B------:R-:W0:Y:S02]  /*0010*/  LDCU UR8, c[0x0][0x390] ;  /* 0x00007200ff0877ac */ /* 0x000e240008000800 */
[----:B0-----:R-:W-:-:S13]  /*0020*/  ISETP.NE.AND P0, PT, RZ, UR8, PT ;  /* 0x00000008ff007c0c */ /* 0x001fda000bf05270 */
[----:B------:R-:W-:Y:S05]  /*0030*/  @!P0 EXIT ;  /* 0x000000000000894d */ /* 0x000fea0003800000 */
[----:B------:R-:W-:Y:S01]  /*0040*/  UISETP.GT.AND UP0, UPT, UR8, 0x4ff, UPT ;  /* 0x000004ff0800788c */ /* 0x000fe2000bf04270 */
[----:B------:R-:W-:Y:S01]  /*0050*/  BSSY.RECONVERGENT B0, `(.L_x_1) ;  /* 0x00006c1000007945 */ /* 0x000fe20003800200 */
[----:B------:R-:W0:Y:S07]  /*0060*/  LDCU.64 UR10, c[0x0][0x358] ;  /* 0x00006b00ff0a77ac */ /* 0x000e2e0008000a00 */
[----:B------:R-:W-:Y:S05]  /*0070*/  BRA.U UP0, `(.L_x_2) ;  /* 0x0000003900807547 */ /* 0x000fea000b800000 */
[----:B------:R-:W1:Y:S01]  /*0080*/  S2R R0, SR_TID.X ;  /* 0x0000000000007919 */ /* 0x000e620000002100 */
[----:B------:R-:W2:Y:S01]  /*0090*/  LDCU UR4, c[0x0][0x390] ;  /* 0x00007200ff0477ac */ /* 0x000ea20008000800 */
[----:B------:R-:W-:Y:S01]  /*00a0*/  BSSY.RECONVERGENT B1, `(.L_x_3) ;  /* 0x000000b000017945 */ /* 0x000fe20003800200 */
[----:B------:R-:W-:Y:S02]  /*00b0*/  CS2R R14, SRZ ;  /* 0x00000000000e7805 */ /* 0x000fe4000001ff00 */
[----:B------:R-:W-:Y:S02]  /*00c0*/  CS2R R12, SRZ ;  /* 0x00000000000c7805 */ /* 0x000fe4000001ff00 */
[----:B-1----:R-:W-:Y:S01]  /*00d0*/  ISETP.GE.AND P0, PT, R0, UR8, PT ;  /* 0x0000000800007c0c */ /* 0x002fe2000bf06270 */
[----:B------:R-:W-:-:S12]  /*00e0*/  IMAD.MOV.U32 R19, RZ, RZ, R0 ;  /* 0x000000ffff137224 */ /* 0x000fd800078e0000 */
[----:B--2---:R-:W-:Y:S05]  /*00f0*/  @P0 BRA `(.L_x_4) ;  /* 0x0000000000140947 */ /* 0x004fea0003800000 */
[----:B------:R-:W1:Y:S02]  /*0100*/  LDC.64 R2, c[0x0][0x380] ;  /* 0x0000e000ff027b82 */ /* 0x000e640000000a00 */
[----:B-1----:R-:W-:-:S05]  /*0110*/  IMAD.WIDE.U32 R2, R0, 0x10, R2 ;  /* 0x0000001000027825 */ /* 0x002fca00078e0002 */
[----:B0-----:R1:W5:Y:S04]  /*0120*/  LDG.E.64.CONSTANT R14, desc[UR10][R2.64] ;  /* 0x0000000a020e7981 */ /* 0x001368000c1e9b00 */
[----:B------:R1:W5:Y:S01]  /*0130*/  LDG.E.64.CONSTANT R12, desc[UR10][R2.64+0x8] ;  /* 0x0000080a020c7981 */ /* 0x000362000c1e9b00 */
[----:B------:R-:W-:-:S07]  /*0140*/  VIADD R19, R0, 0x100 ;  /* 0x0000010000137836 */ /* 0x000fce0000000000 */
.L_x_4:
[----:B0-----:R-:W-:Y:S05]  /*0150*/  BSYNC.RECONVERGENT B1 ;  /* 0x0000000000017941 */ /* 0x001fea0003800200 */
.L_x_3:
[----:B------:R-:W-:Y:S01]  /*0160*/  ISETP.GE.AND P0, PT, R19, UR8, PT ;  /* 0x0000000813007c0c */ /* 0x000fe2000bf06270 */
[----:B------:R-:W-:-:S12]  /*0170*/  BSSY.RECONVERGENT B1, `(.L_x_5) ;  /* 0x0000099000017945 */ /* 0x000fd80003800200 */
[----:B------:R-:W-:Y:S05]  /*0180*/  @P0 BRA `(.L_x_6) ;  /* 0x00000008005c0947 */ /* 0x000fea0003800000 */
[----:B------:R-:W-:Y:S01]  /*0190*/  LOP3.LUT R4, RZ, R19, RZ, 0x33, !PT ;  /* 0x00000013ff047212 */ /* 0x000fe200078e33ff */
[----:B------:R-:W-:Y:S04]  /*01a0*/  BSSY.RECONVERGENT B2, `(.L_x_7) ;  /* 0x000002e000027945 */ /* 0x000fe80003800200 */
[----:B------:R-:W-:-:S05]  /*01b0*/  VIADD R4, R4, UR8 ;  /* 0x0000000804047c36 */ /* 0x000fca0008000000 */
[----:B-1----:R-:W-:-:S04]  /*01c0*/  LOP3.LUT R2, R4, 0x300, RZ, 0xc0, !PT ;  /* 0x0000030004027812 */ /* 0x002fc800078ec0ff */
[----:B------:R-:W-:-:S13]  /*01d0*/  ISETP.NE.AND P0, PT, R2, 0x300, PT ;  /* 0x000003000200780c */ /* 0x000fda0003f05270 */
[----:B------:R-:W-:Y:S05]  /*01e0*/  @!P0 BRA `(.L_x_8) ;  /* 0x0000000000a48947 */ /* 0x000fea0003800000 */
[----:B------:R-:W0:Y:S01]  /*01f0*/  LDC.64 R2, c[0x0][0x380] ;  /* 0x0000e000ff027b82 */ /* 0x000e220000000a00 */
[----:B------:R-:W-:-:S04]  /*0200*/  LEA.HI R5, R4, 0x1, RZ, 0x18 ;  /* 0x0000000104057811 */ /* 0x000fc800078fc0ff */
[----:B------:R-:W-:-:S05]  /*0210*/  LOP3.LUT R5, R5, 0x3, RZ, 0xc0, !PT ;  /* 0x0000000305057812 */ /* 0x000fca00078ec0ff */
[----:B------:R-:W-:Y:S02]  /*0220*/  IMAD.MOV R5, RZ, RZ, -R5 ;  /* 0x000000ffff057224 */ /* 0x000fe400078e0a05 */
[----:B0-----:R-:W-:-:S04]  /*0230*/  IMAD.WIDE.U32 R2, R19, 0x10, R2 ;  /* 0x0000001013027825 */ /* 0x001fc800078e0002 */
[----:B------:R-:W-:-:S07]  /*0240*/  IMAD.MOV.U32 R16, RZ, RZ, R2 ;  /* 0x000000ffff107224 */ /* 0x000fce00078e0002 */
.L_x_11:
[----:B------:R-:W-:-:S05]  /*0250*/  IMAD.MOV.U32 R2, RZ, RZ, R16 ;  /* 0x000000ffff027224 */ /* 0x000fca00078e0010 */
[----:B------:R-:W2:Y:S04]  /*0260*/  LDG.E.64.CONSTANT R8, desc[UR10][R2.64] ;  /* 0x0000000a02087981 */ /* 0x000ea8000c1e9b00 */
[----:B------:R-:W3:Y:S01]  /*0270*/  LDG.E.64.CONSTANT R10, desc[UR10][R2.64+0x8] ;  /* 0x0000080a020a7981 */ /* 0x000ee2000c1e9b00 */
[----:B------:R-:W-:Y:S01]  /*0280*/  VIADD R5, R5, 0x1 ;  /* 0x0000000105057836 */ /* 0x000fe20000000000 */
[----:B------:R-:W-:Y:S01]  /*0290*/  BSSY.RECONVERGENT B3, `(.L_x_9) ;  /* 0x000001b000037945 */ /* 0x000fe20003800200 */
[----:B-----5:R-:W-:Y:S01]  /*02a0*/  IMAD.MOV.U32 R21, RZ, RZ, R13 ;  /* 0x000000ffff157224 */ /* 0x020fe200078e000d */
[----:B------:R-:W-:Y:S01]  /*02b0*/  IADD3 R16, P3, PT, R2, 0x1000, RZ ;  /* 0x0000100002107810 */ /* 0x000fe20007f7e0ff */
[----:B------:R-:W-:Y:S01]  /*02c0*/  IMAD.MOV.U32 R17, RZ, RZ, R12 ;  /* 0x000000ffff117224 */ /* 0x000fe200078e000c */
[----:B------:R-:W-:Y:S01]  /*02d0*/  ISETP.NE.AND P2, PT, R5, RZ, PT ;  /* 0x000000ff0500720c */ /* 0x000fe20003f45270 */
[----:B------:R-:W-:-:S02]  /*02e0*/  IMAD.MOV.U32 R6, RZ, RZ, R14 ;  /* 0x000000ffff067224 */ /* 0x000fc400078e000e */
[----:B------:R-:W-:Y:S01]  /*02f0*/  IMAD.MOV.U32 R7, RZ, RZ, R15 ;  /* 0x000000ffff077224 */ /* 0x000fe200078e000f */
[----:B--2---:R-:W-:Y:S01]  /*0300*/  DSETP.GEU.AND P0, PT, |R14|, |R8|, PT ;  /* 0x400000080e00722a */ /* 0x004fe20003f0e200 */
[----:B------:R-:W-:Y:S02]  /*0310*/  IMAD.MOV.U32 R14, RZ, RZ, R8 ;  /* 0x000000ffff0e7224 */ /* 0x000fe400078e0008 */
[----:B---3--:R-:W-:Y:S02]  /*0320*/  IMAD.MOV.U32 R12, RZ, RZ, R10 ;  /* 0x000000ffff0c7224 */ /* 0x008fe400078e000a */
[----:B------:R-:W-:Y:S02]  /*0330*/  IMAD.MOV.U32 R13, RZ, RZ, R11 ;  /* 0x000000ffff0d7224 */ /* 0x000fe400078e000b */
[----:B------:R-:W-:-:S07]  /*0340*/  IMAD.MOV.U32 R15, RZ, RZ, R9 ;  /* 0x000000ffff0f7224 */ /* 0x000fce00078e0009 */
[----:B------:R-:W-:Y:S05]  /*0350*/  @!P0 BRA `(.L_x_10) ;  /* 0x0000000000388947 */ /* 0x000fea0003800000 */
[----:B------:R-:W-:Y:S01]  /*0360*/  DSETP.GEU.AND P0, PT, |R8|, |R6|, PT ;  /* 0x400000060800722a */ /* 0x000fe20003f0e200 */
[----:B------:R-:W-:Y:S02]  /*0370*/  IMAD.MOV.U32 R14, RZ, RZ, R6 ;  /* 0x000000ffff0e7224 */ /* 0x000fe400078e0006 */
[----:B------:R-:W-:Y:S02]  /*0380*/  IMAD.MOV.U32 R15, RZ, RZ, R7 ;  /* 0x000000ffff0f7224 */ /* 0x000fe400078e0007 */
[----:B------:R-:W-:Y:S02]  /*0390*/  IMAD.MOV.U32 R12, RZ, RZ, R17 ;  /* 0x000000ffff0c7224 */ /* 0x000fe400078e0011 */
[----:B------:R-:W-:-:S07]  /*03a0*/  IMAD.MOV.U32 R13, RZ, RZ, R21 ;  /* 0x000000ffff0d7224 */ /* 0x000fce00078e0015 */
[----:B------:R-:W-:Y:S05]  /*03b0*/  @!P0 BRA `(.L_x_10) ;  /* 0x0000000000208947 */ /* 0x000fea0003800000 */
[CC--:B------:R-:W-:Y:S02]  /*03c0*/  ISETP.GE.U32.AND P1, PT, R17.reuse, R10.reuse, PT ;  /* 0x0000000a1100720c */ /* 0x0c0fe40003f26070 */
[----:B------:R-:W-:Y:S02]  /*03d0*/  ISETP.LT.U32.AND P0, PT, R17, R10, PT ;  /* 0x0000000a1100720c */ /* 0x000fe40003f01070 */
[CC--:B------:R-:W-:Y:S02]  /*03e0*/  ISETP.GE.AND.EX P1, PT, R21.reuse, R11.reuse, PT, P1 ;  /* 0x0000000b1500720c */ /* 0x0c0fe40003f26310 */
[----:B------:R-:W-:Y:S02]  /*03f0*/  ISETP.LT.AND.EX P0, PT, R21, R11, PT, P0 ;  /* 0x0000000b1500720c */ /* 0x000fe40003f01300 */
[----:B------:R-:W-:Y:S02]  /*0400*/  FSEL R14, R6, R8, !P1 ;  /* 0x00000008060e7208 */ /* 0x000fe40004800000 */
[----:B------:R-:W-:-:S02]  /*0410*/  FSEL R15, R7, R9, !P1 ;  /* 0x00000009070f7208 */ /* 0x000fc40004800000 */
[----:B------:R-:W-:Y:S02]  /*0420*/  SEL R12, R17, R10, P0 ;  /* 0x0000000a110c7207 */ /* 0x000fe40000000000 */
[----:B------:R-:W-:-:S07]  /*0430*/  SEL R13, R21, R11, P0 ;  /* 0x0000000b150d7207 */ /* 0x000fce0000000000 */
.L_x_10:
[----:B------:R-:W-:Y:S05]  /*0440*/  BSYNC.RECONVERGENT B3 ;  /* 0x0000000000037941 */ /* 0x000fea0003800200 */
.L_x_9:
[----:B------:R-:W-:Y:S02]  /*0450*/  IMAD.X R3, RZ, RZ, R3, P3 ;  /* 0x000000ffff037224 */ /* 0x000fe400018e0603 */
[----:B------:R-:W-:Y:S01]  /*0460*/  VIADD R19, R19, 0x100 ;  /* 0x0000010013137836 */ /* 0x000fe20000000000 */
[----:B------:R-:W-:Y:S06]  /*0470*/  @P2 BRA `(.L_x_11) ;  /* 0xfffffffc00742947 */ /* 0x000fec000383ffff */
.L_x_8:
[----:B------:R-:W-:Y:S05]  /*0480*/  BSYNC.RECONVERGENT B2 ;  /* 0x0000000000027941 */ /* 0x000fea0003800200 */
.L_x_7:
[----:B------:R-:W0:Y:S01]  /*0490*/  LDC.64 R8, c[0x0][0x380] ;  /* 0x0000e000ff087b82 */ /* 0x000e220000000a00 */
[----:B------:R-:W-:-:S13]  /*04a0*/  ISETP.GE.U32.AND P0, PT, R4, 0x300, PT ;  /* 0x000003000400780c */ /* 0x000fda0003f06070 */
[----:B------:R-:W-:Y:S05]  /*04b0*/  @!P0 BRA `(.L_x_6) ;  /* 0x0000000400908947 */ /* 0x000fea0003800000 */
.L_x_20:
[----:B0-----:R-:W-:-:S05]  /*04c0*/  IMAD.WIDE R20, R19, 0x10, R8 ;  /* 0x0000001013147825 */ /* 0x001fca00078e0208 */
[----:B------:R-:W2:Y:S04]  /*04d0*/  LDG.E.64.CONSTANT R10, desc[UR10][R20.64] ;  /* 0x0000000a140a7981 */ /* 0x000ea8000c1e9b00 */
[----:B------:R-:W3:Y:S04]  /*04e0*/  LDG.E.64.CONSTANT R16, desc[UR10][R20.64+0x8] ;  /* 0x0000080a14107981 */ /* 0x000ee8000c1e9b00 */
[----:B-----5:R0:W5:Y:S04]  /*04f0*/  LDG.E.64.CONSTANT R6, desc[UR10][R20.64+0x1000] ;  /* 0x0010000a14067981 */ /* 0x020168000c1e9b00 */
[----:B------:R0:W5:Y:S01]  /*0500*/  LDG.E.64.CONSTANT R4, desc[UR10][R20.64+0x1008] ;  /* 0x0010080a14047981 */ /* 0x000162000c1e9b00 */
[----:B------:R-:W-:Y:S01]  /*0510*/  BSSY.RECONVERGENT B2, `(.L_x_12) ;  /* 0x0000015000027945 */ /* 0x000fe20003800200 */
[----:B--2---:R-:W-:Y:S01]  /*0520*/  DSETP.GEU.AND P0, PT, |R14|, |R10|, PT ;  /* 0x4000000a0e00722a */ /* 0x004fe20003f0e200 */
[----:B------:R-:W-:-:S02]  /*0530*/  IMAD.MOV.U32 R2, RZ, RZ, R10 ;  /* 0x000000ffff027224 */ /* 0x000fc400078e000a */
[----:B------:R-:W-:Y:S02]  /*0540*/  IMAD.MOV.U32 R3, RZ, RZ, R11 ;  /* 0x000000ffff037224 */ /* 0x000fe400078e000b */
[----:B---3--:R-:W-:Y:S02]  /*0550*/  IMAD.MOV.U32 R23, RZ, RZ, R16 ;  /* 0x000000ffff177224 */ /* 0x008fe400078e0010 */
[----:B------:R-:W-:-:S07]  /*0560*/  IMAD.MOV.U32 R25, RZ, RZ, R17 ;  /* 0x000000ffff197224 */ /* 0x000fce00078e0011 */
[----:B0-----:R-:W-:Y:S05]  /*0570*/  @!P0 BRA `(.L_x_13) ;  /* 0x0000000000388947 */ /* 0x001fea0003800000 */
[----:B------:R-:W-:Y:S01]  /*0580*/  DSETP.GEU.AND P0, PT, |R10|, |R14|, PT ;  /* 0x4000000e0a00722a */ /* 0x000fe20003f0e200 */
[----:B------:R-:W-:Y:S02]  /*0590*/  IMAD.MOV.U32 R23, RZ, RZ, R12 ;  /* 0x000000ffff177224 */ /* 0x000fe400078e000c */
[----:B------:R-:W-:Y:S02]  /*05a0*/  IMAD.MOV.U32 R25, RZ, RZ, R13 ;  /* 0x000000ffff197224 */ /* 0x000fe400078e000d */
[----:B------:R-:W-:Y:S02]  /*05b0*/  IMAD.MOV.U32 R2, RZ, RZ, R14 ;  /* 0x000000ffff027224 */ /* 0x000fe400078e000e */
[----:B------:R-:W-:-:S07]  /*05c0*/  IMAD.MOV.U32 R3, RZ, RZ, R15 ;  /* 0x000000ffff037224 */ /* 0x000fce00078e000f */
[----:B------:R-:W-:Y:S05]  /*05d0*/  @!P0 BRA `(.L_x_13) ;  /* 0x0000000000208947 */ /* 0x000fea0003800000 */
[CC--:B------:R-:W-:Y:S02]  /*05e0*/  ISETP.LT.U32.AND P1, PT, R12.reuse, R16.reuse, PT ;  /* 0x000000100c00720c */ /* 0x0c0fe40003f21070 */
[CC--:B------:R-:W-:Y:S02]  /*05f0*/  ISETP.GE.U32.AND P0, PT, R12.reuse, R16.reuse, PT ;  /* 0x000000100c00720c */ /* 0x0c0fe40003f06070 */
[CC--:B------:R-:W-:Y:S02]  /*0600*/  ISETP.LT.AND.EX P1, PT, R13.reuse, R17.reuse, PT, P1 ;  /* 0x000000110d00720c */ /* 0x0c0fe40003f21310 */
[CC--:B------:R-:W-:Y:S02]  /*0610*/  ISETP.GE.AND.EX P0, PT, R13.reuse, R17.reuse, PT, P0 ;  /* 0x000000110d00720c */ /* 0x0c0fe40003f06300 */
[----:B------:R-:W-:Y:S02]  /*0620*/  SEL R23, R12, R16, P1 ;  /* 0x000000100c177207 */ /* 0x000fe40000800000 */
[----:B------:R-:W-:-:S02]  /*0630*/  SEL R25, R13, R17, P1 ;  /* 0x000000110d197207 */ /* 0x000fc40000800000 */
[----:B------:R-:W-:Y:S02]  /*0640*/  FSEL R2, R14, R10, !P0 ;  /* 0x0000000a0e027208 */ /* 0x000fe40004000000 */
[----:B------:R-:W-:-:S07]  /*0650*/  FSEL R3, R15, R11, !P0 ;  /* 0x0000000b0f037208 */ /* 0x000fce0004000000 */
.L_x_13:
[----:B------:R-:W-:Y:S05]  /*0660*/  BSYNC.RECONVERGENT B2 ;  /* 0x0000000000027941 */ /* 0x000fea0003800200 */
.L_x_12:
[----:B------:R0:W5:Y:S04]  /*0670*/  LDG.E.64.CONSTANT R14, desc[UR10][R20.64+0x2000] ;  /* 0x0020000a140e7981 */ /* 0x000168000c1e9b00 */
[----:B------:R0:W5:Y:S04]  /*0680*/  LDG.E.64.CONSTANT R12, desc[UR10][R20.64+0x2008] ;  /* 0x0020080a140c7981 */ /* 0x000168000c1e9b00 */
[----:B------:R0:W5:Y:S04]  /*0690*/  LDG.E.64.CONSTANT R10, desc[UR10][R20.64+0x3000] ;  /* 0x0030000a140a7981 */ /* 0x000168000c1e9b00 */
[----:B------:R0:W5:Y:S02]  /*06a0*/  LDG.E.64.CONSTANT R16, desc[UR10][R20.64+0x3008] ;  /* 0x0030080a14107981 */ /* 0x000164000c1e9b00 */
[----:B-----5:R-:W-:Y:S01]  /*06b0*/  DSETP.GEU.AND P0, PT, |R2|, |R6|, PT ;  /* 0x400000060200722a */ /* 0x020fe20003f0e200 */
[----:B------:R-:W-:Y:S01]  /*06c0*/  BSSY.RECONVERGENT B2, `(.L_x_14) ;  /* 0x0000014000027945 */ /* 0x000fe20003800200 */
[----:B------:R-:W-:-:S02]  /*06d0*/  IMAD.MOV.U32 R26, RZ, RZ, R6 ;  /* 0x000000ffff1a7224 */ /* 0x000fc400078e0006 */
[----:B------:R-:W-:Y:S02]  /*06e0*/  IMAD.MOV.U32 R27, RZ, RZ, R7 ;  /* 0x000000ffff1b7224 */ /* 0x000fe400078e0007 */
[----:B------:R-:W-:Y:S02]  /*06f0*/  IMAD.MOV.U32 R29, RZ, RZ, R4 ;  /* 0x000000ffff1d7224 */ /* 0x000fe400078e0004 */
[----:B------:R-:W-:-:S06]  /*0700*/  IMAD.MOV.U32 R18, RZ, RZ, R5 ;  /* 0x000000ffff127224 */ /* 0x000fcc00078e0005 */
[----:B0-----:R-:W-:Y:S05]  /*0710*/  @!P0 BRA `(.L_x_15) ;  /* 0x0000000000388947 */ /* 0x001fea0003800000 */
        /* <DEDUP_REMOVED lines=14> */
.L_x_15:
[----:B------:R-:W-:Y:S05]  /*0800*/  BSYNC.RECONVERGENT B2 ;  /* 0x0000000000027941 */ /* 0x000fea0003800200 */
.L_x_14:
[----:B------:R-:W-:Y:S01]  /*0810*/  DSETP.GEU.AND P0, PT, |R26|, |R14|, PT ;  /* 0x4000000e1a00722a */ /* 0x000fe20003f0e200 */
[----:B------:R-:W-:Y:S01]  /*0820*/  BSSY.RECONVERGENT B2, `(.L_x_16) ;  /* 0x0000014000027945 */ /* 0x000fe20003800200 */
[----:B------:R-:W-:Y:S02]  /*0830*/  IMAD.MOV.U32 R2, RZ, RZ, R14 ;  /* 0x000000ffff027224 */ /* 0x000fe400078e000e */
[----:B------:R-:W-:Y:S02]  /*0840*/  IMAD.MOV.U32 R3, RZ, RZ, R15 ;  /* 0x000000ffff037224 */ /* 0x000fe400078e000f */
[----:B------:R-:W-:Y:S02]  /*0850*/  IMAD.MOV.U32 R5, RZ, RZ, R12 ;  /* 0x000000ffff057224 */ /* 0x000fe400078e000c */
[----:B------:R-:W-:-:S06]  /*0860*/  IMAD.MOV.U32 R7, RZ, RZ, R13 ;  /* 0x000000ffff077224 */ /* 0x000fcc00078e000d */
        /* <DEDUP_REMOVED lines=15> */
.L_x_17:
[----:B------:R-:W-:Y:S05]  /*0960*/  BSYNC.RECONVERGENT B2 ;  /* 0x0000000000027941 */ /* 0x000fea0003800200 */
.L_x_16:
        /* <DEDUP_REMOVED lines=21> */
.L_x_19:
[----:B------:R-:W-:Y:S05]  /*0ac0*/  BSYNC.RECONVERGENT B2 ;  /* 0x0000000000027941 */ /* 0x000fea0003800200 */
.L_x_18:
[----:B------:R-:W-:-:S05]  /*0ad0*/  VIADD R19, R19, 0x400 ;  /* 0x0000040013137836 */ /* 0x000fca0000000000 */
[----:B------:R-:W-:-:S13]  /*0ae0*/  ISETP.GE.AND P0, PT, R19, UR4, PT ;  /* 0x0000000413007c0c */ /* 0x000fda000bf06270 */
[----:B------:R-:W-:Y:S05]  /*0af0*/  @!P0 BRA `(.L_x_20) ;  /* 0xfffffff800708947 */ /* 0x000fea000383ffff */
.L_x_6:
[----:B------:R-:W-:Y:S05]  /*0b00*/  BSYNC.RECONVERGENT B1 ;  /* 0x0000000000017941 */ /* 0x000fea0003800200 */
.L_x_5:
[----:B------:R-:W2:Y:S02]  /*0b10*/  LDCU UR6, c[0x0][0x390] ;  /* 0x00007200ff0677ac */ /* 0x000ea40008000800 */
[----:B--2---:R-:W-:-:S09]  /*0b20*/  UISETP.GE.AND UP0, UPT, UR6, 0x100, UPT ;  /* 0x000001000600788c */ /* 0x004fd2000bf06270 */
[----:B------:R-:W-:Y:S05]  /*0b30*/  BRA.U !UP0, `(.L_x_21) ;  /* 0x0000001508507547 */ /* 0x000fea000b800000 */
[----:B0-----:R-:W0:Y:S01]  /*0b40*/  S2R R9, SR_LANEID ;  /* 0x0000000000097919 */ /* 0x001e220000000000 */
[----:B------:R-:W-:Y:S01]  /*0b50*/  BSSY.RECONVERGENT B1, `(.L_x_22) ;  /* 0x000001f000017945 */ /* 0x000fe20003800200 */
[----:B-----5:R-:W-:Y:S01]  /*0b60*/  IMAD.MOV.U32 R11, RZ, RZ, R12 ;  /* 0x000000ffff0b7224 */ /* 0x020fe200078e000c */
[----:B------:R2:W3:Y:S01]  /*0b70*/  SHFL.DOWN PT, R4, R14, 0x1, 0x1f ;  /* 0x08201f000e047f89 */ /* 0x0004e200000e0000 */
[----:B------:R-:W-:Y:S02]  /*0b80*/  IMAD.MOV.U32 R16, RZ, RZ, R13 ;  /* 0x000000ffff107224 */ /* 0x000fe400078e000d */
[----:B-1----:R-:W-:Y:S01]  /*0b90*/  IMAD.MOV.U32 R2, RZ, RZ, R14 ;  /* 0x000000ffff027224 */ /* 0x002fe200078e000e */
[----:B------:R2:W1:Y:S01]  /*0ba0*/  SHFL.DOWN PT, R5, R15, 0x1, 0x1f ;  /* 0x08201f000f057f89 */ /* 0x00046200000e0000 */
[----:B------:R-:W-:-:S03]  /*0bb0*/  IMAD.MOV.U32 R3, RZ, RZ, R15 ;  /* 0x000000ffff037224 */ /* 0x000fc600078e000f */
[----:B------:R2:W4:Y:S04]  /*0bc0*/  SHFL.DOWN PT, R7, R12, 0x1, 0x1f ;  /* 0x08201f000c077f89 */ /* 0x00052800000e0000 */
[----:B------:R2:W1:Y:S01]  /*0bd0*/  SHFL.DOWN PT, R17, R13, 0x1, 0x1f ;  /* 0x08201f000d117f89 */ /* 0x00046200000e0000 */
[----:B0-----:R-:W-:-:S13]  /*0be0*/  ISETP.GT.AND P0, PT, R9, 0x1e, PT ;  /* 0x0000001e0900780c */ /* 0x001fda0003f04270 */
[----:B-1234-:R-:W-:Y:S05]  /*0bf0*/  @P0 BRA `(.L_x_23) ;  /* 0x0000000000500947 */ /* 0x01efea0003800000 */
[----:B------:R-:W-:Y:S01]  /*0c00*/  DSETP.GEU.AND P0, PT, |R14|, |R4|, PT ;  /* 0x400000040e00722a */ /* 0x000fe20003f0e200 */
[----:B------:R-:W-:Y:S02]  /*0c10*/  IMAD.MOV.U32 R11, RZ, RZ, R7 ;  /* 0x000000ffff0b7224 */ /* 0x000fe400078e0007 */
[----:B------:R-:W-:Y:S02]  /*0c20*/  IMAD.MOV.U32 R16, RZ, RZ, R17 ;  /* 0x000000ffff107224 */ /* 0x000fe400078e0011 */
        /* <DEDUP_REMOVED lines=9> */
[CC--:B------:R-:W-:Y:S02]  /*0cc0*/  ISETP.LT.U32.AND P1, PT, R12.reuse, R7.reuse, PT ;  /* 0x000000070c00720c */ /* 0x0c0fe40003f21070 */
[C---:B------:R-:W-:Y:S02]  /*0cd0*/  ISETP.GE.U32.AND P0, PT, R12.reuse, R7, PT ;  /* 0x000000070c00720c */ /* 0x040fe40003f06070 */
[CC--:B------:R-:W-:Y:S02]  /*0ce0*/  ISETP.LT.AND.EX P1, PT, R13.reuse, R17.reuse, PT, P1 ;  /* 0x000000110d00720c */ /* 0x0c0fe40003f21310 */
[C---:B------:R-:W-:Y:S02]  /*0cf0*/  ISETP.GE.AND.EX P0, PT, R13.reuse, R17, PT, P0 ;  /* 0x000000110d00720c */ /* 0x040fe40003f06300 */
[----:B------:R-:W-:Y:S02]  /*0d00*/  SEL R11, R12, R7, P1 ;  /* 0x000000070c0b7207 */ /* 0x000fe40000800000 */
[----:B------:R-:W-:-:S02]  /*0d10*/  SEL R16, R13, R17, P1 ;  /* 0x000000110d107207 */ /* 0x000fc40000800000 */
[----:B------:R-:W-:Y:S02]  /*0d20*/  FSEL R2, R14, R4, !P0 ;  /* 0x000000040e027208 */ /* 0x000fe40004000000 */
[----:B------:R-:W-:-:S07]  /*0d30*/  FSEL R3, R15, R5, !P0 ;  /* 0x000000050f037208 */ /* 0x000fce0004000000 */
.L_x_23:
[----:B------:R-:W-:Y:S05]  /*0d40*/  BSYNC.RECONVERGENT B1 ;  /* 0x0000000000017941 */ /* 0x000fea0003800200 */
.L_x_22:
[----:B------:R-:W-:Y:S01]  /*0d50*/  ISETP.GT.AND P0, PT, R9, 0x1d, PT ;  /* 0x0000001d0900780c */ /* 0x000fe20003f04270 */
[----:B------:R0:W1:Y:S01]  /*0d60*/  SHFL.DOWN PT, R6, R2, 0x2, 0x1f ;  /* 0x08401f0002067f89 */ /* 0x00006200000e0000 */
[----:B------:R-:W-:Y:S01]  /*0d70*/  BSSY.RECONVERGENT B1, `(.L_x_24) ;  /* 0x000001d000017945 */ /* 0x000fe20003800200 */
[----:B------:R-:W-:Y:S02]  /*0d80*/  IMAD.MOV.U32 R8, RZ, RZ, R11 ;  /* 0x000000ffff087224 */ /* 0x000fe400078e000b */
[----:B------:R0:W2:Y:S01]  /*0d90*/  SHFL.DOWN PT, R7, R3, 0x2, 0x1f ;  /* 0x08401f0003077f89 */ /* 0x0000a200000e0000 */
[----:B------:R-:W-:Y:S02]  /*0da0*/  IMAD.MOV.U32 R10, RZ, RZ, R16 ;  /* 0x000000ffff0a7224 */ /* 0x000fe400078e0010 */
[----:B------:R-:W-:Y:S01]  /*0db0*/  IMAD.MOV.U32 R4, RZ, RZ, R2 ;  /* 0x000000ffff047224 */ /* 0x000fe200078e0002 */
[----:B------:R0:W3:Y:S01]  /*0dc0*/  SHFL.DOWN PT, R12, R11, 0x2, 0x1f ;  /* 0x08401f000b0c7f89 */ /* 0x0000e200000e0000 */
[----:B------:R-:W-:-:S03]  /*0dd0*/  IMAD.MOV.U32 R5, RZ, RZ, R3 ;  /* 0x000000ffff057224 */ /* 0x000fc600078e0003 */
[----:B------:R0:W4:Y:S01]  /*0de0*/  SHFL.DOWN PT, R13, R16, 0x2, 0x1f ;  /* 0x08401f00100d7f89 */ /* 0x00012200000e0000 */
[----:B------:R-:W-:Y:S05]  /*0df0*/  @P0 BRA `(.L_x_25) ;  /* 0x0000000000500947 */ /* 0x000fea0003800000 */
[----:B-12---:R-:W-:Y:S01]  /*0e00*/  DSETP.GEU.AND P0, PT, |R2|, |R6|, PT ;  /* 0x400000060200722a */ /* 0x006fe20003f0e200 */
[----:B---3--:R-:W-:Y:S02]  /*0e10*/  IMAD.MOV.U32 R8, RZ, RZ, R12 ;  /* 0x000000ffff087224 */ /* 0x008fe400078e000c */
[----:B----4-:R-:W-:Y:S02]  /*0e20*/  IMAD.MOV.U32 R10, RZ, RZ, R13 ;  /* 0x000000ffff0a7224 */ /* 0x010fe400078e000d */
        /* <DEDUP_REMOVED lines=17> */
.L_x_25:
[----:B------:R-:W-:Y:S05]  /*0f40*/  BSYNC.RECONVERGENT B1 ;  /* 0x0000000000017941 */ /* 0x000fea0003800200 */
.L_x_24:
[----:B------:R-:W-:Y:S01]  /*0f50*/  ISETP.GT.AND P0, PT, R9, 0x1b, PT ;  /* 0x0000001b0900780c */ /* 0x000fe20003f04270 */
[----:B-1----:R1:W1:Y:S01]  /*0f60*/  SHFL.DOWN PT, R6, R4, 0x4, 0x1f ;  /* 0x08801f0004067f89 */ /* 0x00226200000e0000 */
[----:B------:R-:W-:Y:S01]  /*0f70*/  BSSY.RECONVERGENT B1, `(.L_x_26) ;  /* 0x000001d000017945 */ /* 0x000fe20003800200 */
[----:B0-----:R-:W-:Y:S02]  /*0f80*/  IMAD.MOV.U32 R11, RZ, RZ, R8 ;  /* 0x000000ffff0b7224 */ /* 0x001fe400078e0008 */
[----:B--2---:R0:W2:Y:S01]  /*0f90*/  SHFL.DOWN PT, R7, R5, 0x4, 0x1f ;  /* 0x08801f0005077f89 */ /* 0x0040a200000e0000 */
[----:B---3--:R-:W-:Y:S02]  /*0fa0*/  IMAD.MOV.U32 R12, RZ, RZ, R10 ;  /* 0x000000ffff0c7224 */ /* 0x008fe400078e000a */
[----:B------:R-:W-:Y:S01]  /*0fb0*/  IMAD.MOV.U32 R2, RZ, RZ, R4 ;  /* 0x000000ffff027224 */ /* 0x000fe200078e0004 */
[----:B----4-:R0:W3:Y:S01]  /*0fc0*/  SHFL.DOWN PT, R13, R8, 0x4, 0x1f ;  /* 0x08801f00080d7f89 */ /* 0x0100e200000e0000 */
        /* <DEDUP_REMOVED lines=23> */
.L_x_27:
[----:B------:R-:W-:Y:S05]  /*1140*/  BSYNC.RECONVERGENT B1 ;  /* 0x0000000000017941 */ /* 0x000fea0003800200 */
.L_x_26:
[----:B------:R-:W-:Y:S01]  /*1150*/  ISETP.GT.AND P0, PT, R9, 0x17, PT ;  /* 0x000000170900780c */ /* 0x000fe20003f04270 */
[----:B-1----:R1:W1:Y:S01]  /*1160*/  SHFL.DOWN PT, R6, R2, 0x8, 0x1f ;  /* 0x09001f0002067f89 */ /* 0x00226200000e0000 */
[----:B------:R-:W-:Y:S01]  /*1170*/  BSSY.RECONVERGENT B1, `(.L_x_28) ;  /* 0x000001d000017945 */ /* 0x000fe20003800200 */
[----:B0-----:R-:W-:Y:S02]  /*1180*/  IMAD.MOV.U32 R8, RZ, RZ, R11 ;  /* 0x000000ffff087224 */ /* 0x001fe400078e000b */
[----:B--2---:R0:W2:Y:S01]  /*1190*/  SHFL.DOWN PT, R7, R3, 0x8, 0x1f ;  /* 0x09001f0003077f89 */ /* 0x0040a200000e0000 */
[----:B------:R-:W-:Y:S02]  /*11a0*/  IMAD.MOV.U32 R10, RZ, RZ, R12 ;  /* 0x000000ffff0a7224 */ /* 0x000fe400078e000c */
[----:B------:R-:W-:Y:S01]  /*11b0*/  IMAD.MOV.U32 R4, RZ, RZ, R2 ;  /* 0x000000ffff047224 */ /* 0x000fe200078e0002 */
[----:B------:R0:W0:Y:S01]  /*11c0*/  SHFL.DOWN PT, R14, R11, 0x8, 0x1f ;  /* 0x09001f000b0e7f89 */ /* 0x00002200000e0000 */
[----:B------:R-:W-:-:S03]  /*11d0*/  IMAD.MOV.U32 R5, RZ, RZ, R3 ;  /* 0x000000ffff057224 */ /* 0x000fc600078e0003 */
[----:B---3--:R3:W0:Y:S01]  /*11e0*/  SHFL.DOWN PT, R13, R12, 0x8, 0x1f ;  /* 0x09001f000c0d7f89 */ /* 0x00862200000e0000 */
[----:B------:R-:W-:Y:S05]  /*11f0*/  @P0 BRA `(.L_x_29) ;  /* 0x0000000000500947 */ /* 0x000fea0003800000 */
[----:B-12---:R-:W-:Y:S01]  /*1200*/  DSETP.GEU.AND P0, PT, |R2|, |R6|, PT ;  /* 0x400000060200722a */ /* 0x006fe20003f0e200 */
[----:B0-----:R-:W-:Y:S02]  /*1210*/  IMAD.MOV.U32 R8, RZ, RZ, R14 ;  /* 0x000000ffff087224 */ /* 0x001fe400078e000e */
        /* <DEDUP_REMOVED lines=18> */
.L_x_29:
[----:B------:R-:W-:Y:S05]  /*1340*/  BSYNC.RECONVERGENT B1 ;  /* 0x0000000000017941 */ /* 0x000fea0003800200 */
.L_x_28:
[----:B------:R-:W-:Y:S01]  /*1350*/  ISETP.GT.AND P0, PT, R9, 0xf, PT ;  /* 0x0000000f0900780c */ /* 0x000fe20003f04270 */
[----:B-1----:R1:W1:Y:S01]  /*1360*/  SHFL.DOWN PT, R6, R4, 0x10, 0x1f ;  /* 0x0a001f0004067f89 */ /* 0x00226200000e0000 */
[----:B------:R-:W-:Y:S01]  /*1370*/  BSSY.RECONVERGENT B1, `(.L_x_30) ;  /* 0x000001d000017945 */ /* 0x000fe20003800200 */
[----:B0-----:R-:W-:Y:S02]  /*1380*/  IMAD.MOV.U32 R14, RZ, RZ, R8 ;  /* 0x000000ffff0e7224 */ /* 0x001fe400078e0008 */
[----:B--2---:R0:W2:Y:S01]  /*1390*/  SHFL.DOWN PT, R7, R5, 0x10, 0x1f ;  /* 0x0a001f0005077f89 */ /* 0x0040a200000e0000 */
[----:B----4-:R-:W-:Y:S02]  /*13a0*/  IMAD.MOV.U32 R15, RZ, RZ, R10 ;  /* 0x000000ffff0f7224 */ /* 0x010fe400078e000a */
[----:B------:R-:W-:Y:S01]  /*13b0*/  IMAD.MOV.U32 R2, RZ, RZ, R4 ;  /* 0x000000ffff027224 */ /* 0x000fe200078e0004 */
[----:B------:R0:W4:Y:S01]  /*13c0*/  SHFL.DOWN PT, R11, R8, 0x10, 0x1f ;  /* 0x0a001f00080b7f89 */ /* 0x00012200000e0000 */
[----:B------:R-:W-:-:S03]  /*13d0*/  IMAD.MOV.U32 R3, RZ, RZ, R5 ;  /* 0x000000ffff037224 */ /* 0x000fc600078e0005 */
[----:B------:R0:W0:Y:S01]  /*13e0*/  SHFL.DOWN PT, R13, R10, 0x10, 0x1f ;  /* 0x0a001f000a0d7f89 */ /* 0x00002200000e0000 */
[----:B------:R-:W-:Y:S05]  /*13f0*/  @P0 BRA `(.L_x_31) ;  /* 0x0000000000500947 */ /* 0x000fea0003800000 */
[----:B-12---:R-:W-:Y:S01]  /*1400*/  DSETP.GEU.AND P0, PT, |R4|, |R6|, PT ;  /* 0x400000060400722a */ /* 0x006fe20003f0e200 */
[----:B----4-:R-:W-:Y:S02]  /*1410*/  IMAD.MOV.U32 R14, RZ, RZ, R11 ;  /* 0x000000ffff0e7224 */ /* 0x010fe400078e000b */
[----:B0-----:R-:W-:Y:S02]  /*1420*/  IMAD.MOV.U32 R15, RZ, RZ, R13 ;  /* 0x000000ffff0f7224 */ /* 0x001fe400078e000d */
        /* <DEDUP_REMOVED lines=17> */
.L_x_31:
[----:B------:R-:W-:Y:S05]  /*1540*/  BSYNC.RECONVERGENT B1 ;  /* 0x0000000000017941 */ /* 0x000fea0003800200 */
.L_x_30:
[----:B------:R-:W-:Y:S01]  /*1550*/  ISETP.NE.AND P0, PT, R9, RZ, PT ;  /* 0x000000ff0900720c */ /* 0x000fe20003f05270 */
[----:B------:R-:W-:-:S12]  /*1560*/  BSSY.RECONVERGENT B1, `(.L_x_32) ;  /* 0x000000a000017945 */ /* 0x000fd80003800200 */
[----:B------:R-:W-:Y:S05]  /*1570*/  @P0 BRA `(.L_x_33) ;  /* 0x0000000000200947 */ /* 0x000fea0003800000 */
[----:B-1----:R-:W1:Y:S01]  /*1580*/  S2R R6, SR_CgaCtaId ;  /* 0x0000000000067919 */ /* 0x002e620000008800 */
[----:B0-----:R-:W-:Y:S02]  /*1590*/  MOV R5, 0x400 ;  /* 0x0000040000057802 */ /* 0x001fe40000000f00 */
[----:B------:R-:W-:-:S04]  /*15a0*/  SHF.R.U32.HI R4, RZ, 0x1, R0 ;  /* 0x00000001ff047819 */ /* 0x000fc80000011600 */
[----:B------:R-:W-:Y:S02]  /*15b0*/  LOP3.LUT R4, R4, 0x1f0, RZ, 0xc0, !PT ;  /* 0x000001f004047812 */ /* 0x000fe400078ec0ff */
[----:B-1----:R-:W-:-:S05]  /*15c0*/  LEA R5, R6, R5, 0x18 ;  /* 0x0000000506057211 */ /* 0x002fca00078ec0ff */
[----:B------:R-:W-:-:S05]  /*15d0*/  IMAD.IADD R5, R4, 0x1, R5 ;  /* 0x0000000104057824 */ /* 0x000fca00078e0205 */
[----:B------:R0:W-:Y:S04]  /*15e0*/  STS.64 [R5+0x10], R14 ;  /* 0x0000100e05007388 */ /* 0x0001e80000000a00 */
[----:B------:R0:W-:Y:S02]  /*15f0*/  STS.64 [R5+0x8], R2 ;  /* 0x0000080205007388 */ /* 0x0001e40000000a00 */
.L_x_33:
[----:B------:R-:W-:Y:S05]  /*1600*/  BSYNC.RECONVERGENT B1 ;  /* 0x0000000000017941 */ /* 0x000fea0003800200 */
.L_x_32:
[----:B------:R-:W-:Y:S01]  /*1610*/  BAR.SYNC.DEFER_BLOCKING 0x0 ;  /* 0x0000000000007b1d */ /* 0x000fe20000010000 */
[----:B------:R-:W-:-:S13]  /*1620*/  ISETP.NE.AND P1, PT, R0, RZ, PT ;  /* 0x000000ff0000720c */ /* 0x000fda0003f25270 */
[----:B------:R-:W-:Y:S05]  /*1630*/  @P1 BRA `(.L_x_34) ;  /* 0x0000005400881947 */ /* 0x000fea0003800000 */
[----:B0-----:R-:W0:Y:S01]  /*1640*/  S2R R5, SR_CgaCtaId ;  /* 0x0000000000057919 */ /* 0x001e220000008800 */
[----:B------:R-:W-:Y:S01]  /*1650*/  MOV R0, 0x400 ;  /* 0x0000040000007802 */ /* 0x000fe20000000f00 */
[----:B------:R-:W-:Y:S03]  /*1660*/  BSSY.RECONVERGENT B1, `(.L_x_35) ;  /* 0x000001a000017945 */ /* 0x000fe60003800200 */
[----:B0-----:R-:W-:-:S05]  /*1670*/  LEA R0, R5, R0, 0x18 ;  /* 0x0000000005007211 */ /* 0x001fca00078ec0ff */
[----:B------:R-:W0:Y:S04]  /*1680*/  LDS.64 R16, [R0+0x18] ;  /* 0x0000180000107984 */ /* 0x000e280000000a00 */
[----:B-12---:R-:W1:Y:S04]  /*1690*/  LDS.128 R4, [R0+0x20] ;  /* 0x0000200000047984 */ /* 0x006e680000000c00 */
[----:B---3--:R2:W3:Y:S04]  /*16a0*/  LDS.64 R12, [R0+0x80] ;  /* 0x00008000000c7984 */ /* 0x0084e80000000a00 */
[----:B----4-:R2:W4:Y:S01]  /*16b0*/  LDS.128 R8, [R0+0x30] ;  /* 0x0000300000087984 */ /* 0x0105220000000c00 */
[----:B0-----:R-:W-:Y:S01]  /*16c0*/  DSETP.GEU.AND P0, PT, |R2|, |R16|, PT ;  /* 0x400000100200722a */ /* 0x001fe20003f0e200 */
[----:B------:R-:W-:-:S02]  /*16d0*/  IMAD.MOV.U32 R24, RZ, RZ, R16 ;  /* 0x000000ffff187224 */ /* 0x000fc400078e0010 */
[----:B------:R-:W-:Y:S02]  /*16e0*/  IMAD.MOV.U32 R25, RZ, RZ, R17 ;  /* 0x000000ffff197224 */ /* 0x000fe400078e0011 */
[----:B-1----:R-:W-:Y:S02]  /*16f0*/  IMAD.MOV.U32 R26, RZ, RZ, R4 ;  /* 0x000000ffff1a7224 */ /* 0x002fe400078e0004 */
[----:B------:R-:W-:-:S07]  /*1700*/  IMAD.MOV.U32 R27, RZ, RZ, R5 ;  /* 0x000000ffff1b7224 */ /* 0x000fce00078e0005 */
[----:B--234-:R-:W-:Y:S05]  /*1710*/  @!P0 BRA `(.L_x_36) ;  /* 0x0000000000388947 */ /* 0x01cfea0003800000 */
        /* <DEDUP_REMOVED lines=14> */
.L_x_36:
[----:B------:R-:W-:Y:S05]  /*1800*/  BSYNC.RECONVERGENT B1 ;  /* 0x0000000000017941 */ /* 0x000fea0003800200 */
.L_x_35:
[----:B------:R0:W1:Y:S01]  /*1810*/  LDS.128 R16, [R0+0x40] ;  /* 0x0000400000107984 */ /* 0x0000620000000c00 */
[----:B------:R-:W-:Y:S01]  /*1820*/  DSETP.GEU.AND P0, PT, |R24|, |R6|, PT ;  /* 0x400000061800722a */ /* 0x000fe20003f0e200 */
[----:B------:R-:W-:Y:S01]  /*1830*/  BSSY.RECONVERGENT B1, `(.L_x_37) ;  /* 0x0000015000017945 */ /* 0x000fe20003800200 */
[----:B------:R-:W-:Y:S01]  /*1840*/  IMAD.MOV.U32 R4, RZ, RZ, R6 ;  /* 0x000000ffff047224 */ /* 0x000fe200078e0006 */
[----:B------:R0:W2:Y:S01]  /*1850*/  LDS.128 R20, [R0+0x50] ;  /* 0x0000500000147984 */ /* 0x0000a20000000c00 */
        /* <DEDUP_REMOVED lines=18> */
.L_x_38:
[----:B------:R-:W-:Y:S05]  /*1980*/  BSYNC.RECONVERGENT B1 ;  /* 0x0000000000017941 */ /* 0x000fea0003800200 */
.L_x_37:
[----:B------:R-:W-:Y:S01]  /*1990*/  DSETP.GEU.AND P0, PT, |R4|, |R10|, PT ;  /* 0x4000000a0400722a */ /* 0x000fe20003f0e200 */
[----:B------:R-:W-:Y:S01]  /*19a0*/  BSSY.RECONVERGENT B1, `(.L_x_39) ;  /* 0x0000014000017945 */ /* 0x000fe20003800200 */
[----:B------:R-:W-:Y:S02]  /*19b0*/  IMAD.MOV.U32 R2, RZ, RZ, R10 ;  /* 0x000000ffff027224 */ /* 0x000fe400078e000a */
[----:B------:R-:W-:Y:S02]  /*19c0*/  IMAD.MOV.U32 R3, RZ, RZ, R11 ;  /* 0x000000ffff037224 */ /* 0x000fe400078e000b */
[----:B-1----:R-:W-:Y:S02]  /*19d0*/  IMAD.MOV.U32 R27, RZ, RZ, R16 ;  /* 0x000000ffff1b7224 */ /* 0x002fe400078e0010 */
        /* <DEDUP_REMOVED lines=16> */
.L_x_40:
[----:B------:R-:W-:Y:S05]  /*1ae0*/  BSYNC.RECONVERGENT B1 ;  /* 0x0000000000017941 */ /* 0x000fea0003800200 */
.L_x_39:
[----:B------:R0:W1:Y:S01]  /*1af0*/  LDS.128 R8, [R0+0x60] ;  /* 0x0000600000087984 */ /* 0x0000620000000c00 */
[----:B------:R-:W-:Y:S01]  /*1b00*/  DSETP.GEU.AND P0, PT, |R2|, |R18|, PT ;  /* 0x400000120200722a */ /* 0x000fe20003f0e200 */
[----:B------:R-:W-:Y:S01]  /*1b10*/  BSSY.RECONVERGENT B1, `(.L_x_41) ;  /* 0x0000015000017945 */ /* 0x000fe20003800200 */
[----:B------:R-:W-:Y:S01]  /*1b20*/  IMAD.MOV.U32 R14, RZ, RZ, R18 ;  /* 0x000000ffff0e7224 */ /* 0x000fe200078e0012 */
[----:B------:R0:W3:Y:S01]  /*1b30*/  LDS.128 R4, [R0+0x70] ;  /* 0x0000700000047984 */ /* 0x0000e20000000c00 */
[----:B------:R-:W-:Y:S02]  /*1b40*/  IMAD.MOV.U32 R15, RZ, RZ, R19 ;  /* 0x000000ffff0f7224 */ /* 0x000fe400078e0013 */
[----:B--2---:R-:W-:Y:S02]  /*1b50*/  IMAD.MOV.U32 R17, RZ, RZ, R20 ;  /* 0x000000ffff117224 */ /* 0x004fe400078e0014 */
        /* <DEDUP_REMOVED lines=16> */
.L_x_42:
[----:B------:R-:W-:Y:S05]  /*1c60*/  BSYNC.RECONVERGENT B1 ;  /* 0x0000000000017941 */ /* 0x000fea0003800200 */
.L_x_41:
        /* <DEDUP_REMOVED lines=21> */
.L_x_44:
[----:B------:R-:W-:Y:S05]  /*1dc0*/  BSYNC.RECONVERGENT B1 ;  /* 0x0000000000017941 */ /* 0x000fea0003800200 */
.L_x_43:
[----:B------:R-:W-:Y:S01]  /*1dd0*/  DSETP.GEU.AND P0, PT, |R2|, |R10|, PT ;  /* 0x4000000a0200722a */ /* 0x000fe20003f0e200 */
[----:B------:R-:W-:Y:S01]  /*1de0*/  BSSY.RECONVERGENT B1, `(.L_x_45) ;  /* 0x0000014000017945 */ /* 0x000fe20003800200 */
[----:B------:R-:W-:Y:S02]  /*1df0*/  IMAD.MOV.U32 R8, RZ, RZ, R10 ;  /* 0x000000ffff087224 */ /* 0x000fe400078e000a */
[----:B------:R-:W-:Y:S02]  /*1e00*/  IMAD.MOV.U32 R9, RZ, RZ, R11 ;  /* 0x000000ffff097224 */ /* 0x000fe400078e000b */
[----:B---3--:R-:W-:Y:S02]  /*1e10*/  IMAD.MOV.U32 R17, RZ, RZ, R4 ;  /* 0x000000ffff117224 */ /* 0x008fe400078e0004 */
        /* <DEDUP_REMOVED lines=16> */
.L_x_46:
[----:B------:R-:W-:Y:S05]  /*1f20*/  BSYNC.RECONVERGENT B1 ;  /* 0x0000000000017941 */ /* 0x000fea0003800200 */
.L_x_45:
        /* <DEDUP_REMOVED lines=19> */
[----:B------:R-:W-:Y:S01]  /*2060*/  SEL R15, R0, R13, P2 ;  /* 0x0000000d000f7207 */ /* 0x000fe20001000000 */
[----:B------:R-:W-:Y:S06]  /*2070*/  BRA `(.L_x_34) ;  /* 0x0000004800f87947 */ /* 0x000fec0003800000 */
.L_x_21:
[----:B------:R-:W2:Y:S01]  /*2080*/  S2R R4, SR_LANEID ;  /* 0x0000000000047919 */ /* 0x000ea20000000000 */
[----:B-1----:R-:W-:Y:S01]  /*2090*/  LOP3.LUT R2, R0, 0x3e0, RZ, 0xc0, !PT ;  /* 0x000003e000027812 */ /* 0x002fe200078ec0ff */
[----:B------:R-:W-:Y:S01]  /*20a0*/  BSSY.RECONVERGENT B1, `(.L_x_47) ;  /* 0x0000024000017945 */ /* 0x000fe20003800200 */
[----:B-----5:R-:W-:Y:S02]  /*20b0*/  IMAD.MOV.U32 R16, RZ, RZ, R12 ;  /* 0x000000ffff107224 */ /* 0x020fe400078e000c */
[----:B------:R-:W-:Y:S02]  /*20c0*/  IMAD.MOV.U32 R18, RZ, RZ, R13 ;  /* 0x000000ffff127224 */ /* 0x000fe400078e000d */
[----:B------:R-:W-:Y:S01]  /*20d0*/  VIADD R3, R2, 0x20 ;  /* 0x0000002002037836 */ /* 0x000fe20000000000 */
[----:B------:R-:W-:-:S04]  /*20e0*/  LOP3.LUT R2, RZ, R2, RZ, 0x33, !PT ;  /* 0x00000002ff027212 */ /* 0x000fc800078e33ff */
[----:B------:R-:W-:Y:S01]  /*20f0*/  ISETP.GT.AND P0, PT, R3, UR6, PT ;  /* 0x0000000603007c0c */ /* 0x000fe2000bf04270 */
[----:B------:R-:W-:Y:S02]  /*2100*/  VIADD R2, R2, UR6 ;  /* 0x0000000602027c36 */ /* 0x000fe40008000000 */
[----:B------:R-:W-:-:S03]  /*2110*/  IMAD.MOV.U32 R3, RZ, RZ, R15 ;  /* 0x000000ffff037224 */ /* 0x000fc600078e000f */
[----:B------:R-:W-:Y:S01]  /*2120*/  SEL R5, R2, 0x1f, P0 ;  /* 0x0000001f02057807 */ /* 0x000fe20000000000 */
[----:B------:R-:W-:-:S04]  /*2130*/  IMAD.MOV.U32 R2, RZ, RZ, R14 ;  /* 0x000000ffff027224 */ /* 0x000fc800078e000e */
[----:B------:R1:W3:Y:S04]  /*2140*/  SHFL.DOWN PT, R6, R14, 0x1, R5 ;  /* 0x082000000e067989 */ /* 0x0002e800000e0005 */
[----:B------:R1:W4:Y:S04]  /*2150*/  SHFL.DOWN PT, R7, R15, 0x1, R5 ;  /* 0x082000000f077989 */ /* 0x00032800000e0005 */
[----:B0-----:R1:W0:Y:S01]  /*2160*/  SHFL.DOWN PT, R9, R12, 0x1, R5 ;  /* 0x082000000c097989 */ /* 0x00122200000e0005 */
[----:B--2---:R-:W-:-:S03]  /*2170*/  ISETP.GE.AND P0, PT, R4, R5, PT ;  /* 0x000000050400720c */ /* 0x004fc60003f06270 */
[----:B------:R1:W2:Y:S10]  /*2180*/  SHFL.DOWN PT, R11, R13, 0x1, R5 ;  /* 0x082000000d0b7989 */ /* 0x0002b400000e0005 */
[----:B-1----:R-:W-:Y:S05]  /*2190*/  @P0 BRA `(.L_x_48) ;  /* 0x0000000000500947 */ /* 0x002fea0003800000 */
[----:B---34-:R-:W-:Y:S01]  /*21a0*/  DSETP.GEU.AND P0, PT, |R14|, |R6|, PT ;  /* 0x400000060e00722a */ /* 0x018fe20003f0e200 */
[----:B0-----:R-:W-:Y:S02]  /*21b0*/  IMAD.MOV.U32 R16, RZ, RZ, R9 ;  /* 0x000000ffff107224 */ /* 0x001fe400078e0009 */
[----:B--2---:R-:W-:Y:S02]  /*21c0*/  IMAD.MOV.U32 R18, RZ, RZ, R11 ;  /* 0x000000ffff127224 */ /* 0x004fe400078e000b */
        /* <DEDUP_REMOVED lines=17> */
.L_x_48:
[----:B------:R-:W-:Y:S05]  /*22e0*/  BSYNC.RECONVERGENT B1 ;  /* 0x0000000000017941 */ /* 0x000fea0003800200 */
.L_x_47:
[----:B---3--:R-:W-:Y:S01]  /*22f0*/  VIADD R6, R4, 0x2 ;  /* 0x0000000204067836 */ /* 0x008fe20000000000 */
[----:B------:R1:W3:Y:S01]  /*2300*/  SHFL.DOWN PT, R8, R2, 0x2, R5 ;  /* 0x0840000002087989 */ /* 0x0002e200000e0005 */
[----:B------:R-:W-:Y:S01]  /*2310*/  BSSY.RECONVERGENT B1, `(.L_x_49) ;  /* 0x000001e000017945 */ /* 0x000fe20003800200 */
[----:B------:R-:W-:Y:S02]  /*2320*/  IMAD.MOV.U32 R10, RZ, RZ, R16 ;  /* 0x000000ffff0a7224 */ /* 0x000fe400078e0010 */
[----:B------:R-:W-:Y:S01]  /*2330*/  ISETP.GT.AND P0, PT, R6, R5, PT ;  /* 0x000000050600720c */ /* 0x000fe20003f04270 */
[----:B0-----:R1:W0:Y:S01]  /*2340*/  SHFL.DOWN PT, R9, R3, 0x2, R5 ;  /* 0x0840000003097989 */ /* 0x00122200000e0005 */
[----:B------:R-:W-:Y:S02]  /*2350*/  IMAD.MOV.U32 R12, RZ, RZ, R18 ;  /* 0x000000ffff0c7224 */ /* 0x000fe400078e0012 */
[----:B------:R-:W-:Y:S01]  /*2360*/  IMAD.MOV.U32 R6, RZ, RZ, R2 ;  /* 0x000000ffff067224 */ /* 0x000fe200078e0002 */
[----:B--2---:R1:W2:Y:S01]  /*2370*/  SHFL.DOWN PT, R11, R16, 0x2, R5 ;  /* 0x08400000100b7989 */ /* 0x0042a200000e0005 */
[----:B----4-:R-:W-:-:S03]  /*2380*/  IMAD.MOV.U32 R7, RZ, RZ, R3 ;  /* 0x000000ffff077224 */ /* 0x010fc600078e0003 */
[----:B------:R1:W4:Y:S04]  /*2390*/  SHFL.DOWN PT, R13, R18, 0x2, R5 ;  /* 0x08400000120d7989 */ /* 0x00032800000e0005 */
[----:B------:R-:W-:Y:S05]  /*23a0*/  @P0 BRA `(.L_x_50) ;  /* 0x0000000000500947 */ /* 0x000fea0003800000 */
[----:B0--3--:R-:W-:Y:S01]  /*23b0*/  DSETP.GEU.AND P0, PT, |R2|, |R8|, PT ;  /* 0x400000080200722a */ /* 0x009fe20003f0e200 */
[----:B--2---:R-:W-:Y:S02]  /*23c0*/  IMAD.MOV.U32 R10, RZ, RZ, R11 ;  /* 0x000000ffff0a7224 */ /* 0x004fe400078e000b */
        /* <DEDUP_REMOVED lines=18> */
.L_x_50:
[----:B------:R-:W-:Y:S05]  /*24f0*/  BSYNC.RECONVERGENT B1 ;  /* 0x0000000000017941 */ /* 0x000fea0003800200 */
.L_x_49:
[----:B-1----:R-:W-:Y:S01]  /*2500*/  VIADD R2, R4, 0x4 ;  /* 0x0000000404027836 */ /* 0x002fe20000000000 */
[----:B---3--:R1:W3:Y:S01]  /*2510*/  SHFL.DOWN PT, R8, R6, 0x4, R5 ;  /* 0x0880000006087989 */ /* 0x0082e200000e0005 */
[----:B------:R-:W-:Y:S01]  /*2520*/  BSSY.RECONVERGENT B1, `(.L_x_51) ;  /* 0x000001e000017945 */ /* 0x000fe20003800200 */
[----:B------:R-:W-:Y:S02]  /*2530*/  IMAD.MOV.U32 R14, RZ, RZ, R10 ;  /* 0x000000ffff0e7224 */ /* 0x000fe400078e000a */
[----:B------:R-:W-:Y:S01]  /*2540*/  ISETP.GT.AND P0, PT, R2, R5, PT ;  /* 0x000000050200720c */ /* 0x000fe20003f04270 */
[----:B0-----:R1:W0:Y:S01]  /*2550*/  SHFL.DOWN PT, R9, R7, 0x4, R5 ;  /* 0x0880000007097989 */ /* 0x00122200000e0005 */
[----:B------:R-:W-:Y:S02]  /*2560*/  IMAD.MOV.U32 R16, RZ, RZ, R12 ;  /* 0x000000ffff107224 */ /* 0x000fe400078e000c */
[----:B------:R-:W-:Y:S01]  /*2570*/  IMAD.MOV.U32 R2, RZ, RZ, R6 ;  /* 0x000000ffff027224 */ /* 0x000fe200078e0006 */
[----:B--2---:R1:W2:Y:S01]  /*2580*/  SHFL.DOWN PT, R11, R10, 0x4, R5 ;  /* 0x088000000a0b7989 */ /* 0x0042a200000e0005 */
[----:B------:R-:W-:-:S03]  /*2590*/  IMAD.MOV.U32 R3, RZ, RZ, R7 ;  /* 0x000000ffff037224 */ /* 0x000fc600078e0007 */
[----:B----4-:R1:W4:Y:S04]  /*25a0*/  SHFL.DOWN PT, R13, R12, 0x4, R5 ;  /* 0x088000000c0d7989 */ /* 0x01032800000e0005 */
        /* <DEDUP_REMOVED lines=21> */
.L_x_52:
[----:B------:R-:W-:Y:S05]  /*2700*/  BSYNC.RECONVERGENT B1 ;  /* 0x0000000000017941 */ /* 0x000fea0003800200 */
.L_x_51:
        /* <DEDUP_REMOVED lines=32> */
.L_x_54:
[----:B------:R-:W-:Y:S05]  /*2910*/  BSYNC.RECONVERGENT B1 ;  /* 0x0000000000017941 */ /* 0x000fea0003800200 */
.L_x_53:
        /* <DEDUP_REMOVED lines=32> */
.L_x_56:
[----:B------:R-:W-:Y:S05]  /*2b20*/  BSYNC.RECONVERGENT B1 ;  /* 0x0000000000017941 */ /* 0x000fea0003800200 */
.L_x_55:
[----:B------:R-:W-:Y:S01]  /*2b30*/  ISETP.NE.AND P0, PT, R4, RZ, PT ;  /* 0x000000ff0400720c */ /* 0x000fe20003f05270 */
[----:B------:R-:W-:-:S12]  /*2b40*/  BSSY.RECONVERGENT B1, `(.L_x_57) ;  /* 0x000000a000017945 */ /* 0x000fd80003800200 */
[----:B------:R-:W-:Y:S05]  /*2b50*/  @P0 BRA `(.L_x_58) ;  /* 0x0000000000200947 */ /* 0x000fea0003800000 */
[----:B-1----:R-:W1:Y:S01]  /*2b60*/  S2R R6, SR_CgaCtaId ;  /* 0x0000000000067919 */ /* 0x002e620000008800 */
[----:B------:R-:W-:Y:S02]  /*2b70*/  MOV R5, 0x400 ;  /* 0x0000040000057802 */ /* 0x000fe40000000f00 */
[----:B------:R-:W-:-:S04]  /*2b80*/  SHF.R.U32.HI R4, RZ, 0x1, R0 ;  /* 0x00000001ff047819 */ /* 0x000fc80000011600 */
[----:B------:R-:W-:Y:S02]  /*2b90*/  LOP3.LUT R4, R4, 0x1f0, RZ, 0xc0, !PT ;  /* 0x000001f004047812 */ /* 0x000fe400078ec0ff */
[----:B-1----:R-:W-:-:S05]  /*2ba0*/  LEA R5, R6, R5, 0x18 ;  /* 0x0000000506057211 */ /* 0x002fca00078ec0ff */
[----:B------:R-:W-:-:S05]  /*2bb0*/  IMAD.IADD R5, R4, 0x1, R5 ;  /* 0x0000000104057824 */ /* 0x000fca00078e0205 */
[----:B------:R1:W-:Y:S04]  /*2bc0*/  STS.64 [R5+0x10], R14 ;  /* 0x0000100e05007388 */ /* 0x0003e80000000a00 */
[----:B------:R1:W-:Y:S02]  /*2bd0*/  STS.64 [R5+0x8], R2 ;  /* 0x0000080205007388 */ /* 0x0003e40000000a00 */
.L_x_58:
[----:B------:R-:W-:Y:S05]  /*2be0*/  BSYNC.RECONVERGENT B1 ;  /* 0x0000000000017941 */ /* 0x000fea0003800200 */
.L_x_57:
[----:B------:R-:W-:Y:S01]  /*2bf0*/  BAR.SYNC.DEFER_BLOCKING 0x0 ;  /* 0x0000000000007b1d */ /* 0x000fe20000010000 */
[----:B------:R-:W-:-:S13]  /*2c00*/  ISETP.NE.AND P1, PT, R0, RZ, PT ;  /* 0x000000ff0000720c */ /* 0x000fda0003f25270 */
[----:B------:R-:W-:Y:S05]  /*2c10*/  @P1 BRA `(.L_x_34) ;  /* 0x0000004000101947 */ /* 0x000fea0003800000 */
[----:B------:R-:W-:Y:S01]  /*2c20*/  UISETP.GE.AND UP0, UPT, UR6, 0x21, UPT ;  /* 0x000000210600788c */ /* 0x000fe2000bf06270 */
[----:B--2---:R-:W-:Y:S02]  /*2c30*/  IMAD.MOV.U32 R11, RZ, RZ, R14 ;  /* 0x000000ffff0b7224 */ /* 0x004fe400078e000e */
[----:B---3--:R-:W-:Y:S02]  /*2c40*/  IMAD.MOV.U32 R8, RZ, RZ, R15 ;  /* 0x000000ffff087224 */ /* 0x008fe400078e000f */
[----:B------:R-:W-:Y:S02]  /*2c50*/  IMAD.MOV.U32 R4, RZ, RZ, R2 ;  /* 0x000000ffff047224 */ /* 0x000fe400078e0002 */
[----:B-1----:R-:W-:Y:S02]  /*2c60*/  IMAD.MOV.U32 R5, RZ, RZ, R3 ;  /* 0x000000ffff057224 */ /* 0x002fe400078e0003 */
[----:B------:R-:W-:Y:S05]  /*2c70*/  BRA.U !UP0, `(.L_x_59) ;  /* 0x00000001086c7547 */ /* 0x000fea000b800000 */
[----:B------:R-:W1:Y:S01]  /*2c80*/  S2UR UR5, SR_CgaCtaId ;  /* 0x00000000000579c3 */ /* 0x000e620000008800 */
[----:B------:R-:W-:Y:S01]  /*2c90*/  UMOV UR4, 0x400 ;  /* 0x0000040000047882 */ /* 0x000fe20000000000 */
[----:B------:R-:W-:Y:S01]  /*2ca0*/  BSSY.RECONVERGENT B1, `(.L_x_59) ;  /* 0x0000018000017945 */ /* 0x000fe20003800200 */
[----:B-1----:R-:W-:-:S09]  /*2cb0*/  ULEA UR4, UR5, UR4, 0x18 ;  /* 0x0000000405047291 */ /* 0x002fd2000f8ec0ff */
[----:B------:R-:W1:Y:S04]  /*2cc0*/  LDS.64 R6, [UR4+0x18] ;  /* 0x00001804ff067984 */ /* 0x000e680008000a00 */
[----:B----4-:R-:W2:Y:S01]  /*2cd0*/  LDS.64 R12, [UR4+0x20] ;  /* 0x00002004ff0c7984 */ /* 0x010ea20008000a00 */
[----:B-1----:R-:W-:Y:S01]  /*2ce0*/  DSETP.GEU.AND P0, PT, |R2|, |R6|, PT ;  /* 0x400000060200722a */ /* 0x002fe20003f0e200 */
[----:B------:R-:W-:Y:S02]  /*2cf0*/  IMAD.MOV.U32 R4, RZ, RZ, R6 ;  /* 0x000000ffff047224 */ /* 0x000fe400078e0006 */
[----:B------:R-:W-:Y:S02]  /*2d00*/  IMAD.MOV.U32 R5, RZ, RZ, R7 ;  /* 0x000000ffff057224 */ /* 0x000fe400078e0007 */
[----:B--2---:R-:W-:-:S02]  /*2d10*/  IMAD.MOV.U32 R11, RZ, RZ, R12 ;  /* 0x000000ffff0b7224 */ /* 0x004fc400078e000c */
        /* <DEDUP_REMOVED lines=16> */
.L_x_60:
[----:B------:R-:W-:Y:S05]  /*2e20*/  BSYNC.RECONVERGENT B1 ;  /* 0x0000000000017941 */ /* 0x000fea0003800200 */
.L_x_59:
[----:B------:R-:W-:Y:S01]  /*2e30*/  UISETP.GE.AND UP0, UPT, UR6, 0x41, UPT ;  /* 0x000000410600788c */ /* 0x000fe2000bf06270 */
[----:B0-----:R-:W-:Y:S02]  /*2e40*/  IMAD.MOV.U32 R9, RZ, RZ, R11 ;  /* 0x000000ffff097224 */ /* 0x001fe400078e000b */
[----:B------:R-:W-:Y:S02]  /*2e50*/  IMAD.MOV.U32 R0, RZ, RZ, R8 ;  /* 0x000000ffff007224 */ /* 0x000fe400078e0008 */
[----:B------:R-:W-:Y:S02]  /*2e60*/  IMAD.MOV.U32 R2, RZ, RZ, R4 ;  /* 0x000000ffff027224 */ /* 0x000fe400078e0004 */
[----:B------:R-:W-:Y:S02]  /*2e70*/  IMAD.MOV.U32 R3, RZ, RZ, R5 ;  /* 0x000000ffff037224 */ /* 0x000fe400078e0005 */
[----:B------:R-:W-:Y:S05]  /*2e80*/  BRA.U !UP0, `(.L_x_61) ;  /* 0x00000001086c7547 */ /* 0x000fea000b800000 */
[----:B------:R-:W0:Y:S01]  /*2e90*/  S2UR UR5, SR_CgaCtaId ;  /* 0x00000000000579c3 */ /* 0x000e220000008800 */
[----:B------:R-:W-:Y:S01]  /*2ea0*/  UMOV UR4, 0x400 ;  /* 0x0000040000047882 */ /* 0x000fe20000000000 */
[----:B------:R-:W-:Y:S01]  /*2eb0*/  BSSY.RECONVERGENT B1, `(.L_x_61) ;  /* 0x0000018000017945 */ /* 0x000fe20003800200 */
[----:B0-----:R-:W-:-:S09]  /*2ec0*/  ULEA UR4, UR5, UR4, 0x18 ;  /* 0x0000000405047291 */ /* 0x001fd2000f8ec0ff */
[----:B------:R-:W0:Y:S04]  /*2ed0*/  LDS.64 R6, [UR4+0x28] ;  /* 0x00002804ff067984 */ /* 0x000e280008000a00 */
[----:B----4-:R-:W1:Y:S01]  /*2ee0*/  LDS.64 R12, [UR4+0x30] ;  /* 0x00003004ff0c7984 */ /* 0x010e620008000a00 */
[----:B0-----:R-:W-:Y:S01]  /*2ef0*/  DSETP.GEU.AND P0, PT, |R4|, |R6|, PT ;  /* 0x400000060400722a */ /* 0x001fe20003f0e200 */
[----:B------:R-:W-:Y:S02]  /*2f00*/  IMAD.MOV.U32 R2, RZ, RZ, R6 ;  /* 0x000000ffff027224 */ /* 0x000fe400078e0006 */
[----:B------:R-:W-:Y:S02]  /*2f10*/  IMAD.MOV.U32 R3, RZ, RZ, R7 ;  /* 0x000000ffff037224 */ /* 0x000fe400078e0007 */
[----:B-1----:R-:W-:-:S02]  /*2f20*/  IMAD.MOV.U32 R9, RZ, RZ, R12 ;  /* 0x000000ffff097224 */ /* 0x002fc400078e000c */
        /* <DEDUP_REMOVED lines=16> */
.L_x_62:
[----:B------:R-:W-:Y:S05]  /*3030*/  BSYNC.RECONVERGENT B1 ;  /* 0x0000000000017941 */ /* 0x000fea0003800200 */
.L_x_61:
[----:B------:R-:W-:Y:S01]  /*3040*/  UISETP.GE.AND UP0, UPT, UR6, 0x61, UPT ;  /* 0x000000610600788c */ /* 0x000fe2000bf06270 */
[----:B------:R-:W-:Y:S02]  /*3050*/  IMAD.MOV.U32 R11, RZ, RZ, R9 ;  /* 0x000000ffff0b7224 */ /* 0x000fe400078e0009 */
        /* <DEDUP_REMOVED lines=30> */
.L_x_64:
[----:B------:R-:W-:Y:S05]  /*3240*/  BSYNC.RECONVERGENT B1 ;  /* 0x0000000000017941 */ /* 0x000fea0003800200 */
.L_x_63:
        /* <DEDUP_REMOVED lines=32> */
.L_x_66:
[----:B------:R-:W-:Y:S05]  /*3450*/  BSYNC.RECONVERGENT B1 ;  /* 0x0000000000017941 */ /* 0x000fea0003800200 */
.L_x_65:
        /* <DEDUP_REMOVED lines=32> */
.L_x_68:
[----:B------:R-:W-:Y:S05]  /*3660*/  BSYNC.RECONVERGENT B1 ;  /* 0x0000000000017941 */ /* 0x000fea0003800200 */
.L_x_67:
        /* <DEDUP_REMOVED lines=32> */
.L_x_70:
[----:B------:R-:W-:Y:S05]  /*3870*/  BSYNC.RECONVERGENT B1 ;  /* 0x0000000000017941 */ /* 0x000fea0003800200 */
.L_x_69:
[----:B------:R-:W-:Y:S01]  /*3880*/  UISETP.GE.AND UP0, UPT, UR6, 0xe1, UPT ;  /* 0x000000e10600788c */ /* 0x000fe2000bf06270 */
[----:B------:R-:W-:Y:S02]  /*3890*/  IMAD.MOV.U32 R14, RZ, RZ, R9 ;  /* 0x000000ffff0e7224 */ /* 0x000fe400078e0009 */
[----:B------:R-:W-:Y:S02]  /*38a0*/  IMAD.MOV.U32 R15, RZ, RZ, R0 ;  /* 0x000000ffff0f7224 */ /* 0x000fe400078e0000 */
[----:B------:R-:W-:Y:S02]  /*38b0*/  IMAD.MOV.U32 R2, RZ, RZ, R6 ;  /* 0x000000ffff027224 */ /* 0x000fe400078e0006 */
[----:B------:R-:W-:Y:S02]  /*38c0*/  IMAD.MOV.U32 R3, RZ, RZ, R7 ;  /* 0x000000ffff037224 */ /* 0x000fe400078e0007 */
[----:B------:R-:W-:Y:S05]  /*38d0*/  BRA.U !UP0, `(.L_x_34) ;  /* 0x0000003108e07547 */ /* 0x000fea000b800000 */
[----:B------:R-:W0:Y:S01]  /*38e0*/  S2UR UR5, SR_CgaCtaId ;  /* 0x00000000000579c3 */ /* 0x000e220000008800 */
[----:B------:R-:W-:Y:S02]  /*38f0*/  UMOV UR4, 0x400 ;  /* 0x0000040000047882 */ /* 0x000fe40000000000 */
[----:B0-----:R-:W-:-:S09]  /*3900*/  ULEA UR4, UR5, UR4, 0x18 ;  /* 0x0000000405047291 */ /* 0x001fd2000f8ec0ff */
[----:B------:R-:W0:Y:S04]  /*3910*/  LDS.64 R4, [UR4+0x78] ;  /* 0x00007804ff047984 */ /* 0x000e280008000a00 */
[----:B------:R-:W1:Y:S01]  /*3920*/  LDS.64 R10, [UR4+0x80] ;  /* 0x00008004ff0a7984 */ /* 0x000e620008000a00 */
        /* <DEDUP_REMOVED lines=21> */
.L_x_2:
[----:B------:R-:W1:Y:S01]  /*3a80*/  S2R R0, SR_TID.X ;  /* 0x0000000000007919 */ /* 0x000e620000002100 */
[----:B------:R-:W1:Y:S02]  /*3a90*/  LDC.64 R2, c[0x0][0x380] ;  /* 0x0000e000ff027b82 */ /* 0x000e640000000a00 */
[----:B-1----:R-:W-:-:S05]  /*3aa0*/  IMAD.WIDE.U32 R18, R0, 0x10, R2 ;  /* 0x0000001000127825 */ /* 0x002fca00078e0002 */
[----:B0-----:R-:W2:Y:S04]  /*3ab0*/  LDG.E.64.CONSTANT R20, desc[UR10][R18.64] ;  /* 0x0000000a12147981 */ /* 0x001ea8000c1e9b00 */
[----:B------:R-:W2:Y:S04]  /*3ac0*/  LDG.E.64.CONSTANT R14, desc[UR10][R18.64+0x1000] ;  /* 0x0010000a120e7981 */ /* 0x000ea8000c1e9b00 */
[----:B------:R-:W3:Y:S04]  /*3ad0*/  LDG.E.64.CONSTANT R12, desc[UR10][R18.64+0x8] ;  /* 0x0000080a120c7981 */ /* 0x000ee8000c1e9b00 */
[----:B------:R-:W3:Y:S04]  /*3ae0*/  LDG.E.64.CONSTANT R10, desc[UR10][R18.64+0x1008] ;  /* 0x0010080a120a7981 */ /* 0x000ee8000c1e9b00 */
[----:B------:R-:W4:Y:S04]  /*3af0*/  LDG.E.64.CONSTANT R8, desc[UR10][R18.64+0x2000] ;  /* 0x0020000a12087981 */ /* 0x000f28000c1e9b00 */
[----:B------:R-:W5:Y:S04]  /*3b00*/  LDG.E.64.CONSTANT R6, desc[UR10][R18.64+0x2008] ;  /* 0x0020080a12067981 */ /* 0x000f68000c1e9b00 */
[----:B------:R-:W5:Y:S04]  /*3b10*/  LDG.E.64.CONSTANT R4, desc[UR10][R18.64+0x3000] ;  /* 0x0030000a12047981 */ /* 0x000f68000c1e9b00 */
[----:B------:R-:W5:Y:S04]  /*3b20*/  LDG.E.64.CONSTANT R2, desc[UR10][R18.64+0x3008] ;  /* 0x0030080a12027981 */ /* 0x000f68000c1e9b00 */
[----:B------:R-:W5:Y:S04]  /*3b30*/  LDG.E.64.CONSTANT R16, desc[UR10][R18.64+0x4000] ;  /* 0x0040000a12107981 */ /* 0x000f68000c1e9b00 */
[----:B------:R-:W5:Y:S01]  /*3b40*/  LDG.E.64.CONSTANT R22, desc[UR10][R18.64+0x4008] ;  /* 0x0040080a12167981 */ /* 0x000f62000c1e9b00 */
[----:B------:R-:W-:Y:S01]  /*3b50*/  UISETP.GE.U32.AND UP0, UPT, UR8, 0xa00, UPT ;  /* 0x00000a000800788c */ /* 0x000fe2000bf06070 */
[----:B--2---:R-:W-:-:S14]  /*3b60*/  DSETP.GEU.AND P2, PT, |R20|, |R14|, PT ;  /* 0x4000000e1400722a */ /* 0x004fdc0003f4e200 */
[----:B---3--:R-:W-:-:S04]  /*3b70*/  @P2 ISETP.GE.U32.AND P0, PT, R12, R10, PT ;  /* 0x0000000a0c00220c */ /* 0x008fc80003f06070 */
[----:B------:R-:W-:-:S13]  /*3b80*/  @P2 ISETP.GE.AND.EX P0, PT, R13, R11, PT, P0 ;  /* 0x0000000b0d00220c */ /* 0x000fda0003f06300 */
[----:B------:R-:W-:-:S06]  /*3b90*/  @P2 DSETP.LT.OR P0, PT, |R14|, |R20|, !P0 ;  /* 0x400000140e00222a */ /* 0x000fcc0004701600 */
[----:B------:R-:W-:Y:S02]  /*3ba0*/  @P2 FSEL R20, R20, R14, P0 ;  /* 0x0000000e14142208 */ /* 0x000fe40000000000 */
[----:B------:R-:W-:Y:S02]  /*3bb0*/  @P2 FSEL R21, R21, R15, P0 ;  /* 0x0000000f15152208 */ /* 0x000fe40000000000 */
[----:B------:R-:W-:Y:S01]  /*3bc0*/  @P2 SEL R10, R12, R10, P0 ;  /* 0x0000000a0c0a2207 */ /* 0x000fe20000000000 */
[----:B------:R-:W-:Y:S01]  /*3bd0*/  @P2 IMAD.MOV.U32 R14, RZ, RZ, R20 ;  /* 0x000000ffff0e2224 */ /* 0x000fe200078e0014 */
[----:B------:R-:W-:Y:S01]  /*3be0*/  @P2 SEL R11, R13, R11, P0 ;  /* 0x0000000b0d0b2207 */ /* 0x000fe20000000000 */
[----:B------:R-:W-:-:S06]  /*3bf0*/  @P2 IMAD.MOV.U32 R15, RZ, RZ, R21 ;  /* 0x000000ffff0f2224 */ /* 0x000fcc00078e0015 */
[----:B----4-:R-:W-:-:S14]  /*3c00*/  DSETP.GEU.AND P1, PT, |R14|, |R8|, PT ;  /* 0x400000080e00722a */ /* 0x010fdc0003f2e200 */
[----:B-----5:R-:W-:-:S04]  /*3c10*/  @P1 ISETP.GE.U32.AND P0, PT, R10, R6, PT ;  /* 0x000000060a00120c */ /* 0x020fc80003f06070 */
        /* <DEDUP_REMOVED lines=8> */
[----:B------:R-:W-:-:S14]  /*3ca0*/  DSETP.GEU.AND P2, PT, |R8|, |R4|, PT ;  /* 0x400000040800722a */ /* 0x000fdc0003f4e200 */
[----:B------:R-:W-:-:S04]  /*3cb0*/  @P2 ISETP.GE.U32.AND P0, PT, R6, R2, PT ;  /* 0x000000020600220c */ /* 0x000fc80003f06070 */
        /* <DEDUP_REMOVED lines=15> */
[----:B------:R-:W-:Y:S01]  /*3db0*/  IMAD.MOV.U32 R2, RZ, RZ, RZ ;  /* 0x000000ffff027224 */ /* 0x000fe200078e00ff */
[----:B------:R-:W-:Y:S01]  /*3dc0*/  @P1 SEL R23, R3, R23, P0 ;  /* 0x0000001703171207 */ /* 0x000fe20000000000 */
[----:B------:R-:W-:Y:S02]  /*3dd0*/  IMAD.MOV.U32 R3, RZ, RZ, 0x500 ;  /* 0x00000500ff037424 */ /* 0x000fe400078e00ff */
[----:B------:R-:W-:Y:S02]  /*3de0*/  @P1 IMAD.MOV.U32 R16, RZ, RZ, R4 ;  /* 0x000000ffff101224 */ /* 0x000fe400078e0004 */
[----:B------:R-:W-:Y:S01]  /*3df0*/  @P1 IMAD.MOV.U32 R17, RZ, RZ, R5 ;  /* 0x000000ffff111224 */ /* 0x000fe200078e0005 */
[----:B------:R-:W-:Y:S06]  /*3e00*/  BRA.U !UP0, `(.L_x_71) ;  /* 0x0000000d08987547 */ /* 0x000fec000b800000 */
[----:B------:R-:W-:Y:S01]  /*3e10*/  UIADD3 UR9, UP0, UPT, UR8, -0xa00, URZ ;  /* 0xfffff60008097890 */ /* 0x000fe2000ff1e0ff */
[----:B------:R-:W-:Y:S02]  /*3e20*/  IMAD.MOV.U32 R3, RZ, RZ, 0x500 ;  /* 0x00000500ff037424 */ /* 0x000fe400078e00ff */
[----:B------:R-:W-:Y:S01]  /*3e30*/  IMAD.MOV.U32 R2, RZ, RZ, RZ ;  /* 0x000000ffff027224 */ /* 0x000fe200078e00ff */
[----:B------:R-:W-:Y:S02]  /*3e40*/  ULEA.HI.X.SX32 UR8, UR8, 0xffffffff, 0x1, UP0 ;  /* 0xffffffff08087891 */ /* 0x000fe400080f0eff */
[----:B------:R-:W-:Y:S02]  /*3e50*/  UIMAD.WIDE.U32 UR12, UR9, -0x33333333, URZ ;  /* 0xcccccccd090c78a5 */ /* 0x000fe4000f8e00ff */
[----:B------:R-:W-:Y:S02]  /*3e60*/  UIMAD.WIDE.U32 UR4, UR8, -0x33333333, URZ ;  /* 0xcccccccd080478a5 */ /* 0x000fe4000f8e00ff */
[----:B------:R-:W-:-:S02]  /*3e70*/  UISETP.GE.U32.AND UP1, UPT, UR9, 0x500, UPT ;  /* 0x000005000900788c */ /* 0x000fc4000bf26070 */
[----:B------:R-:W-:Y:S02]  /*3e80*/  UIMAD.WIDE.U32 UR4, UP0, UR9, -0x33333334, UR4 ;  /* 0xcccccccc090478a5 */ /* 0x000fe4000f800004 */
[----:B------:R-:W-:Y:S02]  /*3e90*/  UISETP.GE.U32.AND.EX UP1, UPT, UR8, URZ, UPT, UP1 ;  /* 0x000000ff0800728c */ /* 0x000fe4000bf26110 */
[----:B------:R-:W-:Y:S02]  /*3ea0*/  UIADD3.X UR7, UPT, UPT, URZ, URZ, URZ, UP0, !UPT ;  /* 0x000000ffff077290 */ /* 0x000fe400087fe4ff */
[----:B------:R-:W-:Y:S01]  /*3eb0*/  UIADD3 URZ, UP0, UPT, UR13, UR4, URZ ;  /* 0x000000040dff7290 */ /* 0x000fe2000ff1e0ff */
[----:B------:R-:W-:-:S03]  /*3ec0*/  UMOV UR6, UR5 ;  /* 0x0000000500067c82 */ /* 0x000fc60008000000 */
[----:B------:R-:W-:-:S04]  /*3ed0*/  UIMAD.WIDE.U32.X UR4, UR8, -0x33333334, UR6, UP0 ;  /* 0xcccccccc080478a5 */ /* 0x000fc800080e0406 */
[----:B------:R-:W-:-:S04]  /*3ee0*/  USHF.R.U64 UR6, UR4, 0xa, UR5 ;  /* 0x0000000a04067899 */ /* 0x000fc80008001205 */
[----:B------:R-:W-:-:S04]  /*3ef0*/  ULOP3.LUT UR7, UR6, 0x1, URZ, 0xc0, !UPT ;  /* 0x0000000106077892 */ /* 0x000fc8000f8ec0ff */
[----:B------:R-:W-:-:S04]  /*3f00*/  UISETP.NE.U32.AND UP0, UPT, UR7, 0x1, UPT ;  /* 0x000000010700788c */ /* 0x000fc8000bf05070 */
[----:B------:R-:W-:Y:S01]  /*3f10*/  UISETP.NE.U32.AND.EX UP0, UPT, URZ, URZ, UPT, UP0 ;  /* 0x000000ffff00728c */ /* 0x000fe2000bf05100 */
[----:B------:R-:W-:Y:S10]  /*3f20*/  BRA.U !UP1, `(.L_x_72) ;  /* 0x00000009093c7547 */ /* 0x000ff4000b800000 */
[----:B------:R-:W0:Y:S01]  /*3f30*/  LDCU.64 UR8, c[0x0][0x380] ;  /* 0x00007000ff0877ac */ /* 0x000e220008000a00 */
[----:B------:R-:W-:Y:S02]  /*3f40*/  IMAD.MOV.U32 R3, RZ, RZ, 0x500 ;  /* 0x00000500ff037424 */ /* 0x000fe400078e00ff */
[----:B------:R-:W-:Y:S01]  /*3f50*/  IMAD.MOV.U32 R2, RZ, RZ, RZ ;  /* 0x000000ffff027224 */ /* 0x000fe200078e00ff */
[----:B------:R-:W-:-:S04]  /*3f60*/  UIADD3 UR4, UP1, UPT, UR6, 0x1, URZ ;  /* 0x0000000106047890 */ /* 0x000fc8000ff3e0ff */
[----:B------:R-:W-:Y:S02]  /*3f70*/  ULEA.HI.X UR5, UR5, URZ, URZ, 0x16, UP1 ;  /* 0x000000ff05057291 */ /* 0x000fe400088fb4ff */
[----:B------:R-:W-:Y:S02]  /*3f80*/  ULOP3.LUT UR4, UR4, 0xfffffffe, URZ, 0xc0, !UPT ;  /* 0xfffffffe04047892 */ /* 0x000fe4000f8ec0ff */
[----:B------:R-:W-:Y:S01]  /*3f90*/  ULOP3.LUT UR5, UR5, 0x7fffff, URZ, 0xc0, !UPT ;  /* 0x007fffff05057892 */ /* 0x000fe2000f8ec0ff */
[----:B0-----:R-:W-:-:S04]  /*3fa0*/  LEA R6, P0, R0, UR8, 0x4 ;  /* 0x0000000800067c11 */ /* 0x001fc8000f8020ff */
[----:B------:R-:W-:Y:S02]  /*3fb0*/  IADD3 R6, P1, PT, R6, 0xe008, RZ ;  /* 0x0000e00806067810 */ /* 0x000fe40007f3e0ff */
[----:B------:R-:W-:-:S05]  /*3fc0*/  LEA.HI.X R5, R0, UR9, RZ, 0x4, P0 ;  /* 0x0000000900057c11 */ /* 0x000fca00080f24ff */
[----:B------:R-:W-:-:S07]  /*3fd0*/  IMAD.X R5, RZ, RZ, R5, P1 ;  /* 0x000000ffff057224 */ /* 0x000fce00008e0605 */
.L_x_73:
[----:B------:R-:W-:-:S05]  /*3fe0*/  IMAD.MOV.U32 R4, RZ, RZ, R6 ;  /* 0x000000ffff047224 */ /* 0x000fca00078e0006 */
[----:B------:R-:W2:Y:S04]  /*3ff0*/  LDG.E.64.CONSTANT R12, desc[UR10][R4.64+-0x9008] ;  /* 0xff6ff80a040c7981 */ /* 0x000ea8000c1e9b00 */
[----:B------:R-:W3:Y:S04]  /*4000*/  LDG.E.64.CONSTANT R8, desc[UR10][R4.64+-0x9000] ;  /* 0xff70000a04087981 */ /* 0x000ee8000c1e9b00 */
[----:B------:R-:W4:Y:S04]  /*4010*/  LDG.E.64.CONSTANT R10, desc[UR10][R4.64+-0x8008] ;  /* 0xff7ff80a040a7981 */ /* 0x000f28000c1e9b00 */
[----:B------:R-:W5:Y:S04]  /*4020*/  LDG.E.64.CONSTANT R6, desc[UR10][R4.64+-0x8000] ;  /* 0xff80000a04067981 */ /* 0x000f68000c1e9b00 */
[----:B------:R-:W5:Y:S04]  /*4030*/  LDG.E.64.CONSTANT R26, desc[UR10][R4.64+-0x7008] ;  /* 0xff8ff80a041a7981 */ /* 0x000f68000c1e9b00 */
[----:B------:R-:W5:Y:S04]  /*4040*/  LDG.E.64.CONSTANT R24, desc[UR10][R4.64+-0x7000] ;  /* 0xff90000a04187981 */ /* 0x000f68000c1e9b00 */
[----:B------:R-:W5:Y:S04]  /*4050*/  LDG.E.64.CONSTANT R20, desc[UR10][R4.64+-0x6008] ;  /* 0xff9ff80a04147981 */ /* 0x000f68000c1e9b00 */
[----:B------:R-:W5:Y:S01]  /*4060*/  LDG.E.64.CONSTANT R18, desc[UR10][R4.64+-0x6000] ;  /* 0xffa0000a04127981 */ /* 0x000f62000c1e9b00 */
[----:B--2---:R-:W-:-:S14]  /*4070*/  DSETP.GEU.AND P2, PT, |R16|, |R12|, PT ;  /* 0x4000000c1000722a */ /* 0x004fdc0003f4e200 */
[----:B---3--:R-:W-:-:S04]  /*4080*/  @P2 ISETP.GE.U32.AND P0, PT, R22, R8, PT ;  /* 0x000000081600220c */ /* 0x008fc80003f06070 */
[----:B------:R-:W-:-:S13]  /*4090*/  @P2 ISETP.GE.AND.EX P0, PT, R23, R9, PT, P0 ;  /* 0x000000091700220c */ /* 0x000fda0003f06300 */
[----:B------:R-:W-:-:S06]  /*40a0*/  @P2 DSETP.LT.OR P0, PT, |R12|, |R16|, !P0 ;  /* 0x400000100c00222a */ /* 0x000fcc0004701600 */
[----:B------:R-:W-:Y:S02]  /*40b0*/  @P2 FSEL R17, R17, R13, P0 ;  /* 0x0000000d11112208 */ /* 0x000fe40000000000 */
[----:B------:R-:W-:-:S03]  /*40c0*/  @P2 FSEL R14, R16, R12, P0 ;  /* 0x0000000c100e2208 */ /* 0x000fc60000000000 */
[----:B------:R-:W-:Y:S02]  /*40d0*/  @P2 IMAD.MOV.U32 R13, RZ, RZ, R17 ;  /* 0x000000ffff0d2224 */ /* 0x000fe400078e0011 */
[----:B------:R-:W2:Y:S01]  /*40e0*/  LDG.E.64.CONSTANT R16, desc[UR10][R4.64+-0x5008] ;  /* 0xffaff80a04107981 */ /* 0x000ea2000c1e9b00 */
[----:B------:R-:W-:-:S03]  /*40f0*/  @P2 IMAD.MOV.U32 R12, RZ, RZ, R14 ;  /* 0x000000ffff0c2224 */ /* 0x000fc600078e000e */
[----:B------:R-:W3:Y:S03]  /*4100*/  LDG.E.64.CONSTANT R14, desc[UR10][R4.64+-0x5000] ;  /* 0xffb0000a040e7981 */ /* 0x000ee6000c1e9b00 */
[----:B----4-:R-:W-:Y:S01]  /*4110*/  DSETP.GEU.AND P1, PT, |R12|, |R10|, PT ;  /* 0x4000000a0c00722a */ /* 0x010fe20003f2e200 */
[----:B------:R-:W-:Y:S02]  /*4120*/  @P2 SEL R8, R22, R8, P0 ;  /* 0x0000000816082207 */ /* 0x000fe40000000000 */
[----:B------:R-:W-:Y:S02]  /*4130*/  @P2 SEL R9, R23, R9, P0 ;  /* 0x0000000917092207 */ /* 0x000fe40000000000 */
[----:B------:R-:W4:Y:S09]  /*4140*/  LDG.E.64.CONSTANT R22, desc[UR10][R4.64+-0x4008] ;  /* 0xffbff80a04167981 */ /* 0x000f32000c1e9b00 */
[----:B-----5:R-:W-:-:S04]  /*4150*/  @P1 ISETP.GE.U32.AND P0, PT, R8, R6, PT ;  /* 0x000000060800120c */ /* 0x020fc80003f06070 */
[----:B------:R-:W-:-:S13]  /*4160*/  @P1 ISETP.GE.AND.EX P0, PT, R9, R7, PT, P0 ;  /* 0x000000070900120c */ /* 0x000fda0003f06300 */
[----:B------:R-:W-:-:S06]  /*4170*/  @P1 DSETP.LT.OR P0, PT, |R10|, |R12|, !P0 ;  /* 0x4000000c0a00122a */ /* 0x000fcc0004701600 */
[----:B------:R-:W-:Y:S02]  /*4180*/  @P1 FSEL R12, R12, R10, P0 ;  /* 0x0000000a0c0c1208 */ /* 0x000fe40000000000 */
[----:B------:R-:W-:-:S03]  /*4190*/  @P1 FSEL R13, R13, R11, P0 ;  /* 0x0000000b0d0d1208 */ /* 0x000fc60000000000 */
[----:B------:R-:W-:Y:S02]  /*41a0*/  @P1 IMAD.MOV.U32 R10, RZ, RZ, R12 ;  /* 0x000000ffff0a1224 */ /* 0x000fe400078e000c */
[----:B------:R-:W-:Y:S02]  /*41b0*/  @P1 IMAD.MOV.U32 R11, RZ, RZ, R13 ;  /* 0x000000ffff0b1224 */ /* 0x000fe400078e000d */
[----:B------:R-:W5:Y:S04]  /*41c0*/  LDG.E.64.CONSTANT R12, desc[UR10][R4.64+-0x4000] ;  /* 0xffc0000a040c7981 */ /* 0x000f68000c1e9b00 */
[----:B------:R-:W-:Y:S01]  /*41d0*/  DSETP.GEU.AND P2, PT, |R10|, |R26|, PT ;  /* 0x4000001a0a00722a */ /* 0x000fe20003f4e200 */
[----:B------:R-:W-:Y:S02]  /*41e0*/  @P1 SEL R6, R8, R6, P0 ;  /* 0x0000000608061207 */ /* 0x000fe40000000000 */
[----:B------:R-:W-:-:S11]  /*41f0*/  @P1 SEL R7, R9, R7, P0 ;  /* 0x0000000709071207 */ /* 0x000fd60000000000 */
[----:B------:R-:W-:-:S04]  /*4200*/  @P2 ISETP.GE.U32.AND P0, PT, R6, R24, PT ;  /* 0x000000180600220c */ /* 0x000fc80003f06070 */
[----:B------:R-:W-:-:S13]  /*4210*/  @P2 ISETP.GE.AND.EX P0, PT, R7, R25, PT, P0 ;  /* 0x000000190700220c */ /* 0x000fda0003f06300 */
[----:B------:R-:W-:-:S06]  /*4220*/  @P2 DSETP.LT.OR P0, PT, |R26|, |R10|, !P0 ;  /* 0x4000000a1a00222a */ /* 0x000fcc0004701600 */
[----:B------:R-:W-:Y:S02]  /*4230*/  @P2 FSEL R8, R10, R26, P0 ;  /* 0x0000001a0a082208 */ /* 0x000fe40000000000 */
[----:B------:R-:W-:-:S03]  /*4240*/  @P2 FSEL R11, R11, R27, P0 ;  /* 0x0000001b0b0b2208 */ /* 0x000fc60000000000 */
[----:B------:R-:W-:Y:S02]  /*4250*/  @P2 IMAD.MOV.U32 R26, RZ, RZ, R8 ;  /* 0x000000ffff1a2224 */ /* 0x000fe400078e0008 */
[----:B------:R-:W-:Y:S01]  /*4260*/  @P2 IMAD.MOV.U32 R27, RZ, RZ, R11 ;  /* 0x000000ffff1b2224 */ /* 0x000fe200078e000b */
[----:B------:R-:W5:Y:S04]  /*4270*/  LDG.E.64.CONSTANT R8, desc[UR10][R4.64+-0x3000] ;  /* 0xffd0000a04087981 */ /* 0x000f68000c1e9b00 */
[----:B------:R-:W5:Y:S01]  /*4280*/  LDG.E.64.CONSTANT R10, desc[UR10][R4.64+-0x3008] ;  /* 0xffcff80a040a7981 */ /* 0x000f62000c1e9b00 */
        /* <DEDUP_REMOVED lines=10> */
[----:B------:R-:W5:Y:S01]  /*4330*/  LDG.E.64.CONSTANT R6, desc[UR10][R4.64+-0x2008] ;  /* 0xffdff80a04067981 */ /* 0x000f62000c1e9b00 */
[----:B------:R-:W-:Y:S02]  /*4340*/  @P1 SEL R18, R24, R18, P0 ;  /* 0x0000001218121207 */ /* 0x000fe40000000000 */
[----:B------:R-:W-:Y:S02]  /*4350*/  @P1 SEL R19, R25, R19, P0 ;  /* 0x0000001319131207 */ /* 0x000fe40000000000 */
        /* <DEDUP_REMOVED lines=8> */
[----:B------:R-:W-:Y:S02]  /*43e0*/  @P2 IMAD.MOV.U32 R17, RZ, RZ, R21 ;  /* 0x000000ffff112224 */ /* 0x000fe400078e0015 */
[----:B------:R-:W2:Y:S04]  /*43f0*/  LDG.E.64.CONSTANT R20, desc[UR10][R4.64+-0x1008] ;  /* 0xffeff80a04147981 */ /* 0x000ea8000c1e9b00 */
[----:B----4-:R-:W-:Y:S01]  /*4400*/  DSETP.GEU.AND P1, PT, |R16|, |R22|, PT ;  /* 0x400000161000722a */ /* 0x010fe20003f2e200 */
[----:B------:R-:W-:Y:S02]  /*4410*/  @P2 SEL R14, R18, R14, P0 ;  /* 0x0000000e120e2207 */ /* 0x000fe40000000000 */
[----:B------:R-:W-:-:S02]  /*4420*/  @P2 SEL R15, R19, R15, P0 ;  /* 0x0000000f130f2207 */ /* 0x000fc40000000000 */
[----:B------:R-:W3:Y:S09]  /*4430*/  LDG.E.64.CONSTANT R18, desc[UR10][R4.64+-0x1000] ;  /* 0xfff0000a04127981 */ /* 0x000ef2000c1e9b00 */
[----:B-----5:R-:W-:-:S04]  /*4440*/  @P1 ISETP.GE.U32.AND P0, PT, R14, R12, PT ;  /* 0x0000000c0e00120c */ /* 0x020fc80003f06070 */
[----:B------:R-:W-:Y:S01]  /*4450*/  @P1 ISETP.GE.AND.EX P0, PT, R15, R13, PT, P0 ;  /* 0x0000000d0f00120c */ /* 0x000fe20003f06300 */
[----:B------:R-:W-:Y:S02]  /*4460*/  IMAD.MOV.U32 R26, RZ, RZ, R22 ;  /* 0x000000ffff1a7224 */ /* 0x000fe400078e0016 */
[----:B------:R-:W-:-:S10]  /*4470*/  IMAD.MOV.U32 R27, RZ, RZ, R23 ;  /* 0x000000ffff1b7224 */ /* 0x000fd400078e0017 */
[----:B------:R-:W-:Y:S01]  /*4480*/  @P1 DSETP.LT.OR P0, PT, |R22|, |R16|, !P0 ;  /* 0x400000101600122a */ /* 0x000fe20004701600 */
[----:B------:R-:W4:Y:S05]  /*4490*/  LDG.E.64.CONSTANT R22, desc[UR10][R4.64] ;  /* 0x0000000a04167981 */ /* 0x000f2a000c1e9b00 */
        /* <DEDUP_REMOVED lines=14> */
[----:B------:R-:W-:-:S06]  /*4580*/  @P2 IMAD.MOV.U32 R11, RZ, RZ, R27 ;  /* 0x000000ffff0b2224 */ /* 0x000fcc00078e001b */
        /* <DEDUP_REMOVED lines=10> */
[----:B------:R-:W-:Y:S02]  /*4630*/  @P1 SEL R24, R8, R24, P0 ;  /* 0x0000001808181207 */ /* 0x000fe40000000000 */
[----:B------:R-:W-:Y:S01]  /*4640*/  @P1 SEL R25, R9, R25, P0 ;  /* 0x0000001909191207 */ /* 0x000fe20000000000 */
[----:B------:R-:W-:-:S04]  /*4650*/  UIADD3 UR4, UP1, UPT, UR4, -0x2, URZ ;  /* 0xfffffffe04047890 */ /* 0x000fc8000ff3e0ff */
[----:B------:R-:W-:Y:S02]  /*4660*/  UIADD3.X UR5, UPT, UPT, UR5, -0x1, URZ, UP1, !UPT ;  /* 0xffffffff05057890 */ /* 0x000fe40008ffe4ff */
[----:B------:R-:W-:-:S04]  /*4670*/  UISETP.NE.U32.AND UP1, UPT, UR4, URZ, UPT ;  /* 0x000000ff0400728c */ /* 0x000fc8000bf25070 */
[----:B------:R-:W-:Y:S01]  /*4680*/  UISETP.NE.AND.EX UP1, UPT, UR5, URZ, UPT, UP1 ;  /* 0x000000ff0500728c */ /* 0x000fe2000bf25310 */
[----:B--2---:R-:W-:-:S14]  /*4690*/  DSETP.GEU.AND P2, PT, |R6|, |R20|, PT ;  /* 0x400000140600722a */ /* 0x004fdc0003f4e200 */
[----:B---3--:R-:W-:-:S04]  /*46a0*/  @P2 ISETP.GE.U32.AND P0, PT, R24, R18, PT ;  /* 0x000000121800220c */ /* 0x008fc80003f06070 */
[----:B------:R-:W-:-:S13]  /*46b0*/  @P2 ISETP.GE.AND.EX P0, PT, R25, R19, PT, P0 ;  /* 0x000000131900220c */ /* 0x000fda0003f06300 */
[----:B------:R-:W-:-:S06]  /*46c0*/  @P2 DSETP.LT.OR P0, PT, |R20|, |R6|, !P0 ;  /* 0x400000061400222a */ /* 0x000fcc0004701600 */
[----:B------:R-:W-:Y:S02]  /*46d0*/  @P2 FSEL R6, R6, R20, P0 ;  /* 0x0000001406062208 */ /* 0x000fe40000000000 */
[----:B------:R-:W-:-:S03]  /*46e0*/  @P2 FSEL R7, R7, R21, P0 ;  /* 0x0000001507072208 */ /* 0x000fc60000000000 */
[----:B------:R-:W-:Y:S02]  /*46f0*/  @P2 IMAD.MOV.U32 R20, RZ, RZ, R6 ;  /* 0x000000ffff142224 */ /* 0x000fe400078e0006 */
[----:B------:R-:W-:-:S06]  /*4700*/  @P2 IMAD.MOV.U32 R21, RZ, RZ, R7 ;  /* 0x000000ffff152224 */ /* 0x000fcc00078e0007 */
[----:B-----5:R-:W-:Y:S01]  /*4710*/  DSETP.GEU.AND P1, PT, |R20|, |R16|, PT ;  /* 0x400000101400722a */ /* 0x020fe20003f2e200 */
[----:B------:R-:W-:Y:S02]  /*4720*/  @P2 SEL R18, R24, R18, P0 ;  /* 0x0000001218122207 */ /* 0x000fe40000000000 */
[----:B------:R-:W-:-:S11]  /*4730*/  @P2 SEL R19, R25, R19, P0 ;  /* 0x0000001319132207 */ /* 0x000fd60000000000 */
[----:B----4-:R-:W-:-:S04]  /*4740*/  @P1 ISETP.GE.U32.AND P0, PT, R18, R22, PT ;  /* 0x000000161200120c */ /* 0x010fc80003f06070 */
[----:B------:R-:W-:Y:S02]  /*4750*/  @P1 ISETP.GE.AND.EX P0, PT, R19, R23, PT, P0 ;  /* 0x000000171300120c */ /* 0x000fe40003f06300 */
[----:B------:R-:W-:-:S05]  /*4760*/  IADD3 R6, P2, PT, R4, 0xa000, RZ ;  /* 0x0000a00004067810 */ /* 0x000fca0007f5e0ff */
[----:B------:R-:W-:-:S06]  /*4770*/  IMAD.X R5, RZ, RZ, R5, P2 ;  /* 0x000000ffff057224 */ /* 0x000fcc00010e0605 */
[----:B------:R-:W-:Y:S01]  /*4780*/  @P1 DSETP.LT.OR P0, PT, |R16|, |R20|, !P0 ;  /* 0x400000141000122a */ /* 0x000fe20004701600 */
[----:B------:R-:W-:-:S05]  /*4790*/  IADD3 R3, P2, PT, R3, 0xa00, RZ ;  /* 0x00000a0003037810 */ /* 0x000fca0007f5e0ff */
[----:B------:R-:W-:Y:S02]  /*47a0*/  @P1 FSEL R4, R20, R16, P0 ;  /* 0x0000001014041208 */ /* 0x000fe40000000000 */
[----:B------:R-:W-:Y:S01]  /*47b0*/  @P1 FSEL R21, R21, R17, P0 ;  /* 0x0000001115151208 */ /* 0x000fe20000000000 */
[----:B------:R-:W-:Y:S01]  /*47c0*/  IMAD.X R2, RZ, RZ, R2, P2 ;  /* 0x000000ffff027224 */ /* 0x000fe200010e0602 */
[----:B------:R-:W-:Y:S01]  /*47d0*/  @P1 SEL R22, R18, R22, P0 ;  /* 0x0000001612161207 */ /* 0x000fe20000000000 */
[----:B------:R-:W-:Y:S01]  /*47e0*/  @P1 IMAD.MOV.U32 R16, RZ, RZ, R4 ;  /* 0x000000ffff101224 */ /* 0x000fe200078e0004 */
[----:B------:R-:W-:Y:S01]  /*47f0*/  @P1 SEL R23, R19, R23, P0 ;  /* 0x0000001713171207 */ /* 0x000fe20000000000 */
[----:B------:R-:W-:Y:S01]  /*4800*/  @P1 IMAD.MOV.U32 R17, RZ, RZ, R21 ;  /* 0x000000ffff111224 */ /* 0x000fe200078e0015 */
[----:B------:R-:W-:Y:S06]  /*4810*/  BRA.U UP1, `(.L_x_73) ;  /* 0xfffffff501f07547 */ /* 0x000fec000b83ffff */
.L_x_72:
[----:B------:R-:W-:Y:S05]  /*4820*/  BRA.U !UP0, `(.L_x_71) ;  /* 0x0000000508107547 */ /* 0x000fea000b800000 */
[----:B------:R-:W0:Y:S02]  /*4830*/  LDC.64 R4, c[0x0][0x380] ;  /* 0x0000e000ff047b82 */ /* 0x000e240000000a00 */
[----:B0-----:R-:W-:-:S03]  /*4840*/  IMAD.WIDE.U32 R4, R0, 0x10, R4 ;  /* 0x0000001000047825 */ /* 0x001fc600078e0004 */
[----:B------:R-:W-:-:S04]  /*4850*/  LEA R24, P0, R3, R4, 0x4 ;  /* 0x0000000403187211 */ /* 0x000fc800078020ff */
[----:B------:R-:W-:-:S05]  /*4860*/  LEA.HI.X R25, R3, R5, R2, 0x4, P0 ;  /* 0x0000000503197211 */ /* 0x000fca00000f2402 */
[----:B------:R-:W2:Y:S04]  /*4870*/  LDG.E.64.CONSTANT R20, desc[UR10][R24.64] ;  /* 0x0000000a18147981 */ /* 0x000ea8000c1e9b00 */
[----:B------:R-:W3:Y:S04]  /*4880*/  LDG.E.64.CONSTANT R18, desc[UR10][R24.64+0x8] ;  /* 0x0000080a18127981 */ /* 0x000ee8000c1e9b00 */
[----:B------:R-:W4:Y:S04]  /*4890*/  LDG.E.64.CONSTANT R14, desc[UR10][R24.64+0x1000] ;  /* 0x0010000a180e7981 */ /* 0x000f28000c1e9b00 */
[----:B------:R-:W5:Y:S04]  /*48a0*/  LDG.E.64.CONSTANT R12, desc[UR10][R24.64+0x1008] ;  /* 0x0010080a180c7981 */ /* 0x000f68000c1e9b00 */
        /* <DEDUP_REMOVED lines=16> */
[----:B------:R-:W-:-:S11]  /*49b0*/  @P2 SEL R19, R23, R19, P0 ;  /* 0x0000001317132207 */ /* 0x000fd60000000000 */
[----:B-----5:R-:W-:-:S04]  /*49c0*/  @P1 ISETP.GE.U32.AND P0, PT, R18, R12, PT ;  /* 0x0000000c1200120c */ /* 0x020fc80003f06070 */
        /* <DEDUP_REMOVED lines=27> */
[----:B------:R-:W-:Y:S02]  /*4b80*/  @P1 SEL R5, R9, R5, P0 ;  /* 0x0000000509051207 */ /* 0x000fe40000000000 */
[----:B------:R-:W-:-:S05]  /*4b90*/  IADD3 R3, P1, PT, R3, 0x500, RZ ;  /* 0x0000050003037810 */ /* 0x000fca0007f3e0ff */
[----:B------:R-:W-:Y:S01]  /*4ba0*/  IMAD.X R2, RZ, RZ, R2, P1 ;  /* 0x000000ffff027224 */ /* 0x000fe200008e0602 */
[----:B--2---:R-:W-:-:S14]  /*4bb0*/  DSETP.GEU.AND P2, PT, |R6|, |R16|, PT ;  /* 0x400000100600722a */ /* 0x004fdc0003f4e200 */
[----:B------:R-:W-:-:S04]  /*4bc0*/  @P2 ISETP.GE.U32.AND P0, PT, R4, R26, PT ;  /* 0x0000001a0400220c */ /* 0x000fc80003f06070 */
[----:B------:R-:W-:-:S13]  /*4bd0*/  @P2 ISETP.GE.AND.EX P0, PT, R5, R27, PT, P0 ;  /* 0x0000001b0500220c */ /* 0x000fda0003f06300 */
[----:B------:R-:W-:-:S06]  /*4be0*/  @P2 DSETP.LT.OR P0, PT, |R16|, |R6|, !P0 ;  /* 0x400000061000222a */ /* 0x000fcc0004701600 */
[----:B------:R-:W-:Y:S02]  /*4bf0*/  @P2 FSEL R6, R6, R16, P0 ;  /* 0x0000001006062208 */ /* 0x000fe40000000000 */
[----:B------:R-:W-:Y:S02]  /*4c00*/  @P2 FSEL R7, R7, R17, P0 ;  /* 0x0000001107072208 */ /* 0x000fe40000000000 */
[----:B------:R-:W-:Y:S02]  /*4c10*/  @P2 SEL R26, R4, R26, P0 ;  /* 0x0000001a041a2207 */ /* 0x000fe40000000000 */
[----:B------:R-:W-:Y:S01]  /*4c20*/  @P2 SEL R27, R5, R27, P0 ;  /* 0x0000001b051b2207 */ /* 0x000fe20000000000 */
[----:B------:R-:W-:Y:S02]  /*4c30*/  @P2 IMAD.MOV.U32 R16, RZ, RZ, R6 ;  /* 0x000000ffff102224 */ /* 0x000fe400078e0006 */
[----:B------:R-:W-:Y:S02]  /*4c40*/  @P2 IMAD.MOV.U32 R17, RZ, RZ, R7 ;  /* 0x000000ffff112224 */ /* 0x000fe400078e0007 */
[----:B------:R-:W-:-:S02]  /*4c50*/  IMAD.MOV.U32 R22, RZ, RZ, R26 ;  /* 0x000000ffff167224 */ /* 0x000fc400078e001a */
[----:B------:R-:W-:-:S07]  /*4c60*/  IMAD.MOV.U32 R23, RZ, RZ, R27 ;  /* 0x000000ffff177224 */ /* 0x000fce00078e001b */
.L_x_71:
[----:B------:R-:W0:Y:S02]  /*4c70*/  LDCU UR4, c[0x0][0x390] ;  /* 0x00007200ff0477ac */ /* 0x000e240008000800 */
[----:B0-----:R-:W-:Y:S02]  /*4c80*/  USHF.R.S32.HI UR5, URZ, 0x1f, UR4 ;  /* 0x0000001fff057899 */ /* 0x001fe40008011404 */
[----:B------:R-:W-:-:S04]  /*4c90*/  ISETP.GE.U32.AND P0, PT, R3, UR4, PT ;  /* 0x0000000403007c0c */ /* 0x000fc8000bf06070 */
[----:B------:R-:W-:-:S13]  /*4ca0*/  ISETP.GE.AND.EX P0, PT, R2, UR5, PT, P0 ;  /* 0x0000000502007c0c */ /* 0x000fda000bf06300 */
[----:B------:R-:W-:Y:S05]  /*4cb0*/  @P0 BRA `(.L_x_74) ;  /* 0x00000008009c0947 */ /* 0x000fea0003800000 */
[----:B------:R-:W-:Y:S01]  /*4cc0*/  IADD3 R21, PT, PT, -R3, UR4, RZ ;  /* 0x0000000403157c10 */ /* 0x000fe2000fffe1ff */
[----:B------:R-:W-:Y:S03]  /*4cd0*/  BSSY.RECONVERGENT B1, `(.L_x_74) ;  /* 0x00000a5000017945 */ /* 0x000fe60003800200 */
[----:B------:R-:W-:-:S13]  /*4ce0*/  ISETP.GE.AND P0, PT, R0, R21, PT ;  /* 0x000000150000720c */ /* 0x000fda0003f06270 */
[----:B------:R-:W-:Y:S05]  /*4cf0*/  @P0 BRA `(.L_x_75) ;  /* 0x0000000800880947 */ /* 0x000fea0003800000 */
[----:B------:R-:W-:Y:S01]  /*4d00*/  LOP3.LUT R12, RZ, R0, RZ, 0x33, !PT ;  /* 0x00000000ff0c7212 */ /* 0x000fe200078e33ff */
[----:B------:R-:W-:Y:S01]  /*4d10*/  BSSY.RECONVERGENT B2, `(.L_x_76) ;  /* 0x0000032000027945 */ /* 0x000fe20003800200 */
[----:B------:R-:W-:Y:S02]  /*4d20*/  IMAD.MOV.U32 R20, RZ, RZ, R0 ;  /* 0x000000ffff147224 */ /* 0x000fe400078e0000 */
[----:B------:R-:W-:-:S04]  /*4d30*/  IADD3 R12, PT, PT, -R3, UR4, R12 ;  /* 0x00000004030c7c10 */ /* 0x000fc8000fffe10c */
[----:B------:R-:W-:-:S04]  /*4d40*/  LOP3.LUT R4, R12, 0x300, RZ, 0xc0, !PT ;  /* 0x000003000c047812 */ /* 0x000fc800078ec0ff */
[----:B------:R-:W-:-:S13]  /*4d50*/  ISETP.NE.AND P0, PT, R4, 0x300, PT ;  /* 0x000003000400780c */ /* 0x000fda0003f05270 */
[----:B------:R-:W-:Y:S05]  /*4d60*/  @!P0 BRA `(.L_x_77) ;  /* 0x0000000000b08947 */ /* 0x000fea0003800000 */
[----:B------:R-:W0:Y:S01]  /*4d70*/  LDCU.64 UR6, c[0x0][0x380] ;  /* 0x00007000ff0677ac */ /* 0x000e220008000a00 */
[----:B------:R-:W-:Y:S01]  /*4d80*/  IADD3 R5, P0, PT, R0, R3, RZ ;  /* 0x0000000300057210 */ /* 0x000fe20007f1e0ff */
[----:B------:R-:W-:Y:S01]  /*4d90*/  IMAD.MOV.U32 R20, RZ, RZ, R0 ;  /* 0x000000ffff147224 */ /* 0x000fe200078e0000 */
[----:B------:R-:W-:-:S03]  /*4da0*/  LEA.HI R4, R12, 0x1, RZ, 0x18 ;  /* 0x000000010c047811 */ /* 0x000fc600078fc0ff */
[----:B------:R-:W-:Y:S01]  /*4db0*/  IMAD.X R6, RZ, RZ, R2, P0 ;  /* 0x000000ffff067224 */ /* 0x000fe200000e0602 */
[----:B------:R-:W-:-:S05]  /*4dc0*/  LOP3.LUT R4, R4, 0x3, RZ, 0xc0, !PT ;  /* 0x0000000304047812 */ /* 0x000fca00078ec0ff */
[----:B------:R-:W-:Y:S01]  /*4dd0*/  IMAD.MOV R13, RZ, RZ, -R4 ;  /* 0x000000ffff0d7224 */ /* 0x000fe200078e0a04 */
[----:B0-----:R-:W-:-:S04]  /*4de0*/  LEA R14, P1, R5, UR6, 0x4 ;  /* 0x00000006050e7c11 */ /* 0x001fc8000f8220ff */
[----:B------:R-:W-:-:S09]  /*4df0*/  LEA.HI.X R5, R5, UR7, R6, 0x4, P1 ;  /* 0x0000000705057c11 */ /* 0x000fd200088f2406 */
.L_x_80:
[----:B------:R-:W-:-:S05]  /*4e00*/  IMAD.MOV.U32 R4, RZ, RZ, R14 ;  /* 0x000000ffff047224 */ /* 0x000fca00078e000e */
[----:B------:R-:W2:Y:S04]  /*4e10*/  LDG.E.64.CONSTANT R8, desc[UR10][R4.64] ;  /* 0x0000000a04087981 */ /* 0x000ea8000c1e9b00 */
[----:B------:R-:W3:Y:S01]  /*4e20*/  LDG.E.64.CONSTANT R6, desc[UR10][R4.64+0x8] ;  /* 0x0000080a04067981 */ /* 0x000ee2000c1e9b00 */
[----:B------:R-:W-:Y:S01]  /*4e30*/  VIADD R13, R13, 0x1 ;  /* 0x000000010d0d7836 */ /* 0x000fe20000000000 */
[----:B------:R-:W-:Y:S01]  /*4e40*/  BSSY.RECONVERGENT B3, `(.L_x_78) ;  /* 0x000001b000037945 */ /* 0x000fe20003800200 */
[----:B------:R-:W-:Y:S01]  /*4e50*/  IMAD.MOV.U32 R15, RZ, RZ, R22 ;  /* 0x000000ffff0f7224 */ /* 0x000fe200078e0016 */
        /* <DEDUP_REMOVED lines=25> */
.L_x_79:
[----:B------:R-:W-:Y:S05]  /*4ff0*/  BSYNC.RECONVERGENT B3 ;  /* 0x0000000000037941 */ /* 0x000fea0003800200 */
.L_x_78:
[----:B------:R-:W-:Y:S02]  /*5000*/  IMAD.X R5, RZ, RZ, R5, P3 ;  /* 0x000000ffff057224 */ /* 0x000fe400018e0605 */
[----:B------:R-:W-:Y:S01]  /*5010*/  VIADD R20, R20, 0x100 ;  /* 0x0000010014147836 */ /* 0x000fe20000000000 */
[----:B------:R-:W-:Y:S06]  /*5020*/  @P2 BRA `(.L_x_80) ;  /* 0xfffffffc00742947 */ /* 0x000fec000383ffff */
.L_x_77:
[----:B------:R-:W-:Y:S05]  /*5030*/  BSYNC.RECONVERGENT B2 ;  /* 0x0000000000027941 */ /* 0x000fea0003800200 */
.L_x_76:
[----:B------:R-:W-:-:S13]  /*5040*/  ISETP.GE.U32.AND P0, PT, R12, 0x300, PT ;  /* 0x000003000c00780c */ /* 0x000fda0003f06070 */
[----:B------:R-:W-:Y:S05]  /*5050*/  @!P0 BRA `(.L_x_75) ;  /* 0x0000000400b08947 */ /* 0x000fea0003800000 */
[----:B------:R-:W0:Y:S01]  /*5060*/  LDCU.64 UR6, c[0x0][0x380] ;  /* 0x00007000ff0677ac */ /* 0x000e220008000a00 */
[----:B------:R-:W-:-:S05]  /*5070*/  IADD3 R3, P0, PT, R20, R3, RZ ;  /* 0x0000000314037210 */ /* 0x000fca0007f1e0ff */
[----:B------:R-:W-:Y:S01]  /*5080*/  IMAD.X R2, RZ, RZ, R2, P0 ;  /* 0x000000ffff027224 */ /* 0x000fe200000e0602 */
[----:B0-----:R-:W-:-:S04]  /*5090*/  LEA R8, P1, R3, UR6, 0x4 ;  /* 0x0000000603087c11 */ /* 0x001fc8000f8220ff */
[----:B------:R-:W-:Y:S02]  /*50a0*/  IADD3 R8, P0, PT, R8, 0x3008, RZ ;  /* 0x0000300808087810 */ /* 0x000fe40007f1e0ff */
[----:B------:R-:W-:-:S05]  /*50b0*/  LEA.HI.X R9, R3, UR7, R2, 0x4, P1 ;  /* 0x0000000703097c11 */ /* 0x000fca00088f2402 */
[----:B------:R-:W-:-:S07]  /*50c0*/  IMAD.X R9, RZ, RZ, R9, P0 ;  /* 0x000000ffff097224 */ /* 0x000fce00000e0609 */
.L_x_89:
[----:B------:R-:W2:Y:S04]  /*50d0*/  LDG.E.64.CONSTANT R10, desc[UR10][R8.64+-0x3008] ;  /* 0xffcff80a080a7981 */ /* 0x000ea8000c1e9b00 */
[----:B------:R-:W3:Y:S04]  /*50e0*/  LDG.E.64.CONSTANT R12, desc[UR10][R8.64+-0x3000] ;  /* 0xffd0000a080c7981 */ /* 0x000ee8000c1e9b00 */
[----:B------:R0:W5:Y:S04]  /*50f0*/  LDG.E.64.CONSTANT R6, desc[UR10][R8.64+-0x2008] ;  /* 0xffdff80a08067981 */ /* 0x000168000c1e9b00 */
        /* <DEDUP_REMOVED lines=22> */
.L_x_82:
[----:B------:R-:W-:Y:S05]  /*5260*/  BSYNC.RECONVERGENT B2 ;  /* 0x0000000000027941 */ /* 0x000fea0003800200 */
.L_x_81:
        /* <DEDUP_REMOVED lines=25> */
.L_x_84:
[----:B------:R-:W-:Y:S05]  /*5400*/  BSYNC.RECONVERGENT B2 ;  /* 0x0000000000027941 */ /* 0x000fea0003800200 */
.L_x_83:
        /* <DEDUP_REMOVED lines=21> */
.L_x_86:
[----:B------:R-:W-:Y:S05]  /*5560*/  BSYNC.RECONVERGENT B2 ;  /* 0x0000000000027941 */ /* 0x000fea0003800200 */
.L_x_85:
        /* <DEDUP_REMOVED lines=21> */
.L_x_88:
[----:B------:R-:W-:Y:S05]  /*56c0*/  BSYNC.RECONVERGENT B2 ;  /* 0x0000000000027941 */ /* 0x000fea0003800200 */
.L_x_87:
[----:B------:R-:W-:Y:S01]  /*56d0*/  VIADD R20, R20, 0x400 ;  /* 0x0000040014147836 */ /* 0x000fe20000000000 */
[----:B------:R-:W-:-:S04]  /*56e0*/  IADD3 R8, P1, PT, R8, 0x4000, RZ ;  /* 0x0000400008087810 */ /* 0x000fc80007f3e0ff */
[----:B------:R-:W-:Y:S01]  /*56f0*/  ISETP.GE.AND P0, PT, R20, R21, PT ;  /* 0x000000151400720c */ /* 0x000fe20003f06270 */
[----:B------:R-:W-:-:S12]  /*5700*/  IMAD.X R9, RZ, RZ, R9, P1 ;  /* 0x000000ffff097224 */ /* 0x000fd800008e0609 */
[----:B------:R-:W-:Y:S05]  /*5710*/  @!P0 BRA `(.L_x_89) ;  /* 0xfffffff8006c8947 */ /* 0x000fea000383ffff */
.L_x_75:
[----:B------:R-:W-:Y:S05]  /*5720*/  BSYNC.RECONVERGENT B1 ;  /* 0x0000000000017941 */ /* 0x000fea0003800200 */
.L_x_74:
[----:B------:R-:W0:Y:S01]  /*5730*/  S2R R8, SR_LANEID ;  /* 0x0000000000087919 */ /* 0x000e220000000000 */
[----:B------:R-:W-:Y:S01]  /*5740*/  BSSY.RECONVERGENT B1, `(.L_x_90) ;  /* 0x000001f000017945 */ /* 0x000fe20003800200 */
[----:B------:R-:W-:Y:S01]  /*5750*/  IMAD.MOV.U32 R11, RZ, RZ, R22 ;  /* 0x000000ffff0b7224 */ /* 0x000fe200078e0016 */
[----:B------:R1:W2:Y:S01]  /*5760*/  SHFL.DOWN PT, R4, R16, 0x1, 0x1f ;  /* 0x08201f0010047f89 */ /* 0x0002a200000e0000 */
[----:B------:R-:W-:Y:S02]  /*5770*/  IMAD.MOV.U32 R12, RZ, RZ, R23 ;  /* 0x000000ffff0c7224 */ /* 0x000fe400078e0017 */
[----:B------:R-:W-:Y:S01]  /*5780*/  IMAD.MOV.U32 R2, RZ, RZ, R16 ;  /* 0x000000ffff027224 */ /* 0x000fe200078e0010 */
[----:B------:R1:W3:Y:S01]  /*5790*/  SHFL.DOWN PT, R5, R17, 0x1, 0x1f ;  /* 0x08201f0011057f89 */ /* 0x0002e200000e0000 */
        /* <DEDUP_REMOVED lines=25> */
.L_x_91:
[----:B------:R-:W-:Y:S05]  /*5930*/  BSYNC.RECONVERGENT B1 ;  /* 0x0000000000017941 */ /* 0x000fea0003800200 */
.L_x_90:
        /* <DEDUP_REMOVED lines=31> */
.L_x_93:
[----:B------:R-:W-:Y:S05]  /*5b30*/  BSYNC.RECONVERGENT B1 ;  /* 0x0000000000017941 */ /* 0x000fea0003800200 */
.L_x_92:
[----:B------:R-:W-:Y:S01]  /*5b40*/  ISETP.GT.AND P0, PT, R8, 0x1b, PT ;  /* 0x0000001b0800780c */ /* 0x000fe20003f04270 */
[----:B-1----:R1:W1:Y:S01]  /*5b50*/  SHFL.DOWN PT, R6, R4, 0x4, 0x1f ;  /* 0x08801f0004067f89 */ /* 0x00226200000e0000 */
[----:B------:R-:W-:Y:S01]  /*5b60*/  BSSY.RECONVERGENT B1, `(.L_x_94) ;  /* 0x000001d000017945 */ /* 0x000fe20003800200 */
[----:B0-----:R-:W-:Y:S02]  /*5b70*/  IMAD.MOV.U32 R11, RZ, RZ, R9 ;  /* 0x000000ffff0b7224 */ /* 0x001fe400078e0009 */
[----:B--2---:R0:W2:Y:S01]  /*5b80*/  SHFL.DOWN PT, R7, R5, 0x4, 0x1f ;  /* 0x08801f0005077f89 */ /* 0x0040a200000e0000 */
[----:B------:R-:W-:Y:S02]  /*5b90*/  IMAD.MOV.U32 R12, RZ, RZ, R10 ;  /* 0x000000ffff0c7224 */ /* 0x000fe400078e000a */
[----:B------:R-:W-:Y:S01]  /*5ba0*/  IMAD.MOV.U32 R2, RZ, RZ, R4 ;  /* 0x000000ffff027224 */ /* 0x000fe200078e0004 */
[----:B---3--:R0:W3:Y:S01]  /*5bb0*/  SHFL.DOWN PT, R14, R9, 0x4, 0x1f ;  /* 0x08801f00090e7f89 */ /* 0x0080e200000e0000 */
[----:B------:R-:W-:-:S03]  /*5bc0*/  IMAD.MOV.U32 R3, RZ, RZ, R5 ;  /* 0x000000ffff037224 */ /* 0x000fc600078e0005 */
[----:B----4-:R0:W4:Y:S01]  /*5bd0*/  SHFL.DOWN PT, R13, R10, 0x4, 0x1f ;  /* 0x08801f000a0d7f89 */ /* 0x01012200000e0000 */
        /* <DEDUP_REMOVED lines=21> */
.L_x_95:
[----:B------:R-:W-:Y:S05]  /*5d30*/  BSYNC.RECONVERGENT B1 ;  /* 0x0000000000017941 */ /* 0x000fea0003800200 */
.L_x_94:
        /* <DEDUP_REMOVED lines=31> */
.L_x_97:
[----:B------:R-:W-:Y:S05]  /*5f30*/  BSYNC.RECONVERGENT B1 ;  /* 0x0000000000017941 */ /* 0x000fea0003800200 */
.L_x_96:
[----:B------:R-:W-:Y:S01]  /*5f40*/  ISETP.GT.AND P0, PT, R8, 0xf, PT ;  /* 0x0000000f0800780c */ /* 0x000fe20003f04270 */
[----:B-1----:R1:W1:Y:S01]  /*5f50*/  SHFL.DOWN PT, R6, R4, 0x10, 0x1f ;  /* 0x0a001f0004067f89 */ /* 0x00226200000e0000 */
[----:B------:R-:W-:Y:S01]  /*5f60*/  BSSY.RECONVERGENT B1, `(.L_x_98) ;  /* 0x000001d000017945 */ /* 0x000fe20003800200 */
[----:B---3--:R-:W-:Y:S02]  /*5f70*/  IMAD.MOV.U32 R14, RZ, RZ, R9 ;  /* 0x000000ffff0e7224 */ /* 0x008fe400078e0009 */
[----:B--2---:R2:W3:Y:S01]  /*5f80*/  SHFL.DOWN PT, R7, R5, 0x10, 0x1f ;  /* 0x0a001f0005077f89 */ /* 0x0044e200000e0000 */
[----:B------:R-:W-:Y:S02]  /*5f90*/  IMAD.MOV.U32 R15, RZ, RZ, R10 ;  /* 0x000000ffff0f7224 */ /* 0x000fe400078e000a */
[----:B------:R-:W-:Y:S01]  /*5fa0*/  IMAD.MOV.U32 R2, RZ, RZ, R4 ;  /* 0x000000ffff027224 */ /* 0x000fe200078e0004 */
[----:B0-----:R2:W0:Y:S01]  /*5fb0*/  SHFL.DOWN PT, R12, R9, 0x10, 0x1f ;  /* 0x0a001f00090c7f89 */ /* 0x00142200000e0000 */
[----:B------:R-:W-:-:S03]  /*5fc0*/  IMAD.MOV.U32 R3, RZ, RZ, R5 ;  /* 0x000000ffff037224 */ /* 0x000fc600078e0005 */
[----:B------:R2:W0:Y:S01]  /*5fd0*/  SHFL.DOWN PT, R11, R10, 0x10, 0x1f ;  /* 0x0a001f000a0b7f89 */ /* 0x00042200000e0000 */
[----:B------:R-:W-:Y:S05]  /*5fe0*/  @P0 BRA `(.L_x_99) ;  /* 0x0000000000500947 */ /* 0x000fea0003800000 */
[----:B-1-3--:R-:W-:Y:S01]  /*5ff0*/  DSETP.GEU.AND P0, PT, |R4|, |R6|, PT ;  /* 0x400000060400722a */ /* 0x00afe20003f0e200 */
        /* <DEDUP_REMOVED lines=19> */
.L_x_99:
[----:B------:R-:W-:Y:S05]  /*6130*/  BSYNC.RECONVERGENT B1 ;  /* 0x0000000000017941 */ /* 0x000fea0003800200 */
.L_x_98:
[----:B------:R-:W-:Y:S01]  /*6140*/  ISETP.NE.AND P0, PT, R8, RZ, PT ;  /* 0x000000ff0800720c */ /* 0x000fe20003f05270 */
[----:B------:R-:W-:-:S12]  /*6150*/  BSSY.RECONVERGENT B1, `(.L_x_100) ;  /* 0x000000a000017945 */ /* 0x000fd80003800200 */
[----:B------:R-:W-:Y:S05]  /*6160*/  @P0 BRA `(.L_x_101) ;  /* 0x0000000000200947 */ /* 0x000fea0003800000 */
[----:B-1----:R-:W1:Y:S01]  /*6170*/  S2R R6, SR_CgaCtaId ;  /* 0x0000000000067919 */ /* 0x002e620000008800 */
[----:B--2---:R-:W-:Y:S02]  /*6180*/  MOV R5, 0x400 ;  /* 0x0000040000057802 */ /* 0x004fe40000000f00 */
[----:B------:R-:W-:-:S04]  /*6190*/  SHF.R.U32.HI R4, RZ, 0x1, R0 ;  /* 0x00000001ff047819 */ /* 0x000fc80000011600 */
[----:B------:R-:W-:Y:S02]  /*61a0*/  LOP3.LUT R4, R4, 0x1f0, RZ, 0xc0, !PT ;  /* 0x000001f004047812 */ /* 0x000fe400078ec0ff */
[----:B-1----:R-:W-:-:S05]  /*61b0*/  LEA R5, R6, R5, 0x18 ;  /* 0x0000000506057211 */ /* 0x002fca00078ec0ff */
[----:B------:R-:W-:-:S05]  /*61c0*/  IMAD.IADD R5, R4, 0x1, R5 ;  /* 0x0000000104057824 */ /* 0x000fca00078e0205 */
[----:B------:R1:W-:Y:S04]  /*61d0*/  STS.64 [R5+0x10], R14 ;  /* 0x0000100e05007388 */ /* 0x0003e80000000a00 */
[----:B------:R1:W-:Y:S02]  /*61e0*/  STS.64 [R5+0x8], R2 ;  /* 0x0000080205007388 */ /* 0x0003e40000000a00 */
.L_x_101:
[----:B------:R-:W-:Y:S05]  /*61f0*/  BSYNC.RECONVERGENT B1 ;  /* 0x0000000000017941 */ /* 0x000fea0003800200 */
.L_x_100:
[----:B------:R-:W-:Y:S01]  /*6200*/  BAR.SYNC.DEFER_BLOCKING 0x0 ;  /* 0x0000000000007b1d */ /* 0x000fe20000010000 */
[----:B------:R-:W-:-:S13]  /*6210*/  ISETP.NE.AND P1, PT, R0, RZ, PT ;  /* 0x000000ff0000720c */ /* 0x000fda0003f25270 */
[----:B------:R-:W-:Y:S05]  /*6220*/  @P1 BRA `(.L_x_34) ;  /* 0x00000008008c1947 */ /* 0x000fea0003800000 */
[----:B-12---:R-:W1:Y:S01]  /*6230*/  S2R R5, SR_CgaCtaId ;  /* 0x0000000000057919 */ /* 0x006e620000008800 */
[----:B------:R-:W-:Y:S01]  /*6240*/  MOV R0, 0x400 ;  /* 0x0000040000007802 */ /* 0x000fe20000000f00 */
[----:B------:R-:W-:Y:S03]  /*6250*/  BSSY.RECONVERGENT B1, `(.L_x_102) ;  /* 0x000001a000017945 */ /* 0x000fe60003800200 */
[----:B-1----:R-:W-:-:S05]  /*6260*/  LEA R0, R5, R0, 0x18 ;  /* 0x0000000005007211 */ /* 0x002fca00078ec0ff */
[----:B------:R-:W1:Y:S04]  /*6270*/  LDS.64 R16, [R0+0x18] ;  /* 0x0000180000107984 */ /* 0x000e680000000a00 */
[----:B---3--:R-:W2:Y:S04]  /*6280*/  LDS.128 R4, [R0+0x20] ;  /* 0x0000200000047984 */ /* 0x008ea80000000c00 */
[----:B0---4-:R0:W3:Y:S04]  /*6290*/  LDS.64 R12, [R0+0x80] ;  /* 0x00008000000c7984 */ /* 0x0110e80000000a00 */
[----:B------:R0:W4:Y:S01]  /*62a0*/  LDS.128 R8, [R0+0x30] ;  /* 0x0000300000087984 */ /* 0x0001220000000c00 */
[----:B-1----:R-:W-:Y:S01]  /*62b0*/  DSETP.GEU.AND P0, PT, |R2|, |R16|, PT ;  /* 0x400000100200722a */ /* 0x002fe20003f0e200 */
[----:B------:R-:W-:-:S02]  /*62c0*/  IMAD.MOV.U32 R24, RZ, RZ, R16 ;  /* 0x000000ffff187224 */ /* 0x000fc400078e0010 */
[----:B------:R-:W-:Y:S02]  /*62d0*/  IMAD.MOV.U32 R25, RZ, RZ, R17 ;  /* 0x000000ffff197224 */ /* 0x000fe400078e0011 */
[----:B--2---:R-:W-:Y:S02]  /*62e0*/  IMAD.MOV.U32 R27, RZ, RZ, R4 ;  /* 0x000000ffff1b7224 */ /* 0x004fe400078e0004 */
[----:B------:R-:W-:-:S07]  /*62f0*/  IMAD.MOV.U32 R29, RZ, RZ, R5 ;  /* 0x000000ffff1d7224 */ /* 0x000fce00078e0005 */
[----:B0--34-:R-:W-:Y:S05]  /*6300*/  @!P0 BRA `(.L_x_103) ;  /* 0x0000000000388947 */ /* 0x019fea0003800000 */
        /* <DEDUP_REMOVED lines=14> */
.L_x_103:
[----:B------:R-:W-:Y:S05]  /*63f0*/  BSYNC.RECONVERGENT B1 ;  /* 0x0000000000017941 */ /* 0x000fea0003800200 */
.L_x_102:
        /* <DEDUP_REMOVED lines=23> */
.L_x_105:
[----:B------:R-:W-:Y:S05]  /*6570*/  BSYNC.RECONVERGENT B1 ;  /* 0x0000000000017941 */ /* 0x000fea0003800200 */
.L_x_104:
        /* <DEDUP_REMOVED lines=21> */
.L_x_107:
[----:B------:R-:W-:Y:S05]  /*66d0*/  BSYNC.RECONVERGENT B1 ;  /* 0x0000000000017941 */ /* 0x000fea0003800200 */
.L_x_106:
        /* <DEDUP_REMOVED lines=23> */
.L_x_109:
[----:B------:R-:W-:Y:S05]  /*6850*/  BSYNC.RECONVERGENT B1 ;  /* 0x0000000000017941 */ /* 0x000fea0003800200 */
.L_x_108:
        /* <DEDUP_REMOVED lines=21> */
.L_x_111:
[----:B------:R-:W-:Y:S05]  /*69b0*/  BSYNC.RECONVERGENT B1 ;  /* 0x0000000000017941 */ /* 0x000fea0003800200 */
.L_x_110:
        /* <DEDUP_REMOVED lines=21> */
.L_x_113:
[----:B------:R-:W-:Y:S05]  /*6b10*/  BSYNC.RECONVERGENT B1 ;  /* 0x0000000000017941 */ /* 0x000fea0003800200 */
.L_x_112:
        /* <DEDUP_REMOVED lines=20> */
.L_x_34:
[----:B------:R-:W-:Y:S05]  /*6c60*/  BSYNC.RECONVERGENT B0 ;  /* 0x0000000000007941 */ /* 0x000fea0003800200 */
.L_x_1:
[----:B------:R-:W-:Y:S05]  /*6c70*/  @P1 EXIT ;  /* 0x000000000000194d */ /* 0x000fea0003800000 */
[----:B012---:R-:W0:Y:S02]  /*6c80*/  LDC.64 R4, c[0x0][0x388] ;  /* 0x0000e200ff047b82 */ /* 0x007e240000000a00 */
[----:B0-----:R-:W-:Y:S04]  /*6c90*/  STG.E.64 desc[UR10][R4.64], R2 ;  /* 0x0000000204007986 */ /* 0x001fe8000c101b0a */
[----:B------:R-:W-:Y:S01]  /*6ca0*/  STG.E.64 desc[UR10][R4.64+0x8], R14 ;  /* 0x0000080e04007986 */ /* 0x000fe2000c101b0a */
[----:B------:R-:W-:Y:S05]  /*6cb0*/  EXIT ;  /* 0x000000000000794d */ /* 0x000fea0003800000 */
.L_x_114:
        /* <DEDUP_REMOVED lines=12> */
.L_x_773:


//--------------------- .text._ZN6thrust24THRUST_300001_SM_1000_NS8cuda_cub4core6detail13_kernel_agentINS1_8__reduce10DrainAgentIlEEJN3cub18CUB_300001_SM_10009GridQueueIyEElEEEvDpT0_ --------------------------
	.section	.text._ZN6thrust24THRUST_300001_SM_1000_NS8cuda_cub4core6detail13_kernel_agentINS1_8__reduce10DrainAgentIlEEJN3cub18CUB_300001_SM_10009GridQueueIyEElEEEvDpT0_,"ax",@progbits
	.align	128
        .global         _ZN6thrust24THRUST_300001_SM_1000_NS8cuda_cub4core6detail13_kernel_agentINS1_8__reduce10DrainAgentIlEEJN3cub18CUB_300001_SM_10009GridQueueIyEElEEEvDpT0_
        .type           _ZN6thrust24THRUST_300001_SM_1000_NS8cuda_cub4core6detail13_kernel_agentINS1_8__reduce10DrainAgentIlEEJN3cub18CUB_300001_SM_10009GridQueueIyEElEEEvDpT0_,@function
        .size           _ZN6thrust24THRUST_300001_SM_1000_NS8cuda_cub4core6detail13_kernel_agentINS1_8__reduce10DrainAgentIlEEJN3cub18CUB_300001_SM_10009GridQueueIyEElEEEvDpT0_,(.L_x_774 - _ZN6thrust24THRUST_300001_SM_1000_NS8cuda_cub4core6detail13_kernel_agentINS1_8__reduce10DrainAgentIlEEJN3cub18CUB_300001_SM_10009GridQueueIyEElEEEvDpT0_)
        .other          _ZN6thrust24THRUST_300001_SM_1000_NS8cuda_cub4core6detail13_kernel_agentINS1_8__reduce10DrainAgentIlEEJN3cub18CUB_300001_SM_10009GridQueueIyEElEEEvDpT0_,@"STO_CUDA_ENTRY STV_DEFAULT"
_ZN6thrust24THRUST_300001_SM_1000_NS8cuda_cub4core6detail13_kernel_agentINS1_8__reduce10DrainAgentIlEEJN3cub18CUB_300001_SM_10009GridQueueIyEElEEEvDpT0_:
.text._ZN6thrust24THRUST_300001_SM_1000_NS8cuda_cub4core6detail13_kernel_agentINS1_8__reduce10DrainAgentIlEEJN3cub18CUB_300001_SM_10009GridQueueIyEElEEEvDpT0_:
[----:B------:R-:W-:Y:S08]  /*0000*/  LDC R1, c[0x0][0x37c] ;  /* 0x0000df00ff017b82 */ /* 0x000ff00000000800 */
[----:B------:R-:W0:Y:S01]  /*0010*/  LDC.64 R2, c[0x0][0x380] ;  /* 0x0000e000ff027b82 */ /* 0x000e220000000a00 */
[----:B------:R-:W0:Y:S07]  /*0020*/  LDCU.64 UR4, c[0x0][0x358] ;  /* 0x00006b00ff0477ac */ /* 0x000e2e0008000a00 */
[----:B------:R-:W1:Y:S01]  /*0030*/  LDC.64 R4, c[0x0][0x388] ;  /* 0x0000e200ff047b82 */ /* 0x000e620000000a00 */
[----:B0-----:R-:W-:Y:S04]  /*0040*/  STG.E.64 desc[UR4][R2.64+0x8], RZ ;  /* 0x000008ff02007986 */ /* 0x001fe8000c101b04 */
[----:B-1----:R-:W-:Y:S01]  /*0050*/  STG.E.64 desc[UR4][R2.64], R4 ;  /* 0x0000000402007986 */ /* 0x002fe2000c101b04 */
[----:B------:R-:W-:Y:S05]  /*0060*/  EXIT ;  /* 0x000000000000794d */ /* 0x000fea0003800000 */
.L_x_115:
        /* <DEDUP_REMOVED lines=9> */
.L_x_774:


//--------------------- .text._ZN6thrust24THRUST_300001_SM_1000_NS8cuda_cub4core6detail13_kernel_agentINS1_8__reduce11ReduceAgentINS0_12zip_iteratorIN4cuda3std3__45tupleIJNS0_10device_ptrIdEENS0_17counting_iteratorIlNS0_11use_defaultESF_SF_EEEEEEEPNSB_IJdlEEESJ_lNS1_9__extrema9arg_max_fIdl14abs_comparatorEEEEJSI_SK_lN3cub18CUB_300001_SM_100013GridEvenShareIlEENSR_9GridQueueIyEESO_EEEvDpT0_ --------------------------
	.section	.text._ZN6thrust24THRUST_300001_SM_1000_NS8cuda_cub4core6detail13_kernel_agentINS1_8__reduce11ReduceAgentINS0_12zip_iteratorIN4cuda3std3__45tupleIJNS0_10device_ptrIdEENS0_17counting_iteratorIlNS0_11use_defaultESF_SF_EEEEEEEPNSB_IJdlEEESJ_lNS1_9__extrema9arg_max_fIdl14abs_comparatorEEEEJSI_SK_lN3cub18CUB_300001_SM_100013GridEvenShareIlEENSR_9GridQueueIyEESO_EEEvDpT0_,"ax",@progbits
	.align	128
        .global         _ZN6thrust24THRUST_300001_SM_1000_NS8cuda_cub4core6detail13_kernel_agentINS1_8__reduce11ReduceAgentINS0_12zip_iteratorIN4cuda3std3__45tupleIJNS0_10device_ptrIdEENS0_17counting_iteratorIlNS0_11use_defaultESF_SF_EEEEEEEPNSB_IJdlEEESJ_lNS1_9__extrema9arg_max_fIdl14abs_comparatorEEEEJSI_SK_lN3cub18CUB_300001_SM_100013GridEvenShareIlEENSR_9GridQueueIyEESO_EEEvDpT0_
        .type           _ZN6thrust24THRUST_300001_SM_1000_NS8cuda_cub4core6detail13_kernel_agentINS1_8__reduce11ReduceAgentINS0_12zip_iteratorIN4cuda3std3__45tupleIJNS0_10device_ptrIdEENS0_17counting_iteratorIlNS0_11use_defaultESF_SF_EEEEEEEPNSB_IJdlEEESJ_lNS1_9__extrema9arg_max_fIdl14abs_comparatorEEEEJSI_SK_lN3cub18CUB_300001_SM_100013GridEvenShareIlEENSR_9GridQueueIyEESO_EEEvDpT0_,@function
        .size           _ZN6thrust24THRUST_300001_SM_1000_NS8cuda_cub4core6detail13_kernel_agentINS1_8__reduce11ReduceAgentINS0_12zip_iteratorIN4cuda3std3__45tupleIJNS0_10device_ptrIdEENS0_17counting_iteratorIlNS0_11use_defaultESF_SF_EEEEEEEPNSB_IJdlEEESJ_lNS1_9__extrema9arg_max_fIdl14abs_comparatorEEEEJSI_SK_lN3cub18CUB_300001_SM_100013GridEvenShareIlEENSR_9GridQueueIyEESO_EEEvDpT0_,(.L_x_775 - _ZN6thrust24THRUST_300001_SM_1000_NS8cuda_cub4core6detail13_kernel_agentINS1_8__reduce11ReduceAgentINS0_12zip_iteratorIN4cuda3std3__45tupleIJNS0_10device_ptrIdEENS0_17counting_iteratorIlNS0_11use_defaultESF_SF_EEEEEEEPNSB_IJdlEEESJ_lNS1_9__extrema9arg_max_fIdl14abs_comparatorEEEEJSI_SK_lN3cub18CUB_300001_SM_100013GridEvenShareIlEENSR_9GridQueueIyEESO_EEEvDpT0_)
        .other          _ZN6thrust24THRUST_300001_SM_1000_NS8cuda_cub4core6detail13_kernel_agentINS1_8__reduce11ReduceAgentINS0_12zip_iteratorIN4cuda3std3__45tupleIJNS0_10device_ptrIdEENS0_17counting_iteratorIlNS0_11use_defaultESF_SF_EEEEEEEPNSB_IJdlEEESJ_lNS1_9__extrema9arg_max_fIdl14abs_comparatorEEEEJSI_SK_lN3cub18CUB_300001_SM_100013GridEvenShareIlEENSR_9GridQueueIyEESO_EEEvDpT0_,@"STO_CUDA_ENTRY STV_DEFAULT"
_ZN6thrust24THRUST_300001_SM_1000_NS8cuda_cub4core6detail13_kernel_agentINS1_8__reduce11ReduceAgentINS0_12zip_iteratorIN4cuda3std3__45tupleIJNS0_10device_ptrIdEENS0_17counting_iteratorIlNS0_11use_defaultESF_SF_EEEEEEEPNSB_IJdlEEESJ_lNS1_9__extrema9arg_max_fIdl14abs_comparatorEEEEJSI_SK_lN3cub18CUB_300001_SM_100013GridEvenShareIlEENSR_9GridQueueIyEESO_EEEvDpT0_:
.text._ZN6thrust24THRUST_300001_SM_1000_NS8cuda_cub4core6detail13_kernel_agentINS1_8__reduce11ReduceAgentINS0_12zip_iteratorIN4cuda3std3__45tupleIJNS0_10device_ptrIdEENS0_17counting_iteratorIlNS0_11use_defaultESF_SF_EEEEEEEPNSB_IJdlEEESJ_lNS1_9__extrema9arg_max_fIdl14abs_comparatorEEEEJSI_SK_lN3cub18CUB_300001_SM_100013GridEvenShareIlEENSR_9GridQueueIyEESO_EEEvDpT0_:
[----:B------:R-:W-:Y:S01]  /*0000*/  LDC R1, c[0x0][0x37c] ;  /* 0x0000df00ff017b82 */ /* 0x000fe20000000800 */
[----:B------:R-:W0:Y:S01]  /*0010*/  S2R R0, SR_CTAID.X ;  /* 0x0000000000007919 */ /* 0x000e220000002500 */
[----:B------:R-:W1:Y:S01]  /*0020*/  LDCU.64 UR4, c[0x0][0x398] ;  /* 0x00007300ff0477ac */ /* 0x000e620008000a00 */
[----:B------:R-:W-:Y:S01]  /*0030*/  BSSY.RECONVERGENT B0, `(.L_x_116) ;  /* 0x0000689000007945 */ /* 0x000fe20003800200 */
[----:B------:R-:W2:Y:S01]  /*0040*/  LDCU UR6, c[0x0][0x370] ;  /* 0x00006e00ff0677ac */ /* 0x000ea20008000800 */
[----:B------:R-:W3:Y:S01]  /*0050*/  LDCU.64 UR10, c[0x0][0x358] ;  /* 0x00006b00ff0a77ac */ /* 0x000ee20008000a00 */
[----:B-1----:R-:W-:Y:S02]  /*0060*/  IMAD.U32 R25, RZ, RZ, UR4 ;  /* 0x00000004ff197e24 */ /* 0x002fe4000f8e00ff */
[----:B------:R-:W-:Y:S01]  /*0070*/  IMAD.U32 R16, RZ, RZ, UR5 ;  /* 0x00000005ff107e24 */ /* 0x000fe2000f8e00ff */
[----:B--2---:R-:W-:Y:S01]  /*0080*/  UIMAD UR6, UR6, 0x500, URZ ;  /* 0x00000500060678a4 */ /* 0x004fe2000f8e02ff */
[----:B0-----:R-:W-:-:S05]  /*0090*/  IMAD R8, R0, 0x500, RZ ;  /* 0x0000050000087824 */ /* 0x001fca00078e02ff */
[----:B------:R-:W-:-:S04]  /*00a0*/  IADD3 R2, P1, PT, R8, 0x500, RZ ;  /* 0x0000050008027810 */ /* 0x000fc80007f3e0ff */
[----:B------:R-:W-:Y:S01]  /*00b0*/  ISETP.GT.U32.AND P0, PT, R2, R25, PT ;  /* 0x000000190200720c */ /* 0x000fe20003f04070 */
[----:B------:R-:W-:-:S05]  /*00c0*/  IMAD.X R3, RZ, RZ, RZ, P1 ;  /* 0x000000ffff037224 */ /* 0x000fca00008e06ff */
[----:B------:R-:W-:-:S13]  /*00d0*/  ISETP.GT.AND.EX P0, PT, R3, R16, PT, P0 ;  /* 0x000000100300720c */ /* 0x000fda0003f04300 */
[----:B---3--:R-:W-:Y:S05]  /*00e0*/  @!P0 BRA `(.L_x_117) ;  /* 0x0000003800e48947 */ /* 0x008fea0003800000 */
[----:B------:R-:W0:Y:S01]  /*00f0*/  S2R R10, SR_TID.X ;  /* 0x00000000000a7919 */ /* 0x000e220000002100 */
[----:B------:R-:W-:Y:S01]  /*0100*/  IMAD.IADD R9, R25, 0x1, -R8 ;  /* 0x0000000119097824 */ /* 0x000fe200078e0a08 */
[----:B------:R-:W-:Y:S01]  /*0110*/  BSSY.RECONVERGENT B1, `(.L_x_118) ;  /* 0x000000f000017945 */ /* 0x000fe20003800200 */
[----:B------:R-:W-:Y:S02]  /*0120*/  CS2R R20, SRZ ;  /* 0x0000000000147805 */ /* 0x000fe4000001ff00 */
[----:B------:R-:W-:Y:S02]  /*0130*/  CS2R R14, SRZ ;  /* 0x00000000000e7805 */ /* 0x000fe4000001ff00 */
[----:B0-----:R-:W-:Y:S01]  /*0140*/  ISETP.GE.AND P0, PT, R10, R9, PT ;  /* 0x000000090a00720c */ /* 0x001fe20003f06270 */
[----:B------:R-:W-:-:S12]  /*0150*/  IMAD.MOV.U32 R6, RZ, RZ, R10 ;  /* 0x000000ffff067224 */ /* 0x000fd800078e000a */
[----:B------:R-:W-:Y:S05]  /*0160*/  @P0 BRA `(.L_x_119) ;  /* 0x0000000000240947 */ /* 0x000fea0003800000 */
[----:B------:R-:W0:Y:S01]  /*0170*/  LDCU.128 UR4, c[0x0][0x380] ;  /* 0x00007000ff0477ac */ /* 0x000e220008000c00 */
[----:B------:R-:W-:-:S05]  /*0180*/  IADD3 R21, P0, PT, R8, R10, RZ ;  /* 0x0000000a08157210 */ /* 0x000fca0007f1e0ff */
[----:B------:R-:W-:Y:S01]  /*0190*/  IMAD.X R20, RZ, RZ, RZ, P0 ;  /* 0x000000ffff147224 */ /* 0x000fe200000e06ff */
[----:B0-----:R-:W-:-:S04]  /*01a0*/  LEA R14, P1, R21, UR4, 0x3 ;  /* 0x00000004150e7c11 */ /* 0x001fc8000f8218ff */
[----:B------:R-:W-:-:S06]  /*01b0*/  LEA.HI.X R15, R21, UR5, R20, 0x3, P1 ;  /* 0x00000005150f7c11 */ /* 0x000fcc00088f1c14 */
[----:B------:R-:W5:Y:S01]  /*01c0*/  LDG.E.64 R14, desc[UR10][R14.64] ;  /* 0x0000000a0e0e7981 */ /* 0x000f62000c1e1b00 */
[----:B------:R-:W-:Y:S01]  /*01d0*/  IADD3 R21, P0, PT, R21, UR6, RZ ;  /* 0x0000000615157c10 */ /* 0x000fe2000ff1e0ff */
[----:B------:R-:W-:-:S03]  /*01e0*/  VIADD R6, R10, 0x100 ;  /* 0x000001000a067836 */ /* 0x000fc60000000000 */
[----:B------:R-:W-:-:S09]  /*01f0*/  IADD3.X R20, PT, PT, R20, UR7, RZ, P0, !PT ;  /* 0x0000000714147c10 */ /* 0x000fd200087fe4ff */
.L_x_119:
[----:B------:R-:W-:Y:S05]  /*0200*/  BSYNC.RECONVERGENT B1 ;  /* 0x0000000000017941 */ /* 0x000fea0003800200 */
.L_x_118:
[----:B------:R-:W-:Y:S01]  /*0210*/  ISETP.GE.AND P0, PT, R6, R9, PT ;  /* 0x000000090600720c */ /* 0x000fe20003f06270 */
[----:B------:R-:W-:-:S12]  /*0220*/  BSSY.RECONVERGENT B1, `(.L_x_120) ;  /* 0x00000af000017945 */ /* 0x000fd80003800200 */
[----:B------:R-:W-:Y:S05]  /*0230*/  @P0 BRA `(.L_x_121) ;  /* 0x0000000800b40947 */ /* 0x000fea0003800000 */
[----:B------:R-:W-:Y:S01]  /*0240*/  LOP3.LUT R2, RZ, R6, RZ, 0x33, !PT ;  /* 0x00000006ff027212 */ /* 0x000fe200078e33ff */
[----:B------:R-:W-:Y:S03]  /*0250*/  BSSY.RECONVERGENT B2, `(.L_x_122) ;  /* 0x0000034000027945 */ /* 0x000fe60003800200 */
[----:B------:R-:W-:-:S04]  /*0260*/  IADD3 R25, PT, PT, -R8, R25, R2 ;  /* 0x0000001908197210 */ /* 0x000fc80007ffe102 */
[----:B------:R-:W-:-:S04]  /*0270*/  LOP3.LUT R2, R25, 0x300, RZ, 0xc0, !PT ;  /* 0x0000030019027812 */ /* 0x000fc800078ec0ff */
[----:B------:R-:W-:-:S13]  /*0280*/  ISETP.NE.AND P0, PT, R2, 0x300, PT ;  /* 0x000003000200780c */ /* 0x000fda0003f05270 */
[----:B------:R-:W-:Y:S05]  /*0290*/  @!P0 BRA `(.L_x_123) ;  /* 0x0000000000bc8947 */ /* 0x000fea0003800000 */
[----:B------:R-:W0:Y:S01]  /*02a0*/  LDCU.128 UR4, c[0x0][0x380] ;  /* 0x00007000ff0477ac */ /* 0x000e220008000c00 */
[----:B------:R-:W-:Y:S02]  /*02b0*/  IADD3 R12, P0, PT, R8, R6, RZ ;  /* 0x00000006080c7210 */ /* 0x000fe40007f1e0ff */
[----:B------:R-:W-:-:S03]  /*02c0*/  LEA.HI R2, R25, 0x1, RZ, 0x18 ;  /* 0x0000000119027811 */ /* 0x000fc600078fc0ff */
[----:B------:R-:W-:Y:S01]  /*02d0*/  IMAD.X R3, RZ, RZ, RZ, P0 ;  /* 0x000000ffff037224 */ /* 0x000fe200000e06ff */
[----:B------:R-:W-:-:S05]  /*02e0*/  LOP3.LUT R2, R2, 0x3, RZ, 0xc0, !PT ;  /* 0x0000000302027812 */ /* 0x000fca00078ec0ff */
[----:B------:R-:W-:Y:S01]  /*02f0*/  IMAD.MOV R7, RZ, RZ, -R2 ;  /* 0x000000ffff077224 */ /* 0x000fe200078e0a02 */
[C---:B0-----:R-:W-:Y:S02]  /*0300*/  IADD3 R13, P1, PT, R12.reuse, UR6, RZ ;  /* 0x000000060c0d7c10 */ /* 0x041fe4000ff3e0ff */
[C---:B------:R-:W-:Y:S02]  /*0310*/  LEA R11, P2, R12.reuse, UR4, 0x3 ;  /* 0x000000040c0b7c11 */ /* 0x040fe4000f8418ff */
[----:B------:R-:W-:Y:S02]  /*0320*/  IADD3.X R16, PT, PT, R3, UR7, RZ, P1, !PT ;  /* 0x0000000703107c10 */ /* 0x000fe40008ffe4ff */
[----:B------:R-:W-:-:S09]  /*0330*/  LEA.HI.X R12, R12, UR5, R3, 0x3, P2 ;  /* 0x000000050c0c7c11 */ /* 0x000fd200090f1c03 */
.L_x_126:
[----:B------:R-:W-:Y:S02]  /*0340*/  IMAD.MOV.U32 R2, RZ, RZ, R11 ;  /* 0x000000ffff027224 */ /* 0x000fe400078e000b */
[----:B------:R-:W-:-:S06]  /*0350*/  IMAD.MOV.U32 R3, RZ, RZ, R12 ;  /* 0x000000ffff037224 */ /* 0x000fcc00078e000c */
[----:B------:R-:W2:Y:S01]  /*0360*/  LDG.E.64 R2, desc[UR10][R2.64] ;  /* 0x0000000a02027981 */ /* 0x000ea2000c1e1b00 */
[----:B------:R-:W-:Y:S01]  /*0370*/  VIADD R7, R7, 0x1 ;  /* 0x0000000107077836 */ /* 0x000fe20000000000 */
[----:B------:R-:W-:Y:S01]  /*0380*/  BSSY.RECONVERGENT B3, `(.L_x_124) ;  /* 0x000001b000037945 */ /* 0x000fe20003800200 */
[----:B------:R-:W-:Y:S01]  /*0390*/  IMAD.MOV.U32 R18, RZ, RZ, R21 ;  /* 0x000000ffff127224 */ /* 0x000fe200078e0015 */
[----:B------:R-:W-:Y:S01]  /*03a0*/  IADD3 R11, P3, PT, R11, 0x800, RZ ;  /* 0x000008000b0b7810 */ /* 0x000fe20007f7e0ff */
[----:B------:R-:W-:Y:S01]  /*03b0*/  IMAD.MOV.U32 R17, RZ, RZ, R20 ;  /* 0x000000ffff117224 */ /* 0x000fe200078e0014 */
[----:B------:R-:W-:Y:S01]  /*03c0*/  ISETP.NE.AND P2, PT, R7, RZ, PT ;  /* 0x000000ff0700720c */ /* 0x000fe20003f45270 */
[----:B-----5:R-:W-:Y:S02]  /*03d0*/  IMAD.MOV.U32 R4, RZ, RZ, R14 ;  /* 0x000000ffff047224 */ /* 0x020fe400078e000e */
[----:B------:R-:W-:Y:S02]  /*03e0*/  IMAD.MOV.U32 R5, RZ, RZ, R15 ;  /* 0x000000ffff057224 */ /* 0x000fe400078e000f */
[----:B------:R-:W-:-:S02]  /*03f0*/  IMAD.MOV.U32 R21, RZ, RZ, R13 ;  /* 0x000000ffff157224 */ /* 0x000fc400078e000d */
[----:B------:R-:W-:Y:S01]  /*0400*/  IMAD.MOV.U32 R20, RZ, RZ, R16 ;  /* 0x000000ffff147224 */ /* 0x000fe200078e0010 */
[----:B--2---:R-:W-:Y:S01]  /*0410*/  DSETP.GEU.AND P0, PT, |R14|, |R2|, PT ;  /* 0x400000020e00722a */ /* 0x004fe20003f0e200 */
[----:B------:R-:W-:Y:S02]  /*0420*/  IMAD.MOV.U32 R14, RZ, RZ, R2 ;  /* 0x000000ffff0e7224 */ /* 0x000fe400078e0002 */
[----:B------:R-:W-:-:S11]  /*0430*/  IMAD.MOV.U32 R15, RZ, RZ, R3 ;  /* 0x000000ffff0f7224 */ /* 0x000fd600078e0003 */
        /* <DEDUP_REMOVED lines=15> */
.L_x_125:
[----:B------:R-:W-:Y:S05]  /*0530*/  BSYNC.RECONVERGENT B3 ;  /* 0x0000000000037941 */ /* 0x000fea0003800200 */
.L_x_124:
[----:B------:R-:W-:Y:S01]  /*0540*/  IADD3 R13, P0, PT, R13, 0x100, RZ ;  /* 0x000001000d0d7810 */ /* 0x000fe20007f1e0ff */
[----:B------:R-:W-:Y:S02]  /*0550*/  VIADD R6, R6, 0x100 ;  /* 0x0000010006067836 */ /* 0x000fe40000000000 */
[----:B------:R-:W-:Y:S02]  /*0560*/  IMAD.X R12, RZ, RZ, R12, P3 ;  /* 0x000000ffff0c7224 */ /* 0x000fe400018e060c */
[----:B------:R-:W-:Y:S01]  /*0570*/  IMAD.X R16, RZ, RZ, R16, P0 ;  /* 0x000000ffff107224 */ /* 0x000fe200000e0610 */
[----:B------:R-:W-:Y:S07]  /*0580*/  @P2 BRA `(.L_x_126) ;  /* 0xfffffffc006c2947 */ /* 0x000fee000383ffff */
.L_x_123:
[----:B------:R-:W-:Y:S05]  /*0590*/  BSYNC.RECONVERGENT B2 ;  /* 0x0000000000027941 */ /* 0x000fea0003800200 */
.L_x_122:
[----:B------:R-:W-:-:S13]  /*05a0*/  ISETP.GE.U32.AND P0, PT, R25, 0x300, PT ;  /* 0x000003001900780c */ /* 0x000fda0003f06070 */
[----:B------:R-:W-:Y:S05]  /*05b0*/  @!P0 BRA `(.L_x_121) ;  /* 0x0000000400d48947 */ /* 0x000fea0003800000 */
[----:B------:R-:W0:Y:S01]  /*05c0*/  LDC.64 R4, c[0x0][0x380] ;  /* 0x0000e000ff047b82 */ /* 0x000e220000000a00 */
[----:B------:R-:W-:-:S07]  /*05d0*/  VIADD R11, R6, 0x200 ;  /* 0x00000200060b7836 */ /* 0x000fce0000000000 */
[----:B------:R-:W1:Y:S02]  /*05e0*/  LDC.64 R2, c[0x0][0x388] ;  /* 0x0000e200ff027b82 */ /* 0x000e640000000a00 */
.L_x_135:
[----:B------:R-:W-:-:S05]  /*05f0*/  VIADD R7, R11, 0xfffffe00 ;  /* 0xfffffe000b077836 */ /* 0x000fca0000000000 */
[----:B------:R-:W-:-:S04]  /*0600*/  IADD3 R13, P0, PT, R8, R7, RZ ;  /* 0x00000007080d7210 */ /* 0x000fc80007f1e0ff */
[----:B------:R-:W-:Y:S02]  /*0610*/  LEA.HI.X.SX32 R12, R7, RZ, 0x1, P0 ;  /* 0x000000ff070c7211 */ /* 0x000fe400000f0eff */
[----:B0-----:R-:W-:-:S04]  /*0620*/  LEA R16, P0, R13, R4, 0x3 ;  /* 0x000000040d107211 */ /* 0x001fc800078018ff */
[----:B------:R-:W-:-:S05]  /*0630*/  LEA.HI.X R17, R13, R5, R12, 0x3, P0 ;  /* 0x000000050d117211 */ /* 0x000fca00000f1c0c */
[----:B------:R-:W2:Y:S04]  /*0640*/  LDG.E.64 R18, desc[UR10][R16.64] ;  /* 0x0000000a10127981 */ /* 0x000ea8000c1e1b00 */
[----:B-----5:R0:W5:Y:S01]  /*0650*/  LDG.E.64 R6, desc[UR10][R16.64+0x800] ;  /* 0x0008000a10067981 */ /* 0x020162000c1e1b00 */
[----:B-1----:R-:W-:Y:S01]  /*0660*/  IADD3 R24, P1, PT, R13, R2, RZ ;  /* 0x000000020d187210 */ /* 0x002fe20007f3e0ff */
[----:B------:R-:W-:Y:S04]  /*0670*/  BSSY.RECONVERGENT B2, `(.L_x_127) ;  /* 0x0000016000027945 */ /* 0x000fe80003800200 */
[----:B------:R-:W-:-:S02]  /*0680*/  IMAD.X R25, R12, 0x1, R3, P1 ;  /* 0x000000010c197824 */ /* 0x000fc400008e0603 */
[----:B------:R-:W-:Y:S02]  /*0690*/  IMAD.MOV.U32 R23, RZ, RZ, R24 ;  /* 0x000000ffff177224 */ /* 0x000fe400078e0018 */
[----:B------:R-:W-:Y:S01]  /*06a0*/  IMAD.MOV.U32 R22, RZ, RZ, R25 ;  /* 0x000000ffff167224 */ /* 0x000fe200078e0019 */
[----:B--2---:R-:W-:Y:S01]  /*06b0*/  DSETP.GEU.AND P0, PT, |R14|, |R18|, PT ;  /* 0x400000120e00722a */ /* 0x004fe20003f0e200 */
[----:B------:R-:W-:Y:S02]  /*06c0*/  IMAD.MOV.U32 R12, RZ, RZ, R18 ;  /* 0x000000ffff0c7224 */ /* 0x000fe400078e0012 */
[----:B------:R-:W-:-:S11]  /*06d0*/  IMAD.MOV.U32 R13, RZ, RZ, R19 ;  /* 0x000000ffff0d7224 */ /* 0x000fd600078e0013 */
        /* <DEDUP_REMOVED lines=15> */
.L_x_128:
[----:B------:R-:W-:Y:S05]  /*07d0*/  BSYNC.RECONVERGENT B2 ;  /* 0x0000000000027941 */ /* 0x000fea0003800200 */
.L_x_127:
[----:B------:R0:W5:Y:S04]  /*07e0*/  LDG.E.64 R14, desc[UR10][R16.64+0x1000] ;  /* 0x0010000a100e7981 */ /* 0x000168000c1e1b00 */
[----:B------:R0:W5:Y:S02]  /*07f0*/  LDG.E.64 R18, desc[UR10][R16.64+0x1800] ;  /* 0x0018000a10127981 */ /* 0x000164000c1e1b00 */
[----:B-----5:R-:W-:Y:S01]  /*0800*/  DSETP.GEU.AND P0, PT, |R12|, |R6|, PT ;  /* 0x400000060c00722a */ /* 0x020fe20003f0e200 */
[----:B------:R-:W-:Y:S01]  /*0810*/  VIADD R21, R11, 0xffffff00 ;  /* 0xffffff000b157836 */ /* 0x000fe20000000000 */
[----:B------:R-:W-:Y:S04]  /*0820*/  BSSY.RECONVERGENT B2, `(.L_x_129) ;  /* 0x0000017000027945 */ /* 0x000fe80003800200 */
[----:B------:R-:W-:-:S02]  /*0830*/  SHF.R.S32.HI R20, RZ, 0x1f, R21 ;  /* 0x0000001fff147819 */ /* 0x000fc40000011415 */
[----:B------:R-:W-:Y:S01]  /*0840*/  IADD3 R26, P1, P2, R21, R2, R8 ;  /* 0x00000002151a7210 */ /* 0x000fe20007a3e008 */
[----:B------:R-:W-:-:S03]  /*0850*/  IMAD.MOV.U32 R21, RZ, RZ, R7 ;  /* 0x000000ffff157224 */ /* 0x000fc600078e0007 */
[----:B------:R-:W-:Y:S01]  /*0860*/  IADD3.X R27, PT, PT, R20, R3, RZ, P1, P2 ;  /* 0x00000003141b7210 */ /* 0x000fe20000fe44ff */
[----:B------:R-:W-:Y:S02]  /*0870*/  IMAD.MOV.U32 R24, RZ, RZ, R26 ;  /* 0x000000ffff187224 */ /* 0x000fe400078e001a */
[----:B------:R-:W-:Y:S02]  /*0880*/  IMAD.MOV.U32 R20, RZ, RZ, R6 ;  /* 0x000000ffff147224 */ /* 0x000fe400078e0006 */
[----:B------:R-:W-:Y:S01]  /*0890*/  IMAD.MOV.U32 R25, RZ, RZ, R27 ;  /* 0x000000ffff197224 */ /* 0x000fe200078e001b */
[----:B0-----:R-:W-:Y:S06]  /*08a0*/  @!P0 BRA `(.L_x_130) ;  /* 0x0000000000388947 */ /* 0x001fec0003800000 */
        /* <DEDUP_REMOVED lines=14> */
.L_x_130:
[----:B------:R-:W-:Y:S05]  /*0990*/  BSYNC.RECONVERGENT B2 ;  /* 0x0000000000027941 */ /* 0x000fea0003800200 */
.L_x_129:
[----:B------:R-:W-:Y:S01]  /*09a0*/  DSETP.GEU.AND P0, PT, |R20|, |R14|, PT ;  /* 0x4000000e1400722a */ /* 0x000fe20003f0e200 */
[----:B------:R-:W-:Y:S01]  /*09b0*/  SHF.R.S32.HI R6, RZ, 0x1f, R11 ;  /* 0x0000001fff067819 */ /* 0x000fe2000001140b */
[----:B------:R-:W-:Y:S01]  /*09c0*/  BSSY.RECONVERGENT B2, `(.L_x_131) ;  /* 0x0000017000027945 */ /* 0x000fe20003800200 */
[C---:B------:R-:W-:Y:S01]  /*09d0*/  IADD3 R23, P1, P2, R11.reuse, R2, R8 ;  /* 0x000000020b177210 */ /* 0x040fe20007a3e008 */
[----:B------:R-:W-:Y:S02]  /*09e0*/  VIADD R17, R11, 0x100 ;  /* 0x000001000b117836 */ /* 0x000fe40000000000 */
[----:B------:R-:W-:Y:S01]  /*09f0*/  IMAD.MOV.U32 R7, RZ, RZ, R15 ;  /* 0x000000ffff077224 */ /* 0x000fe200078e000f */
[----:B------:R-:W-:Y:S01]  /*0a00*/  IADD3.X R16, PT, PT, R6, R3, RZ, P1, P2 ;  /* 0x0000000306107210 */ /* 0x000fe20000fe44ff */
[----:B------:R-:W-:Y:S02]  /*0a10*/  IMAD.MOV.U32 R12, RZ, RZ, R23 ;  /* 0x000000ffff0c7224 */ /* 0x000fe400078e0017 */
[----:B------:R-:W-:-:S02]  /*0a20*/  IMAD.MOV.U32 R6, RZ, RZ, R14 ;  /* 0x000000ffff067224 */ /* 0x000fc400078e000e */
[----:B------:R-:W-:Y:S02]  /*0a30*/  IMAD.MOV.U32 R13, RZ, RZ, R16 ;  /* 0x000000ffff0d7224 */ /* 0x000fe400078e0010 */
        /* <DEDUP_REMOVED lines=15> */
.L_x_132:
[----:B------:R-:W-:Y:S05]  /*0b30*/  BSYNC.RECONVERGENT B2 ;  /* 0x0000000000027941 */ /* 0x000fea0003800200 */
.L_x_131:
[----:B------:R-:W-:Y:S01]  /*0b40*/  DSETP.GEU.AND P0, PT, |R6|, |R18|, PT ;  /* 0x400000120600722a */ /* 0x000fe20003f0e200 */
[----:B------:R-:W-:Y:S01]  /*0b50*/  SHF.R.S32.HI R14, RZ, 0x1f, R17 ;  /* 0x0000001fff0e7819 */ /* 0x000fe20000011411 */
[----:B------:R-:W-:Y:S01]  /*0b60*/  BSSY.RECONVERGENT B2, `(.L_x_133) ;  /* 0x0000016000027945 */ /* 0x000fe20003800200 */
[----:B------:R-:W-:Y:S01]  /*0b70*/  IADD3 R17, P1, P2, R17, R2, R8 ;  /* 0x0000000211117210 */ /* 0x000fe20007a3e008 */
[----:B------:R-:W-:-:S03]  /*0b80*/  IMAD.MOV.U32 R15, RZ, RZ, R19 ;  /* 0x000000ffff0f7224 */ /* 0x000fc600078e0013 */
[----:B------:R-:W-:Y:S01]  /*0b90*/  IADD3.X R16, PT, PT, R14, R3, RZ, P1, P2 ;  /* 0x000000030e107210 */ /* 0x000fe20000fe44ff */
[----:B------:R-:W-:Y:S02]  /*0ba0*/  IMAD.MOV.U32 R21, RZ, RZ, R17 ;  /* 0x000000ffff157224 */ /* 0x000fe400078e0011 */
[----:B------:R-:W-:Y:S02]  /*0bb0*/  IMAD.MOV.U32 R14, RZ, RZ, R18 ;  /* 0x000000ffff0e7224 */ /* 0x000fe400078e0012 */
        /* <DEDUP_REMOVED lines=16> */
.L_x_134:
[----:B------:R-:W-:Y:S05]  /*0cc0*/  BSYNC.RECONVERGENT B2 ;  /* 0x0000000000027941 */ /* 0x000fea0003800200 */
.L_x_133:
[C---:B------:R-:W-:Y:S02]  /*0cd0*/  VIADD R6, R11.reuse, 0x200 ;  /* 0x000002000b067836 */ /* 0x040fe40000000000 */
[----:B------:R-:W-:-:S03]  /*0ce0*/  VIADD R11, R11, 0x400 ;  /* 0x000004000b0b7836 */ /* 0x000fc60000000000 */
[----:B------:R-:W-:-:S13]  /*0cf0*/  ISETP.GE.AND P0, PT, R6, R9, PT ;  /* 0x000000090600720c */ /* 0x000fda0003f06270 */
[----:B------:R-:W-:Y:S05]  /*0d00*/  @!P0 BRA `(.L_x_135) ;  /* 0xfffffff800388947 */ /* 0x000fea000383ffff */
.L_x_121:
[----:B------:R-:W-:Y:S05]  /*0d10*/  BSYNC.RECONVERGENT B1 ;  /* 0x0000000000017941 */ /* 0x000fea0003800200 */
.L_x_120:
[----:B------:R-:W-:-:S13]  /*0d20*/  ISETP.GE.AND P0, PT, R9, 0x100, PT ;  /* 0x000001000900780c */ /* 0x000fda0003f06270 */
[----:B------:R-:W-:Y:S05]  /*0d30*/  @!P0 BRA `(.L_x_136) ;  /* 0x0000001400508947 */ /* 0x000fea0003800000 */
[----:B------:R-:W0:Y:S01]  /*0d40*/  S2R R11, SR_LANEID ;  /* 0x00000000000b7919 */ /* 0x000e220000000000 */
[----:B------:R-:W-:Y:S01]  /*0d50*/  BSSY.RECONVERGENT B1, `(.L_x_137) ;  /* 0x000001f000017945 */ /* 0x000fe20003800200 */
[----:B------:R-:W-:Y:S01]  /*0d60*/  IMAD.MOV.U32 R12, RZ, RZ, R21 ;  /* 0x000000ffff0c7224 */ /* 0x000fe200078e0015 */
[----:B-----5:R1:W2:Y:S01]  /*0d70*/  SHFL.DOWN PT, R4, R14, 0x1, 0x1f ;  /* 0x08201f000e047f89 */ /* 0x0202a200000e0000 */
        /* <DEDUP_REMOVED lines=9> */
[----:B------:R-:W-:Y:S01]  /*0e10*/  IMAD.MOV.U32 R12, RZ, RZ, R6 ;  /* 0x000000ffff0c7224 */ /* 0x000fe200078e0006 */
[----:B------:R-:W-:Y:S01]  /*0e20*/  MOV R13, R7 ;  /* 0x00000007000d7202 */ /* 0x000fe20000000f00 */
[----:B------:R-:W-:Y:S02]  /*0e30*/  IMAD.MOV.U32 R2, RZ, RZ, R4 ;  /* 0x000000ffff027224 */ /* 0x000fe400078e0004 */
[----:B------:R-:W-:-:S09]  /*0e40*/  IMAD.MOV.U32 R3, RZ, RZ, R5 ;  /* 0x000000ffff037224 */ /* 0x000fd200078e0005 */
        /* <DEDUP_REMOVED lines=15> */
.L_x_138:
[----:B------:R-:W-:Y:S05]  /*0f40*/  BSYNC.RECONVERGENT B1 ;  /* 0x0000000000017941 */ /* 0x000fea0003800200 */
.L_x_137:
        /* <DEDUP_REMOVED lines=31> */
.L_x_140:
[----:B------:R-:W-:Y:S05]  /*1140*/  BSYNC.RECONVERGENT B1 ;  /* 0x0000000000017941 */ /* 0x000fea0003800200 */
.L_x_139:
[----:B------:R-:W-:Y:S01]  /*1150*/  ISETP.GT.AND P0, PT, R11, 0x1b, PT ;  /* 0x0000001b0b00780c */ /* 0x000fe20003f04270 */
[----:B-1----:R1:W1:Y:S01]  /*1160*/  SHFL.DOWN PT, R6, R4, 0x4, 0x1f ;  /* 0x08801f0004067f89 */ /* 0x00226200000e0000 */
[----:B------:R-:W-:Y:S01]  /*1170*/  BSSY.RECONVERGENT B1, `(.L_x_141) ;  /* 0x000001d000017945 */ /* 0x000fe20003800200 */
[----:B----4-:R-:W-:Y:S02]  /*1180*/  IMAD.MOV.U32 R14, RZ, RZ, R8 ;  /* 0x000000ffff0e7224 */ /* 0x010fe400078e0008 */
[----:B--2---:R2:W4:Y:S01]  /*1190*/  SHFL.DOWN PT, R7, R5, 0x4, 0x1f ;  /* 0x08801f0005077f89 */ /* 0x00452200000e0000 */
[----:B---3--:R-:W-:Y:S02]  /*11a0*/  IMAD.MOV.U32 R15, RZ, RZ, R9 ;  /* 0x000000ffff0f7224 */ /* 0x008fe400078e0009 */
[----:B0-----:R-:W-:Y:S01]  /*11b0*/  IMAD.MOV.U32 R2, RZ, RZ, R4 ;  /* 0x000000ffff027224 */ /* 0x001fe200078e0004 */
[----:B------:R2:W0:Y:S01]  /*11c0*/  SHFL.DOWN PT, R13, R8, 0x4, 0x1f ;  /* 0x08801f00080d7f89 */ /* 0x00042200000e0000 */
[----:B------:R-:W-:-:S03]  /*11d0*/  IMAD.MOV.U32 R3, RZ, RZ, R5 ;  /* 0x000000ffff037224 */ /* 0x000fc600078e0005 */
[----:B------:R2:W3:Y:S01]  /*11e0*/  SHFL.DOWN PT, R12, R9, 0x4, 0x1f ;  /* 0x08801f00090c7f89 */ /* 0x0004e200000e0000 */
[----:B------:R-:W-:Y:S05]  /*11f0*/  @P0 BRA `(.L_x_142) ;  /* 0x0000000000500947 */ /* 0x000fea0003800000 */
[----:B-1--4-:R-:W-:Y:S01]  /*1200*/  DSETP.GEU.AND P0, PT, |R4|, |R6|, PT ;  /* 0x400000060400722a */ /* 0x012fe20003f0e200 */
[----:B0-----:R-:W-:Y:S02]  /*1210*/  IMAD.MOV.U32 R14, RZ, RZ, R13 ;  /* 0x000000ffff0e7224 */ /* 0x001fe400078e000d */
        /* <DEDUP_REMOVED lines=18> */
.L_x_142:
[----:B------:R-:W-:Y:S05]  /*1340*/  BSYNC.RECONVERGENT B1 ;  /* 0x0000000000017941 */ /* 0x000fea0003800200 */
.L_x_141:
[----:B------:R-:W-:Y:S01]  /*1350*/  ISETP.GT.AND P0, PT, R11, 0x17, PT ;  /* 0x000000170b00780c */ /* 0x000fe20003f04270 */
[----:B-1----:R1:W1:Y:S01]  /*1360*/  SHFL.DOWN PT, R4, R2, 0x8, 0x1f ;  /* 0x09001f0002047f89 */ /* 0x00226200000e0000 */
[----:B------:R-:W-:Y:S01]  /*1370*/  BSSY.RECONVERGENT B1, `(.L_x_143) ;  /* 0x000001d000017945 */ /* 0x000fe20003800200 */
[----:B---3--:R-:W-:Y:S02]  /*1380*/  IMAD.MOV.U32 R12, RZ, RZ, R14 ;  /* 0x000000ffff0c7224 */ /* 0x008fe400078e000e */
[----:B--2---:R2:W3:Y:S01]  /*1390*/  SHFL.DOWN PT, R5, R3, 0x8, 0x1f ;  /* 0x09001f0003057f89 */ /* 0x0044e200000e0000 */
[----:B0-----:R-:W-:Y:S02]  /*13a0*/  IMAD.MOV.U32 R13, RZ, RZ, R15 ;  /* 0x000000ffff0d7224 */ /* 0x001fe400078e000f */
[----:B------:R-:W-:Y:S01]  /*13b0*/  IMAD.MOV.U32 R8, RZ, RZ, R2 ;  /* 0x000000ffff087224 */ /* 0x000fe200078e0002 */
[----:B----4-:R2:W0:Y:S01]  /*13c0*/  SHFL.DOWN PT, R7, R14, 0x8, 0x1f ;  /* 0x09001f000e077f89 */ /* 0x01042200000e0000 */
[----:B------:R-:W-:-:S03]  /*13d0*/  IMAD.MOV.U32 R9, RZ, RZ, R3 ;  /* 0x000000ffff097224 */ /* 0x000fc600078e0003 */
[----:B------:R2:W4:Y:S01]  /*13e0*/  SHFL.DOWN PT, R6, R15, 0x8, 0x1f ;  /* 0x09001f000f067f89 */ /* 0x00052200000e0000 */
[----:B------:R-:W-:Y:S05]  /*13f0*/  @P0 BRA `(.L_x_144) ;  /* 0x0000000000500947 */ /* 0x000fea0003800000 */
[----:B-1-3--:R-:W-:Y:S01]  /*1400*/  DSETP.GEU.AND P0, PT, |R2|, |R4|, PT ;  /* 0x400000040200722a */ /* 0x00afe20003f0e200 */
[----:B0-----:R-:W-:Y:S02]  /*1410*/  IMAD.MOV.U32 R12, RZ, RZ, R7 ;  /* 0x000000ffff0c7224 */ /* 0x001fe400078e0007 */
        /* <DEDUP_REMOVED lines=18> */
.L_x_144:
[----:B------:R-:W-:Y:S05]  /*1540*/  BSYNC.RECONVERGENT B1 ;  /* 0x0000000000017941 */ /* 0x000fea0003800200 */
.L_x_143:
[----:B------:R-:W-:Y:S01]  /*1550*/  ISETP.GT.AND P0, PT, R11, 0xf, PT ;  /* 0x0000000f0b00780c */ /* 0x000fe20003f04270 */
[----:B-1----:R1:W1:Y:S01]  /*1560*/  SHFL.DOWN PT, R2, R8, 0x10, 0x1f ;  /* 0x0a001f0008027f89 */ /* 0x00226200000e0000 */
[----:B------:R-:W-:Y:S01]  /*1570*/  BSSY.RECONVERGENT B1, `(.L_x_145) ;  /* 0x000001d000017945 */ /* 0x000fe20003800200 */
[----:B------:R-:W-:Y:S02]  /*1580*/  IMAD.MOV.U32 R4, RZ, RZ, R12 ;  /* 0x000000ffff047224 */ /* 0x000fe400078e000c */
[----:B--2---:R2:W1:Y:S01]  /*1590*/  SHFL.DOWN PT, R3, R9, 0x10, 0x1f ;  /* 0x0a001f0009037f89 */ /* 0x00446200000e0000 */
[----:B---3--:R-:W-:Y:S02]  /*15a0*/  IMAD.MOV.U32 R5, RZ, RZ, R13 ;  /* 0x000000ffff057224 */ /* 0x008fe400078e000d */
[----:B----4-:R-:W-:Y:S01]  /*15b0*/  IMAD.MOV.U32 R6, RZ, RZ, R8 ;  /* 0x000000ffff067224 */ /* 0x010fe200078e0008 */
[----:B------:R2:W3:Y:S01]  /*15c0*/  SHFL.DOWN PT, R15, R12, 0x10, 0x1f ;  /* 0x0a001f000c0f7f89 */ /* 0x0004e200000e0000 */
[----:B0-----:R-:W-:-:S03]  /*15d0*/  IMAD.MOV.U32 R7, RZ, RZ, R9 ;  /* 0x000000ffff077224 */ /* 0x001fc600078e0009 */
[----:B------:R2:W0:Y:S01]  /*15e0*/  SHFL.DOWN PT, R14, R13, 0x10, 0x1f ;  /* 0x0a001f000d0e7f89 */ /* 0x00042200000e0000 */
[----:B------:R-:W-:Y:S05]  /*15f0*/  @P0 BRA `(.L_x_146) ;  /* 0x0000000000500947 */ /* 0x000fea0003800000 */
[----:B-1----:R-:W-:Y:S01]  /*1600*/  DSETP.GEU.AND P0, PT, |R8|, |R2|, PT ;  /* 0x400000020800722a */ /* 0x002fe20003f0e200 */
[----:B---3--:R-:W-:Y:S02]  /*1610*/  IMAD.MOV.U32 R4, RZ, RZ, R15 ;  /* 0x000000ffff047224 */ /* 0x008fe400078e000f */
        /* <DEDUP_REMOVED lines=18> */
.L_x_146:
[----:B------:R-:W-:Y:S05]  /*1740*/  BSYNC.RECONVERGENT B1 ;  /* 0x0000000000017941 */ /* 0x000fea0003800200 */
.L_x_145:
        /* <DEDUP_REMOVED lines=11> */
.L_x_148:
[----:B------:R-:W-:Y:S05]  /*1800*/  BSYNC.RECONVERGENT B1 ;  /* 0x0000000000017941 */ /* 0x000fea0003800200 */
.L_x_147:
[----:B------:R-:W-:Y:S01]  /*1810*/  BAR.SYNC.DEFER_BLOCKING 0x0 ;  /* 0x0000000000007b1d */ /* 0x000fe20000010000 */
[----:B------:R-:W-:-:S13]  /*1820*/  ISETP.NE.AND P1, PT, R10, RZ, PT ;  /* 0x000000ff0a00720c */ /* 0x000fda0003f25270 */
[----:B------:R-:W-:Y:S05]  /*1830*/  @P1 BRA `(.L_x_149) ;  /* 0x0000005000201947 */ /* 0x000fea0003800000 */
[----:B-1--4-:R-:W1:Y:S01]  /*1840*/  S2R R3, SR_CgaCtaId ;  /* 0x0000000000037919 */ /* 0x012e620000008800 */
[----:B------:R-:W-:Y:S01]  /*1850*/  MOV R20, 0x400 ;  /* 0x0000040000147802 */ /* 0x000fe20000000f00 */
[----:B------:R-:W-:Y:S03]  /*1860*/  BSSY.RECONVERGENT B1, `(.L_x_150) ;  /* 0x000001a000017945 */ /* 0x000fe60003800200 */
[----:B-1----:R-:W-:-:S05]  /*1870*/  LEA R20, R3, R20, 0x18 ;  /* 0x0000001403147211 */ /* 0x002fca00078ec0ff */
[----:B------:R-:W1:Y:S04]  /*1880*/  LDS.64 R16, [R20+0x18] ;  /* 0x0000180014107984 */ /* 0x000e680000000a00 */
[----:B--2---:R-:W2:Y:S04]  /*1890*/  LDS.128 R8, [R20+0x20] ;  /* 0x0000200014087984 */ /* 0x004ea80000000c00 */
[----:B------:R4:W4:Y:S04]  /*18a0*/  LDS.64 R2, [R20+0x80] ;  /* 0x0000800014027984 */ /* 0x0009280000000a00 */
[----:B0--3--:R0:W3:Y:S01]  /*18b0*/  LDS.128 R12, [R20+0x30] ;  /* 0x00003000140c7984 */ /* 0x0090e20000000c00 */
[----:B-1----:R-:W-:Y:S01]  /*18c0*/  DSETP.GEU.AND P0, PT, |R6|, |R16|, PT ;  /* 0x400000100600722a */ /* 0x002fe20003f0e200 */
[----:B------:R-:W-:-:S02]  /*18d0*/  IMAD.MOV.U32 R22, RZ, RZ, R16 ;  /* 0x000000ffff167224 */ /* 0x000fc400078e0010 */
[----:B------:R-:W-:Y:S02]  /*18e0*/  IMAD.MOV.U32 R23, RZ, RZ, R17 ;  /* 0x000000ffff177224 */ /* 0x000fe400078e0011 */
[----:B--2---:R-:W-:Y:S02]  /*18f0*/  IMAD.MOV.U32 R24, RZ, RZ, R8 ;  /* 0x000000ffff187224 */ /* 0x004fe400078e0008 */
[----:B------:R-:W-:-:S07]  /*1900*/  IMAD.MOV.U32 R25, RZ, RZ, R9 ;  /* 0x000000ffff197224 */ /* 0x000fce00078e0009 */
[----:B0--34-:R-:W-:Y:S05]  /*1910*/  @!P0 BRA `(.L_x_151) ;  /* 0x0000000000388947 */ /* 0x019fea0003800000 */
[----:B------:R-:W-:Y:S01]  /*1920*/  DSETP.GEU.AND P0, PT, |R16|, |R6|, PT ;  /* 0x400000061000722a */ /* 0x000fe20003f0e200 */
[----:B------:R-:W-:Y:S01]  /*1930*/  IMAD.MOV.U32 R22, RZ, RZ, R6 ;  /* 0x000000ffff167224 */ /* 0x000fe200078e0006 */
[----:B------:R-:W-:Y:S01]  /*1940*/  MOV R25, R5 ;  /* 0x0000000500197202 */ /* 0x000fe20000000f00 */
[----:B------:R-:W-:Y:S02]  /*1950*/  IMAD.MOV.U32 R23, RZ, RZ, R7 ;  /* 0x000000ffff177224 */ /* 0x000fe400078e0007 */
[----:B------:R-:W-:-:S09]  /*1960*/  IMAD.MOV.U32 R24, RZ, RZ, R4 ;  /* 0x000000ffff187224 */ /* 0x000fd200078e0004 */
        /* <DEDUP_REMOVED lines=9> */
.L_x_151:
[----:B------:R-:W-:Y:S05]  /*1a00*/  BSYNC.RECONVERGENT B1 ;  /* 0x0000000000017941 */ /* 0x000fea0003800200 */
.L_x_150:
        /* <DEDUP_REMOVED lines=23> */
.L_x_153:
[----:B------:R-:W-:Y:S05]  /*1b80*/  BSYNC.RECONVERGENT B1 ;  /* 0x0000000000017941 */ /* 0x000fea0003800200 */
.L_x_152:
        /* <DEDUP_REMOVED lines=21> */
.L_x_155:
[----:B------:R-:W-:Y:S05]  /*1ce0*/  BSYNC.RECONVERGENT B1 ;  /* 0x0000000000017941 */ /* 0x000fea0003800200 */
.L_x_154:
        /* <DEDUP_REMOVED lines=23> */
.L_x_157:
[----:B------:R-:W-:Y:S05]  /*1e60*/  BSYNC.RECONVERGENT B1 ;  /* 0x0000000000017941 */ /* 0x000fea0003800200 */
.L_x_156:
        /* <DEDUP_REMOVED lines=21> */
.L_x_159:
[----:B------:R-:W-:Y:S05]  /*1fc0*/  BSYNC.RECONVERGENT B1 ;  /* 0x0000000000017941 */ /* 0x000fea0003800200 */
.L_x_158:
        /* <DEDUP_REMOVED lines=21> */
.L_x_161:
[----:B------:R-:W-:Y:S05]  /*2120*/  BSYNC.RECONVERGENT B1 ;  /* 0x0000000000017941 */ /* 0x000fea0003800200 */
.L_x_160:
        /* <DEDUP_REMOVED lines=21> */
.L_x_136:
[----:B------:R-:W0:Y:S01]  /*2280*/  S2R R2, SR_LANEID ;  /* 0x0000000000027919 */ /* 0x000e220000000000 */
[----:B------:R-:W-:Y:S01]  /*2290*/  LOP3.LUT R3, R10, 0x3e0, RZ, 0xc0, !PT ;  /* 0x000003e00a037812 */ /* 0x000fe200078ec0ff */
[----:B------:R-:W-:Y:S01]  /*22a0*/  BSSY.RECONVERGENT B1, `(.L_x_162) ;  /* 0x0000024000017945 */ /* 0x000fe20003800200 */
[----:B------:R-:W-:Y:S02]  /*22b0*/  IMAD.MOV.U32 R18, RZ, RZ, R21 ;  /* 0x000000ffff127224 */ /* 0x000fe400078e0015 */
[----:B------:R-:W-:Y:S01]  /*22c0*/  LOP3.LUT R6, RZ, R3, RZ, 0x33, !PT ;  /* 0x00000003ff067212 */ /* 0x000fe200078e33ff */
[----:B------:R-:W-:Y:S02]  /*22d0*/  VIADD R4, R3, 0x20 ;  /* 0x0000002003047836 */ /* 0x000fe40000000000 */
[----:B------:R-:W-:Y:S02]  /*22e0*/  IMAD.MOV.U32 R22, RZ, RZ, R20 ;  /* 0x000000ffff167224 */ /* 0x000fe400078e0014 */
[----:B------:R-:W-:Y:S01]  /*22f0*/  IMAD.IADD R3, R9, 0x1, R6 ;  /* 0x0000000109037824 */ /* 0x000fe200078e0206 */
[----:B------:R-:W-:Y:S01]  /*2300*/  ISETP.GT.AND P0, PT, R4, R9, PT ;  /* 0x000000090400720c */ /* 0x000fe20003f04270 */
[----:B-----5:R-:W-:-:S02]  /*2310*/  IMAD.MOV.U32 R4, RZ, RZ, R14 ;  /* 0x000000ffff047224 */ /* 0x020fc400078e000e */
[----:B------:R-:W-:Y:S01]  /*2320*/  IMAD.MOV.U32 R5, RZ, RZ, R15 ;  /* 0x000000ffff057224 */ /* 0x000fe200078e000f */
[----:B------:R-:W-:-:S05]  /*2330*/  SEL R3, R3, 0x1f, P0 ;  /* 0x0000001f03037807 */ /* 0x000fca0000000000 */
[----:B------:R1:W2:Y:S04]  /*2340*/  SHFL.DOWN PT, R6, R14, 0x1, R3 ;  /* 0x082000000e067989 */ /* 0x0002a800000e0003 */
[----:B------:R1:W3:Y:S04]  /*2350*/  SHFL.DOWN PT, R7, R15, 0x1, R3 ;  /* 0x082000000f077989 */ /* 0x0002e800000e0003 */
[----:B------:R1:W4:Y:S01]  /*2360*/  SHFL.DOWN PT, R8, R21, 0x1, R3 ;  /* 0x0820000015087989 */ /* 0x00032200000e0003 */
[----:B0-----:R-:W-:-:S03]  /*2370*/  ISETP.GE.AND P0, PT, R2, R3, PT ;  /* 0x000000030200720c */ /* 0x001fc60003f06270 */
[----:B------:R1:W0:Y:S10]  /*2380*/  SHFL.DOWN PT, R11, R20, 0x1, R3 ;  /* 0x08200000140b7989 */ /* 0x00023400000e0003 */
[----:B-12---:R-:W-:Y:S05]  /*2390*/  @P0 BRA `(.L_x_163) ;  /* 0x0000000000500947 */ /* 0x006fea0003800000 */
[----:B---3--:R-:W-:Y:S01]  /*23a0*/  DSETP.GEU.AND P0, PT, |R14|, |R6|, PT ;  /* 0x400000060e00722a */ /* 0x008fe20003f0e200 */
        /* <DEDUP_REMOVED lines=19> */
.L_x_163:
[----:B------:R-:W-:Y:S05]  /*24e0*/  BSYNC.RECONVERGENT B1 ;  /* 0x0000000000017941 */ /* 0x000fea0003800200 */
.L_x_162:
[----:B------:R-:W-:Y:S01]  /*24f0*/  IADD3 R6, PT, PT, R2, 0x2, RZ ;  /* 0x0000000202067810 */ /* 0x000fe20007ffe0ff */
[----:B------:R1:W2:Y:S01]  /*2500*/  SHFL.DOWN PT, R12, R4, 0x2, R3 ;  /* 0x08400000040c7989 */ /* 0x0002a200000e0003 */
[----:B------:R-:W-:Y:S01]  /*2510*/  BSSY.RECONVERGENT B1, `(.L_x_164) ;  /* 0x000001e000017945 */ /* 0x000fe20003800200 */
[----:B----4-:R-:W-:Y:S01]  /*2520*/  IMAD.MOV.U32 R8, RZ, RZ, R18 ;  /* 0x000000ffff087224 */ /* 0x010fe200078e0012 */
[----:B------:R-:W-:Y:S01]  /*2530*/  ISETP.GT.AND P0, PT, R6, R3, PT ;  /* 0x000000030600720c */ /* 0x000fe20003f04270 */
[----:B------:R1:W4:Y:S01]  /*2540*/  SHFL.DOWN PT, R13, R5, 0x2, R3 ;  /* 0x08400000050d7989 */ /* 0x00032200000e0003 */
[----:B------:R-:W-:Y:S02]  /*2550*/  IMAD.MOV.U32 R16, RZ, RZ, R22 ;  /* 0x000000ffff107224 */ /* 0x000fe400078e0016 */
[----:B------:R-:W-:Y:S01]  /*2560*/  IMAD.MOV.U32 R6, RZ, RZ, R4 ;  /* 0x000000ffff067224 */ /* 0x000fe200078e0004 */
[----:B0-----:R1:W0:Y:S01]  /*2570*/  SHFL.DOWN PT, R11, R18, 0x2, R3 ;  /* 0x08400000120b7989 */ /* 0x00122200000e0003 */
[----:B---3--:R-:W-:-:S03]  /*2580*/  IMAD.MOV.U32 R7, RZ, RZ, R5 ;  /* 0x000000ffff077224 */ /* 0x008fc600078e0005 */
[----:B------:R1:W3:Y:S04]  /*2590*/  SHFL.DOWN PT, R15, R22, 0x2, R3 ;  /* 0x08400000160f7989 */ /* 0x0002e800000e0003 */
[----:B------:R-:W-:Y:S05]  /*25a0*/  @P0 BRA `(.L_x_165) ;  /* 0x0000000000500947 */ /* 0x000fea0003800000 */
[----:B--2-4-:R-:W-:Y:S01]  /*25b0*/  DSETP.GEU.AND P0, PT, |R4|, |R12|, PT ;  /* 0x4000000c0400722a */ /* 0x014fe20003f0e200 */
        /* <DEDUP_REMOVED lines=19> */
.L_x_165:
[----:B------:R-:W-:Y:S05]  /*26f0*/  BSYNC.RECONVERGENT B1 ;  /* 0x0000000000017941 */ /* 0x000fea0003800200 */
.L_x_164:
[----:B-1----:R-:W-:Y:S01]  /*2700*/  VIADD R4, R2, 0x4 ;  /* 0x0000000402047836 */ /* 0x002fe20000000000 */
[----:B--2---:R1:W2:Y:S01]  /*2710*/  SHFL.DOWN PT, R12, R6, 0x4, R3 ;  /* 0x08800000060c7989 */ /* 0x0042a200000e0003 */
[----:B------:R-:W-:Y:S01]  /*2720*/  BSSY.RECONVERGENT B1, `(.L_x_166) ;  /* 0x000001e000017945 */ /* 0x000fe20003800200 */
[----:B------:R-:W-:Y:S02]  /*2730*/  IMAD.MOV.U32 R14, RZ, RZ, R8 ;  /* 0x000000ffff0e7224 */ /* 0x000fe400078e0008 */
[----:B------:R-:W-:Y:S01]  /*2740*/  ISETP.GT.AND P0, PT, R4, R3, PT ;  /* 0x000000030400720c */ /* 0x000fe20003f04270 */
[----:B----4-:R1:W4:Y:S01]  /*2750*/  SHFL.DOWN PT, R13, R7, 0x4, R3 ;  /* 0x08800000070d7989 */ /* 0x01032200000e0003 */
[----:B------:R-:W-:Y:S02]  /*2760*/  IMAD.MOV.U32 R18, RZ, RZ, R16 ;  /* 0x000000ffff127224 */ /* 0x000fe400078e0010 */
[----:B------:R-:W-:Y:S01]  /*2770*/  IMAD.MOV.U32 R4, RZ, RZ, R6 ;  /* 0x000000ffff047224 */ /* 0x000fe200078e0006 */
[----:B0-----:R1:W0:Y:S01]  /*2780*/  SHFL.DOWN PT, R11, R8, 0x4, R3 ;  /* 0x08800000080b7989 */ /* 0x00122200000e0003 */
[----:B------:R-:W-:-:S03]  /*2790*/  IMAD.MOV.U32 R5, RZ, RZ, R7 ;  /* 0x000000ffff057224 */ /* 0x000fc600078e0007 */
[----:B---3--:R1:W3:Y:S04]  /*27a0*/  SHFL.DOWN PT, R15, R16, 0x4, R3 ;  /* 0x08800000100f7989 */ /* 0x0082e800000e0003 */
        /* <DEDUP_REMOVED lines=21> */
.L_x_167:
[----:B------:R-:W-:Y:S05]  /*2900*/  BSYNC.RECONVERGENT B1 ;  /* 0x0000000000017941 */ /* 0x000fea0003800200 */
.L_x_166:
[----:B-1----:R-:W-:Y:S01]  /*2910*/  VIADD R8, R2, 0x8 ;  /* 0x0000000802087836 */ /* 0x002fe20000000000 */
[----:B------:R1:W1:Y:S01]  /*2920*/  SHFL.DOWN PT, R6, R4, 0x8, R3 ;  /* 0x0900000004067989 */ /* 0x00026200000e0003 */
[----:B------:R-:W-:Y:S01]  /*2930*/  BSSY.RECONVERGENT B1, `(.L_x_168) ;  /* 0x000001e000017945 */ /* 0x000fe20003800200 */
[----:B------:R-:W-:Y:S02]  /*2940*/  IMAD.MOV.U32 R16, RZ, RZ, R18 ;  /* 0x000000ffff107224 */ /* 0x000fe400078e0012 */
[----:B------:R-:W-:Y:S01]  /*2950*/  ISETP.GT.AND P0, PT, R8, R3, PT ;  /* 0x000000030800720c */ /* 0x000fe20003f04270 */
[----:B------:R1:W1:Y:S01]  /*2960*/  SHFL.DOWN PT, R7, R5, 0x8, R3 ;  /* 0x0900000005077989 */ /* 0x00026200000e0003 */
[----:B------:R-:W-:Y:S02]  /*2970*/  IMAD.MOV.U32 R8, RZ, RZ, R14 ;  /* 0x000000ffff087224 */ /* 0x000fe400078e000e */
[----:B--2---:R-:W-:Y:S01]  /*2980*/  IMAD.MOV.U32 R12, RZ, RZ, R4 ;  /* 0x000000ffff0c7224 */ /* 0x004fe200078e0004 */
[----:B0-----:R0:W2:Y:S01]  /*2990*/  SHFL.DOWN PT, R11, R14, 0x8, R3 ;  /* 0x090000000e0b7989 */ /* 0x0010a200000e0003 */
[----:B----4-:R-:W-:-:S03]  /*29a0*/  IMAD.MOV.U32 R13, RZ, RZ, R5 ;  /* 0x000000ffff0d7224 */ /* 0x010fc600078e0005 */
[----:B---3--:R0:W3:Y:S04]  /*29b0*/  SHFL.DOWN PT, R15, R18, 0x8, R3 ;  /* 0x09000000120f7989 */ /* 0x0080e800000e0003 */
[----:B------:R-:W-:Y:S05]  /*29c0*/  @P0 BRA `(.L_x_169) ;  /* 0x0000000000500947 */ /* 0x000fea0003800000 */
[----:B-1----:R-:W-:Y:S01]  /*29d0*/  DSETP.GEU.AND P0, PT, |R4|, |R6|, PT ;  /* 0x400000060400722a */ /* 0x002fe20003f0e200 */
[----:B--2---:R-:W-:Y:S02]  /*29e0*/  IMAD.MOV.U32 R8, RZ, RZ, R11 ;  /* 0x000000ffff087224 */ /* 0x004fe400078e000b */
        /* <DEDUP_REMOVED lines=18> */
.L_x_169:
[----:B------:R-:W-:Y:S05]  /*2b10*/  BSYNC.RECONVERGENT B1 ;  /* 0x0000000000017941 */ /* 0x000fea0003800200 */
.L_x_168:
[----:B-1----:R-:W-:Y:S01]  /*2b20*/  VIADD R4, R2, 0x10 ;  /* 0x0000001002047836 */ /* 0x002fe20000000000 */
[----:B0-----:R0:W1:Y:S01]  /*2b30*/  SHFL.DOWN PT, R14, R12, 0x10, R3 ;  /* 0x0a0000000c0e7989 */ /* 0x00106200000e0003 */
[----:B------:R-:W-:Y:S01]  /*2b40*/  BSSY.RECONVERGENT B1, `(.L_x_170) ;  /* 0x000001e000017945 */ /* 0x000fe20003800200 */
[----:B------:R-:W-:Y:S02]  /*2b50*/  IMAD.MOV.U32 R5, RZ, RZ, R16 ;  /* 0x000000ffff057224 */ /* 0x000fe400078e0010 */
[----:B------:R-:W-:Y:S01]  /*2b60*/  ISETP.GT.AND P0, PT, R4, R3, PT ;  /* 0x000000030400720c */ /* 0x000fe20003f04270 */
[----:B---3--:R0:W3:Y:S01]  /*2b70*/  SHFL.DOWN PT, R15, R13, 0x10, R3 ;  /* 0x0a0000000d0f7989 */ /* 0x0080e200000e0003 */
[----:B------:R-:W-:Y:S02]  /*2b80*/  IMAD.MOV.U32 R4, RZ, RZ, R8 ;  /* 0x000000ffff047224 */ /* 0x000fe400078e0008 */
[----:B------:R-:W-:Y:S01]  /*2b90*/  IMAD.MOV.U32 R6, RZ, RZ, R12 ;  /* 0x000000ffff067224 */ /* 0x000fe200078e000c */
[----:B--2---:R0:W2:Y:S01]  /*2ba0*/  SHFL.DOWN PT, R11, R8, 0x10, R3 ;  /* 0x0a000000080b7989 */ /* 0x0040a200000e0003 */
[----:B------:R-:W-:-:S03]  /*2bb0*/  IMAD.MOV.U32 R7, RZ, RZ, R13 ;  /* 0x000000ffff077224 */ /* 0x000fc600078e000d */
[----:B------:R0:W4:Y:S04]  /*2bc0*/  SHFL.DOWN PT, R17, R16, 0x10, R3 ;  /* 0x0a00000010117989 */ /* 0x00012800000e0003 */
[----:B------:R-:W-:Y:S05]  /*2bd0*/  @P0 BRA `(.L_x_171) ;  /* 0x0000000000500947 */ /* 0x000fea0003800000 */
[----:B-1-3--:R-:W-:Y:S01]  /*2be0*/  DSETP.GEU.AND P0, PT, |R12|, |R14|, PT ;  /* 0x4000000e0c00722a */ /* 0x00afe20003f0e200 */
        /* <DEDUP_REMOVED lines=19> */
.L_x_171:
[----:B------:R-:W-:Y:S05]  /*2d20*/  BSYNC.RECONVERGENT B1 ;  /* 0x0000000000017941 */ /* 0x000fea0003800200 */
.L_x_170:
[----:B------:R-:W-:Y:S01]  /*2d30*/  ISETP.NE.AND P0, PT, R2, RZ, PT ;  /* 0x000000ff0200720c */ /* 0x000fe20003f05270 */
[----:B------:R-:W-:-:S12]  /*2d40*/  BSSY.RECONVERGENT B1, `(.L_x_172) ;  /* 0x000000a000017945 */ /* 0x000fd80003800200 */
[----:B------:R-:W-:Y:S05]  /*2d50*/  @P0 BRA `(.L_x_173) ;  /* 0x0000000000200947 */ /* 0x000fea0003800000 */
[----:B0-----:R-:W0:Y:S01]  /*2d60*/  S2R R8, SR_CgaCtaId ;  /* 0x0000000000087919 */ /* 0x001e220000008800 */
[----:B------:R-:W-:Y:S02]  /*2d70*/  MOV R3, 0x400 ;  /* 0x0000040000037802 */ /* 0x000fe40000000f00 */
[----:B------:R-:W-:-:S04]  /*2d80*/  SHF.R.U32.HI R2, RZ, 0x1, R10 ;  /* 0x00000001ff027819 */ /* 0x000fc8000001160a */
[----:B------:R-:W-:Y:S02]  /*2d90*/  LOP3.LUT R2, R2, 0x1f0, RZ, 0xc0, !PT ;  /* 0x000001f002027812 */ /* 0x000fe400078ec0ff */
[----:B0-----:R-:W-:-:S05]  /*2da0*/  LEA R3, R8, R3, 0x18 ;  /* 0x0000000308037211 */ /* 0x001fca00078ec0ff */
[----:B------:R-:W-:-:S05]  /*2db0*/  IMAD.IADD R3, R2, 0x1, R3 ;  /* 0x0000000102037824 */ /* 0x000fca00078e0203 */
[----:B------:R0:W-:Y:S04]  /*2dc0*/  STS.64 [R3+0x10], R4 ;  /* 0x0000100403007388 */ /* 0x0001e80000000a00 */
[----:B------:R0:W-:Y:S02]  /*2dd0*/  STS.64 [R3+0x8], R6 ;  /* 0x0000080603007388 */ /* 0x0001e40000000a00 */
.L_x_173:
[----:B------:R-:W-:Y:S05]  /*2de0*/  BSYNC.RECONVERGENT B1 ;  /* 0x0000000000017941 */ /* 0x000fea0003800200 */
.L_x_172:
[----:B------:R-:W-:Y:S01]  /*2df0*/  BAR.SYNC.DEFER_BLOCKING 0x0 ;  /* 0x0000000000007b1d */ /* 0x000fe20000010000 */
[----:B------:R-:W-:-:S13]  /*2e00*/  ISETP.NE.AND P1, PT, R10, RZ, PT ;  /* 0x000000ff0a00720c */ /* 0x000fda0003f25270 */
[----:B------:R-:W-:Y:S05]  /*2e10*/  @P1 BRA `(.L_x_149) ;  /* 0x0000003800a81947 */ /* 0x000fea0003800000 */
[----:B------:R-:W-:Y:S01]  /*2e20*/  ISETP.GE.AND P0, PT, R9, 0x21, PT ;  /* 0x000000210900780c */ /* 0x000fe20003f06270 */
[----:B0-----:R-:W-:Y:S02]  /*2e30*/  IMAD.MOV.U32 R13, RZ, RZ, R4 ;  /* 0x000000ffff0d7224 */ /* 0x001fe400078e0004 */
[----:B------:R-:W-:Y:S02]  /*2e40*/  IMAD.MOV.U32 R8, RZ, RZ, R5 ;  /* 0x000000ffff087224 */ /* 0x000fe400078e0005 */
[----:B------:R-:W-:Y:S02]  /*2e50*/  IMAD.MOV.U32 R2, RZ, RZ, R6 ;  /* 0x000000ffff027224 */ /* 0x000fe400078e0006 */
[----:B------:R-:W-:-:S06]  /*2e60*/  IMAD.MOV.U32 R3, RZ, RZ, R7 ;  /* 0x000000ffff037224 */ /* 0x000fcc00078e0007 */
[----:B------:R-:W-:Y:S05]  /*2e70*/  @!P0 BRA `(.L_x_174) ;  /* 0x00000000006c8947 */ /* 0x000fea0003800000 */
[----:B------:R-:W0:Y:S01]  /*2e80*/  S2UR UR5, SR_CgaCtaId ;  /* 0x00000000000579c3 */ /* 0x000e220000008800 */
[----:B------:R-:W-:Y:S01]  /*2e90*/  UMOV UR4, 0x400 ;  /* 0x0000040000047882 */ /* 0x000fe20000000000 */
[----:B------:R-:W-:Y:S01]  /*2ea0*/  BSSY.RECONVERGENT B1, `(.L_x_174) ;  /* 0x0000018000017945 */ /* 0x000fe20003800200 */
[----:B0-----:R-:W-:-:S09]  /*2eb0*/  ULEA UR4, UR5, UR4, 0x18 ;  /* 0x0000000405047291 */ /* 0x001fd2000f8ec0ff */
[----:B--2---:R-:W0:Y:S04]  /*2ec0*/  LDS.64 R10, [UR4+0x18] ;  /* 0x00001804ff0a7984 */ /* 0x004e280008000a00 */
[----:B-1-3--:R-:W1:Y:S01]  /*2ed0*/  LDS.64 R14, [UR4+0x20] ;  /* 0x00002004ff0e7984 */ /* 0x00ae620008000a00 */
[----:B0-----:R-:W-:Y:S01]  /*2ee0*/  DSETP.GEU.AND P0, PT, |R6|, |R10|, PT ;  /* 0x4000000a0600722a */ /* 0x001fe20003f0e200 */
[----:B------:R-:W-:Y:S02]  /*2ef0*/  IMAD.MOV.U32 R2, RZ, RZ, R10 ;  /* 0x000000ffff027224 */ /* 0x000fe400078e000a */
[----:B------:R-:W-:Y:S02]  /*2f00*/  IMAD.MOV.U32 R3, RZ, RZ, R11 ;  /* 0x000000ffff037224 */ /* 0x000fe400078e000b */
[----:B-1----:R-:W-:-:S02]  /*2f10*/  IMAD.MOV.U32 R13, RZ, RZ, R14 ;  /* 0x000000ffff0d7224 */ /* 0x002fc400078e000e */
[----:B------:R-:W-:-:S07]  /*2f20*/  IMAD.MOV.U32 R8, RZ, RZ, R15 ;  /* 0x000000ffff087224 */ /* 0x000fce00078e000f */
[----:B------:R-:W-:Y:S05]  /*2f30*/  @!P0 BRA `(.L_x_175) ;  /* 0x0000000000388947 */ /* 0x000fea0003800000 */
        /* <DEDUP_REMOVED lines=14> */
.L_x_175:
[----:B------:R-:W-:Y:S05]  /*3020*/  BSYNC.RECONVERGENT B1 ;  /* 0x0000000000017941 */ /* 0x000fea0003800200 */
.L_x_174:
[----:B------:R-:W-:Y:S01]  /*3030*/  ISETP.GE.AND P0, PT, R9, 0x41, PT ;  /* 0x000000410900780c */ /* 0x000fe20003f06270 */
[----:B--2---:R-:W-:Y:S02]  /*3040*/  IMAD.MOV.U32 R11, RZ, RZ, R13 ;  /* 0x000000ffff0b7224 */ /* 0x004fe400078e000d */
        /* <DEDUP_REMOVED lines=8> */
[----:B------:R-:W0:Y:S04]  /*30d0*/  LDS.64 R6, [UR4+0x28] ;  /* 0x00002804ff067984 */ /* 0x000e280008000a00 */
        /* <DEDUP_REMOVED lines=21> */
.L_x_177:
[----:B------:R-:W-:Y:S05]  /*3230*/  BSYNC.RECONVERGENT B1 ;  /* 0x0000000000017941 */ /* 0x000fea0003800200 */
.L_x_176:
[----:B------:R-:W-:Y:S01]  /*3240*/  ISETP.GE.AND P0, PT, R9, 0x61, PT ;  /* 0x000000610900780c */ /* 0x000fe20003f06270 */
[----:B------:R-:W-:Y:S02]  /*3250*/  IMAD.MOV.U32 R13, RZ, RZ, R11 ;  /* 0x000000ffff0d7224 */ /* 0x000fe400078e000b */
        /* <DEDUP_REMOVED lines=30> */
.L_x_179:
[----:B------:R-:W-:Y:S05]  /*3440*/  BSYNC.RECONVERGENT B1 ;  /* 0x0000000000017941 */ /* 0x000fea0003800200 */
.L_x_178:
        /* <DEDUP_REMOVED lines=32> */
.L_x_181:
[----:B------:R-:W-:Y:S05]  /*3650*/  BSYNC.RECONVERGENT B1 ;  /* 0x0000000000017941 */ /* 0x000fea0003800200 */
.L_x_180:
        /* <DEDUP_REMOVED lines=32> */
.L_x_183:
[----:B------:R-:W-:Y:S05]  /*3860*/  BSYNC.RECONVERGENT B1 ;  /* 0x0000000000017941 */ /* 0x000fea0003800200 */
.L_x_182:
        /* <DEDUP_REMOVED lines=32> */
.L_x_185:
[----:B------:R-:W-:Y:S05]  /*3a70*/  BSYNC.RECONVERGENT B1 ;  /* 0x0000000000017941 */ /* 0x000fea0003800200 */
.L_x_184:
[----:B------:R-:W-:Y:S01]  /*3a80*/  ISETP.GE.AND P0, PT, R9, 0xe1, PT ;  /* 0x000000e10900780c */ /* 0x000fe20003f06270 */
[----:B------:R-:W-:Y:S01]  /*3a90*/  IMAD.MOV.U32 R5, RZ, RZ, R10 ;  /* 0x000000ffff057224 */ /* 0x000fe200078e000a */
[----:B------:R-:W-:Y:S01]  /*3aa0*/  MOV R4, R11 ;  /* 0x0000000b00047202 */ /* 0x000fe20000000f00 */
[----:B------:R-:W-:Y:S02]  /*3ab0*/  IMAD.MOV.U32 R6, RZ, RZ, R2 ;  /* 0x000000ffff067224 */ /* 0x000fe400078e0002 */
[----:B------:R-:W-:-:S08]  /*3ac0*/  IMAD.MOV.U32 R7, RZ, RZ, R3 ;  /* 0x000000ffff077224 */ /* 0x000fd000078e0003 */
[----:B------:R-:W-:Y:S05]  /*3ad0*/  @!P0 BRA `(.L_x_149) ;  /* 0x0000002c00788947 */ /* 0x000fea0003800000 */
[----:B------:R-:W0:Y:S01]  /*3ae0*/  S2UR UR5, SR_CgaCtaId ;  /* 0x00000000000579c3 */ /* 0x000e220000008800 */
[----:B------:R-:W-:Y:S02]  /*3af0*/  UMOV UR4, 0x400 ;  /* 0x0000040000047882 */ /* 0x000fe40000000000 */
[----:B0-----:R-:W-:-:S09]  /*3b00*/  ULEA UR4, UR5, UR4, 0x18 ;  /* 0x0000000405047291 */ /* 0x001fd2000f8ec0ff */
[----:B------:R-:W0:Y:S04]  /*3b10*/  LDS.64 R8, [UR4+0x78] ;  /* 0x00007804ff087984 */ /* 0x000e280008000a00 */
[----:B------:R-:W2:Y:S01]  /*3b20*/  LDS.64 R12, [UR4+0x80] ;  /* 0x00008004ff0c7984 */ /* 0x000ea20008000a00 */
[----:B0-----:R-:W-:Y:S01]  /*3b30*/  DSETP.GEU.AND P0, PT, |R2|, |R8|, PT ;  /* 0x400000080200722a */ /* 0x001fe20003f0e200 */
        /* <DEDUP_REMOVED lines=20> */
.L_x_117:
[----:B------:R-:W0:Y:S01]  /*3c80*/  S2R R3, SR_TID.X ;  /* 0x0000000000037919 */ /* 0x000e220000002100 */
[----:B------:R-:W1:Y:S02]  /*3c90*/  LDCU.128 UR12, c[0x0][0x380] ;  /* 0x00007000ff0c77ac */ /* 0x000e640008000c00 */
[----:B-1----:R-:W-:Y:S02]  /*3ca0*/  IMAD.U32 R2, RZ, RZ, UR12 ;  /* 0x0000000cff027e24 */ /* 0x002fe4000f8e00ff */
[----:B------:R-:W-:Y:S01]  /*3cb0*/  IMAD.U32 R4, RZ, RZ, UR13 ;  /* 0x0000000dff047e24 */ /* 0x000fe2000f8e00ff */
[----:B0-----:R-:W-:-:S05]  /*3cc0*/  IADD3 R5, P0, PT, R8, R3, RZ ;  /* 0x0000000308057210 */ /* 0x001fca0007f1e0ff */
[----:B------:R-:W-:Y:S01]  /*3cd0*/  IMAD.X R6, RZ, RZ, RZ, P0 ;  /* 0x000000ffff067224 */ /* 0x000fe200000e06ff */
[----:B------:R-:W-:-:S04]  /*3ce0*/  LEA R20, P0, R5, R2, 0x3 ;  /* 0x0000000205147211 */ /* 0x000fc800078018ff */
[----:B------:R-:W-:-:S05]  /*3cf0*/  LEA.HI.X R21, R5, R4, R6, 0x3, P0 ;  /* 0x0000000405157211 */ /* 0x000fca00000f1c06 */
[----:B------:R-:W2:Y:S04]  /*3d00*/  LDG.E.64 R6, desc[UR10][R20.64] ;  /* 0x0000000a14067981 */ /* 0x000ea8000c1e1b00 */
[----:B------:R-:W2:Y:S04]  /*3d10*/  LDG.E.64 R14, desc[UR10][R20.64+0x800] ;  /* 0x0008000a140e7981 */ /* 0x000ea8000c1e1b00 */
[----:B------:R-:W3:Y:S04]  /*3d20*/  LDG.E.64 R18, desc[UR10][R20.64+0x1000] ;  /* 0x0010000a14127981 */ /* 0x000ee8000c1e1b00 */
[----:B------:R-:W4:Y:S04]  /*3d30*/  LDG.E.64 R12, desc[UR10][R20.64+0x1800] ;  /* 0x0018000a140c7981 */ /* 0x000f28000c1e1b00 */
[----:B------:R-:W5:Y:S01]  /*3d40*/  LDG.E.64 R10, desc[UR10][R20.64+0x2000] ;  /* 0x0020000a140a7981 */ /* 0x000f62000c1e1b00 */
[----:B------:R-:W-:Y:S01]  /*3d50*/  IMAD.U32 R5, RZ, RZ, UR14 ;  /* 0x0000000eff057e24 */ /* 0x000fe2000f8e00ff */
[----:B------:R-:W-:Y:S01]  /*3d60*/  LOP3.LUT R9, R3, 0x400, RZ, 0xfc, !PT ;  /* 0x0000040003097812 */ /* 0x000fe200078efcff */
[----:B------:R-:W-:Y:S01]  /*3d70*/  BSSY.RECONVERGENT B1, `(.L_x_186) ;  /* 0x0000020000017945 */ /* 0x000fe20003800200 */
[----:B------:R-:W-:-:S04]  /*3d80*/  ISETP.LE.U32.AND P0, PT, R25, UR6, PT ;  /* 0x0000000619007c0c */ /* 0x000fc8000bf03070 */
[----:B------:R-:W-:Y:S01]  /*3d90*/  ISETP.GE.U32.AND.EX P0, PT, RZ, R16, PT, P0 ;  /* 0x00000010ff00720c */ /* 0x000fe20003f06100 */
[----:B--2---:R-:W-:-:S06]  /*3da0*/  DSETP.GEU.AND P2, PT, |R6|, |R14|, PT ;  /* 0x4000000e0600722a */ /* 0x004fcc0003f4e200 */
[----:B------:R-:W-:Y:S02]  /*3db0*/  FSEL R6, R6, R14, P2 ;  /* 0x0000000e06067208 */ /* 0x000fe40001000000 */
[----:B------:R-:W-:-:S06]  /*3dc0*/  FSEL R7, R7, R15, P2 ;  /* 0x0000000f07077208 */ /* 0x000fcc0001000000 */
[----:B---3--:R-:W-:-:S06]  /*3dd0*/  DSETP.GEU.AND P3, PT, |R6|, |R18|, PT ;  /* 0x400000120600722a */ /* 0x008fcc0003f6e200 */
[----:B------:R-:W-:Y:S01]  /*3de0*/  FSEL R14, R6, R18, P3 ;  /* 0x00000012060e7208 */ /* 0x000fe20001800000 */
[----:B------:R-:W-:Y:S01]  /*3df0*/  IMAD.U32 R6, RZ, RZ, UR15 ;  /* 0x0000000fff067e24 */ /* 0x000fe2000f8e00ff */
[----:B------:R-:W-:Y:S01]  /*3e00*/  FSEL R15, R7, R19, P3 ;  /* 0x00000013070f7208 */ /* 0x000fe20001800000 */
[----:B------:R-:W-:-:S05]  /*3e10*/  VIADD R18, R3, 0x100 ;  /* 0x0000010003127836 */ /* 0x000fca0000000000 */
[----:B----4-:R-:W-:-:S06]  /*3e20*/  DSETP.GEU.AND P1, PT, |R14|, |R12|, PT ;  /* 0x4000000c0e00722a */ /* 0x010fcc0003f2e200 */
[----:B------:R-:W-:Y:S01]  /*3e30*/  FSEL R12, R14, R12, P1 ;  /* 0x0000000c0e0c7208 */ /* 0x000fe20000800000 */
[----:B------:R-:W-:Y:S01]  /*3e40*/  VIADD R14, R3, 0x200 ;  /* 0x00000200030e7836 */ /* 0x000fe20000000000 */
[----:B------:R-:W-:Y:S02]  /*3e50*/  FSEL R13, R15, R13, P1 ;  /* 0x0000000d0f0d7208 */ /* 0x000fe40000800000 */
[----:B------:R-:W-:Y:S02]  /*3e60*/  IADD3 R15, P5, PT, R8, R5, RZ ;  /* 0x00000005080f7210 */ /* 0x000fe40007fbe0ff */
[----:B------:R-:W-:Y:S02]  /*3e70*/  @P3 SEL R14, R3, R18, P2 ;  /* 0x00000012030e3207 */ /* 0x000fe40001000000 */
[----:B-----5:R-:W-:Y:S01]  /*3e80*/  DSETP.GEU.AND P4, PT, |R12|, |R10|, PT ;  /* 0x4000000a0c00722a */ /* 0x020fe20003f8e200 */
[----:B------:R-:W-:Y:S01]  /*3e90*/  IMAD.X R17, RZ, RZ, R6, P5 ;  /* 0x000000ffff117224 */ /* 0x000fe200028e0606 */
[----:B------:R-:W-:Y:S01]  /*3ea0*/  IADD3 R7, P5, PT, R9, R15, RZ ;  /* 0x0000000f09077210 */ /* 0x000fe20007fbe0ff */
[----:B------:R-:W-:-:S04]  /*3eb0*/  @!P1 VIADD R14, R3, 0x300 ;  /* 0x00000300030e9836 */ /* 0x000fc80000000000 */
[----:B------:R-:W-:-:S07]  /*3ec0*/  IMAD.X R8, RZ, RZ, R17, P5 ;  /* 0x000000ffff087224 */ /* 0x000fce00028e0611 */
[----:B------:R-:W-:Y:S05]  /*3ed0*/  @!P4 BRA `(.L_x_187) ;  /* 0x000000000024c947 */ /* 0x000fea0003800000 */
[C---:B------:R-:W-:Y:S02]  /*3ee0*/  ISETP.GE.U32.AND P1, PT, R14.reuse, R9, PT ;  /* 0x000000090e00720c */ /* 0x040fe40003f26070 */
[----:B------:R-:W-:Y:S02]  /*3ef0*/  IADD3 R14, P2, PT, R14, R15, RZ ;  /* 0x0000000f0e0e7210 */ /* 0x000fe40007f5e0ff */
[----:B------:R-:W-:-:S03]  /*3f00*/  ISETP.GE.U32.AND.EX P1, PT, RZ, RZ, PT, P1 ;  /* 0x000000ffff00720c */ /* 0x000fc60003f26110 */
[----:B------:R-:W-:-:S10]  /*3f10*/  IMAD.X R9, RZ, RZ, R17, P2 ;  /* 0x000000ffff097224 */ /* 0x000fd400010e0611 */
[----:B------:R-:W-:-:S06]  /*3f20*/  DSETP.LT.OR P1, PT, |R10|, |R12|, !P1 ;  /* 0x4000000c0a00722a */ /* 0x000fcc0004f21600 */
[----:B------:R-:W-:Y:S02]  /*3f30*/  FSEL R10, R12, R10, P1 ;  /* 0x0000000a0c0a7208 */ /* 0x000fe40000800000 */
[----:B------:R-:W-:Y:S02]  /*3f40*/  FSEL R11, R13, R11, P1 ;  /* 0x0000000b0d0b7208 */ /* 0x000fe40000800000 */
[----:B------:R-:W-:Y:S02]  /*3f50*/  SEL R7, R14, R7, P1 ;  /* 0x000000070e077207 */ /* 0x000fe40000800000 */
[----:B------:R-:W-:-:S07]  /*3f60*/  SEL R8, R9, R8, P1 ;  /* 0x0000000809087207 */ /* 0x000fce0000800000 */
.L_x_187:
[----:B------:R-:W-:Y:S05]  /*3f70*/  BSYNC.RECONVERGENT B1 ;  /* 0x0000000000017941 */ /* 0x000fea0003800200 */
.L_x_186:
[----:B------:R-:W-:Y:S05]  /*3f80*/  @P0 BRA `(.L_x_188) ;  /* 0x0000001400000947 */ /* 0x000fea0003800000 */
[----:B------:R-:W0:Y:S01]  /*3f90*/  LDCU.64 UR8, c[0x0][0x3e8] ;  /* 0x00007d00ff0877ac */ /* 0x000e220008000a00 */
[----:B------:R-:W-:Y:S01]  /*3fa0*/  ISETP.NE.AND P0, PT, R3, RZ, PT ;  /* 0x000000ff0300720c */ /* 0x000fe20003f05270 */
[----:B------:R-:W-:Y:S01]  /*3fb0*/  BSSY.RECONVERGENT B1, `(.L_x_189) ;  /* 0x0000012000017945 */ /* 0x000fe20003800200 */
[----:B------:R-:W-:Y:S01]  /*3fc0*/  UMOV UR4, 0x8 ;  /* 0x0000000800047882 */ /* 0x000fe20000000000 */
[----:B------:R-:W-:Y:S02]  /*3fd0*/  UMOV UR5, 0x0 ;  /* 0x0000000000057882 */ /* 0x000fe40000000000 */
[----:B0-----:R-:W-:-:S04]  /*3fe0*/  UIMAD.WIDE.U32 UR4, UR8, 0x1, UR4 ;  /* 0x00000001080478a5 */ /* 0x001fc8000f8e0004 */
[----:B------:R-:W-:Y:S02]  /*3ff0*/  UIADD3 UR7, UPT, UPT, UR5, UR9, URZ ;  /* 0x0000000905077290 */ /* 0x000fe4000fffe0ff */
[----:B------:R-:W-:Y:S02]  /*4000*/  IMAD.U32 R13, RZ, RZ, UR5 ;  /* 0x00000005ff0d7e24 */ /* 0x000fe4000f8e00ff */
[----:B------:R-:W-:Y:S02]  /*4010*/  IMAD.U32 R12, RZ, RZ, UR4 ;  /* 0x00000004ff0c7e24 */ /* 0x000fe4000f8e00ff */
[----:B------:R-:W-:Y:S01]  /*4020*/  IMAD.U32 R13, RZ, RZ, UR7 ;  /* 0x00000007ff0d7e24 */ /* 0x000fe2000f8e00ff */
[----:B------:R-:W-:Y:S06]  /*4030*/  @P0 BRA `(.L_x_190) ;  /* 0x0000000000240947 */ /* 0x000fec0003800000 */
[----:B------:R-:W-:Y:S02]  /*4040*/  IMAD.MOV.U32 R18, RZ, RZ, 0x500 ;  /* 0x00000500ff127424 */ /* 0x000fe400078e00ff */
[----:B------:R-:W-:-:S05]  /*4050*/  IMAD.MOV.U32 R19, RZ, RZ, 0x0 ;  /* 0x00000000ff137424 */ /* 0x000fca00078e00ff */
[----:B------:R-:W2:Y:S01]  /*4060*/  ATOMG.E.ADD.64.STRONG.GPU PT, R14, desc[UR10][R12.64], R18 ;  /* 0x800000120c0e79a8 */ /* 0x000ea200081ef50a */
[----:B------:R-:W0:Y:S01]  /*4070*/  S2UR UR5, SR_CgaCtaId ;  /* 0x00000000000579c3 */ /* 0x000e220000008800 */
[----:B------:R-:W-:Y:S02]  /*4080*/  UMOV UR4, 0x400 ;  /* 0x0000040000047882 */ /* 0x000fe40000000000 */
[----:B0-----:R-:W-:Y:S01]  /*4090*/  ULEA UR4, UR5, UR4, 0x18 ;  /* 0x0000000405047291 */ /* 0x001fe2000f8ec0ff */
[----:B--2---:R-:W-:-:S05]  /*40a0*/  IADD3 R14, P0, PT, R14, UR6, RZ ;  /* 0x000000060e0e7c10 */ /* 0x004fca000ff1e0ff */
[----:B------:R-:W-:-:S05]  /*40b0*/  IMAD.X R15, RZ, RZ, R15, P0 ;  /* 0x000000ffff0f7224 */ /* 0x000fca00000e060f */
[----:B------:R0:W-:Y:S03]  /*40c0*/  STS.64 [UR4+0x98], R14 ;  /* 0x0000980eff007988 */ /* 0x0001e60008000a04 */
.L_x_190:
[----:B------:R-:W-:Y:S05]  /*40d0*/  BSYNC.RECONVERGENT B1 ;  /* 0x0000000000017941 */ /* 0x000fea0003800200 */
.L_x_189:
[----:B------:R-:W1:Y:S08]  /*40e0*/  S2UR UR5, SR_CgaCtaId ;  /* 0x00000000000579c3 */ /* 0x000e700000008800 */
[----:B------:R-:W-:Y:S06]  /*40f0*/  BAR.SYNC.DEFER_BLOCKING 0x0 ;  /* 0x0000000000007b1d */ /* 0x000fec0000010000 */
[----:B------:R-:W-:-:S02]  /*4100*/  UMOV UR4, 0x400 ;  /* 0x0000040000047882 */ /* 0x000fc40000000000 */
[----:B-1----:R-:W-:-:S06]  /*4110*/  ULEA UR4, UR5, UR4, 0x18 ;  /* 0x0000000405047291 */ /* 0x002fcc000f8ec0ff */
[----:B------:R-:W-:-:S05]  /*4120*/  IMAD.U32 R9, RZ, RZ, UR4 ;  /* 0x00000004ff097e24 */ /* 0x000fca000f8e00ff */
[----:B------:R-:W0:Y:S02]  /*4130*/  LDS.64 R18, [R9+0x98] ;  /* 0x0000980009127984 */ /* 0x000e240000000a00 */
[----:B0-----:R-:W-:-:S04]  /*4140*/  IADD3 R14, P1, PT, R18, 0x500, RZ ;  /* 0x00000500120e7810 */ /* 0x001fc80007f3e0ff */
[----:B------:R-:W-:Y:S01]  /*4150*/  ISETP.GT.U32.AND P0, PT, R14, R25, PT ;  /* 0x000000190e00720c */ /* 0x000fe20003f04070 */
[----:B------:R-:W-:-:S05]  /*4160*/  IMAD.X R15, RZ, RZ, R19, P1 ;  /* 0x000000ffff0f7224 */ /* 0x000fca00008e0613 */
[----:B------:R-:W-:-:S13]  /*4170*/  ISETP.GT.AND.EX P0, PT, R15, R16, PT, P0 ;  /* 0x000000100f00720c */ /* 0x000fda0003f04300 */
[----:B------:R-:W-:Y:S05]  /*4180*/  @P0 BRA `(.L_x_191) ;  /* 0x0000000400b40947 */ /* 0x000fea0003800000 */
[----:B------:R-:W-:Y:S01]  /*4190*/  BSSY.RECONVERGENT B1, `(.L_x_191) ;  /* 0x000006c000017945 */ /* 0x000fe20003800200 */
[----:B------:R-:W-:Y:S01]  /*41a0*/  IMAD.MOV.U32 R20, RZ, RZ, R10 ;  /* 0x000000ffff147224 */ /* 0x000fe200078e000a */
[----:B------:R-:W0:Y:S01]  /*41b0*/  LDCU.64 UR8, c[0x0][0x398] ;  /* 0x00007300ff0877ac */ /* 0x000e220008000a00 */
[----:B------:R-:W-:Y:S02]  /*41c0*/  IMAD.MOV.U32 R21, RZ, RZ, R11 ;  /* 0x000000ffff157224 */ /* 0x000fe400078e000b */
[----:B------:R-:W-:Y:S01]  /*41d0*/  IMAD.MOV.U32 R15, RZ, RZ, R7 ;  /* 0x000000ffff0f7224 */ /* 0x000fe200078e0007 */
[----:B------:R-:W1:Y:S01]  /*41e0*/  LDCU.128 UR12, c[0x0][0x380] ;  /* 0x00007000ff0c77ac */ /* 0x000e620008000c00 */
[----:B------:R-:W-:-:S07]  /*41f0*/  IMAD.MOV.U32 R14, RZ, RZ, R8 ;  /* 0x000000ffff0e7224 */ /* 0x000fce00078e0008 */
.L_x_194:
[----:B------:R-:W-:Y:S01]  /*4200*/  IADD3 R7, P0, PT, R3, R18, RZ ;  /* 0x0000001203077210 */ /* 0x000fe20007f1e0ff */
[----:B-1----:R-:W-:Y:S02]  /*4210*/  IMAD.U32 R2, RZ, RZ, UR12 ;  /* 0x0000000cff027e24 */ /* 0x002fe4000f8e00ff */
[----:B------:R-:W-:Y:S02]  /*4220*/  IMAD.U32 R4, RZ, RZ, UR13 ;  /* 0x0000000dff047e24 */ /* 0x000fe4000f8e00ff */
[----:B------:R-:W-:Y:S01]  /*4230*/  IMAD.X R25, RZ, RZ, R19, P0 ;  /* 0x000000ffff197224 */ /* 0x000fe200000e0613 */
[----:B------:R-:W-:-:S04]  /*4240*/  LEA R10, P0, R7, R2, 0x3 ;  /* 0x00000002070a7211 */ /* 0x000fc800078018ff */
[----:B------:R-:W-:-:S05]  /*4250*/  LEA.HI.X R11, R7, R4, R25, 0x3, P0 ;  /* 0x00000004070b7211 */ /* 0x000fca00000f1c19 */
[----:B------:R-:W2:Y:S04]  /*4260*/  LDG.E.64 R16, desc[UR10][R10.64] ;  /* 0x0000000a0a107981 */ /* 0x000ea8000c1e1b00 */
[----:B------:R-:W3:Y:S01]  /*4270*/  LDG.E.64 R18, desc[UR10][R10.64+0x800] ;  /* 0x0008000a0a127981 */ /* 0x000ee2000c1e1b00 */
[----:B------:R-:W-:Y:S02]  /*4280*/  IMAD.U32 R5, RZ, RZ, UR14 ;  /* 0x0000000eff057e24 */ /* 0x000fe4000f8e00ff */
[----:B------:R-:W-:-:S03]  /*4290*/  IMAD.U32 R6, RZ, RZ, UR15 ;  /* 0x0000000fff067e24 */ /* 0x000fc6000f8e00ff */
[----:B------:R-:W-:-:S04]  /*42a0*/  IADD3 R24, P0, PT, R7, R5, RZ ;  /* 0x0000000507187210 */ /* 0x000fc80007f1e0ff */
[----:B------:R-:W-:Y:S01]  /*42b0*/  IADD3 R27, P3, PT, R24, 0x100, RZ ;  /* 0x00000100181b7810 */ /* 0x000fe20007f7e0ff */
[----:B------:R-:W-:-:S04]  /*42c0*/  IMAD.X R25, R25, 0x1, R6, P0 ;  /* 0x0000000119197824 */ /* 0x000fc800000e0606 */
[----:B------:R-:W-:Y:S01]  /*42d0*/  IMAD.X R26, RZ, RZ, R25, P3 ;  /* 0x000000ffff1a7224 */ /* 0x000fe200018e0619 */
[----:B--2---:R-:W-:-:S14]  /*42e0*/  DSETP.GEU.AND P2, PT, |R20|, |R16|, PT ;  /* 0x400000101400722a */ /* 0x004fdc0003f4e200 */
[----:B------:R-:W-:-:S04]  /*42f0*/  @P2 ISETP.GE.U32.AND P0, PT, R15, R24, PT ;  /* 0x000000180f00220c */ /* 0x000fc80003f06070 */
[----:B------:R-:W-:-:S13]  /*4300*/  @P2 ISETP.GE.AND.EX P0, PT, R14, R25, PT, P0 ;  /* 0x000000190e00220c */ /* 0x000fda0003f06300 */
[----:B------:R-:W-:-:S06]  /*4310*/  @P2 DSETP.LT.OR P0, PT, |R16|, |R20|, !P0 ;  /* 0x400000141000222a */ /* 0x000fcc0004701600 */
[----:B------:R-:W-:Y:S02]  /*4320*/  @P2 FSEL R7, R20, R16, P0 ;  /* 0x0000001014072208 */ /* 0x000fe40000000000 */
[----:B------:R-:W-:Y:S02]  /*4330*/  @P2 FSEL R20, R21, R17, P0 ;  /* 0x0000001115142208 */ /* 0x000fe40000000000 */
[C---:B------:R-:W-:Y:S01]  /*4340*/  IADD3 R21, P5, PT, R24.reuse, 0x300, RZ ;  /* 0x0000030018157810 */ /* 0x040fe20007fbe0ff */
[----:B------:R-:W-:Y:S01]  /*4350*/  @P2 IMAD.MOV.U32 R16, RZ, RZ, R7 ;  /* 0x000000ffff102224 */ /* 0x000fe200078e0007 */
[C---:B------:R-:W-:Y:S01]  /*4360*/  IADD3 R7, P6, PT, R24.reuse, 0x400, RZ ;  /* 0x0000040018077810 */ /* 0x040fe20007fde0ff */
[----:B------:R-:W-:Y:S01]  /*4370*/  @P2 IMAD.MOV.U32 R17, RZ, RZ, R20 ;  /* 0x000000ffff112224 */ /* 0x000fe200078e0014 */
[----:B------:R-:W-:Y:S01]  /*4380*/  IADD3 R20, P4, PT, R24, 0x200, RZ ;  /* 0x0000020018147810 */ /* 0x000fe20007f9e0ff */
[--C-:B------:R-:W-:Y:S01]  /*4390*/  IMAD.X R23, RZ, RZ, R25.reuse, P5 ;  /* 0x000000ffff177224 */ /* 0x100fe200028e0619 */
[----:B------:R-:W-:Y:S01]  /*43a0*/  @P2 SEL R24, R15, R24, P0 ;  /* 0x000000180f182207 */ /* 0x000fe20000000000 */
[----:B------:R-:W-:-:S02]  /*43b0*/  IMAD.X R8, RZ, RZ, R25, P6 ;  /* 0x000000ffff087224 */ /* 0x000fc400030e0619 */
[----:B------:R-:W-:Y:S01]  /*43c0*/  IMAD.X R22, RZ, RZ, R25, P4 ;  /* 0x000000ffff167224 */ /* 0x000fe200020e0619 */
[----:B------:R-:W-:Y:S01]  /*43d0*/  @P2 SEL R25, R14, R25, P0 ;  /* 0x000000190e192207 */ /* 0x000fe20000000000 */
[----:B---3--:R-:W-:Y:S01]  /*43e0*/  DSETP.GEU.AND P1, PT, |R16|, |R18|, PT ;  /* 0x400000121000722a */ /* 0x008fe20003f2e200 */
[----:B------:R-:W2:-:S13]  /*43f0*/  LDG.E.64 R14, desc[UR10][R10.64+0x1000] ;  /* 0x0010000a0a0e7981 */ /* 0x000e9a000c1e1b00 */
[----:B------:R-:W-:-:S04]  /*4400*/  @P1 ISETP.GE.U32.AND P0, PT, R24, R27, PT ;  /* 0x0000001b1800120c */ /* 0x000fc80003f06070 */
[----:B------:R-:W-:-:S13]  /*4410*/  @P1 ISETP.GE.AND.EX P0, PT, R25, R26, PT, P0 ;  /* 0x0000001a1900120c */ /* 0x000fda0003f06300 */
[----:B------:R-:W-:-:S06]  /*4420*/  @P1 DSETP.LT.OR P0, PT, |R18|, |R16|, !P0 ;  /* 0x400000101200122a */ /* 0x000fcc0004701600 */
[----:B------:R-:W-:Y:S02]  /*4430*/  @P1 FSEL R28, R16, R18, P0 ;  /* 0x00000012101c1208 */ /* 0x000fe40000000000 */
[----:B------:R-:W-:Y:S02]  /*4440*/  @P1 FSEL R29, R17, R19, P0 ;  /* 0x00000013111d1208 */ /* 0x000fe40000000000 */
[----:B------:R-:W3:Y:S01]  /*4450*/  LDG.E.64 R16, desc[UR10][R10.64+0x1800] ;  /* 0x0018000a0a107981 */ /* 0x000ee2000c1e1b00 */
[----:B------:R-:W-:Y:S02]  /*4460*/  @P1 IMAD.MOV.U32 R18, RZ, RZ, R28 ;  /* 0x000000ffff121224 */ /* 0x000fe400078e001c */
[----:B------:R-:W-:Y:S01]  /*4470*/  @P1 IMAD.MOV.U32 R19, RZ, RZ, R29 ;  /* 0x000000ffff131224 */ /* 0x000fe200078e001d */
[----:B------:R-:W-:Y:S02]  /*4480*/  @P1 SEL R27, R24, R27, P0 ;  /* 0x0000001b181b1207 */ /* 0x000fe40000000000 */
[----:B------:R-:W-:Y:S01]  /*4490*/  @P1 SEL R26, R25, R26, P0 ;  /* 0x0000001a191a1207 */ /* 0x000fe20000000000 */
[----:B------:R-:W-:Y:S01]  /*44a0*/  BSSY.RECONVERGENT B2, `(.L_x_192) ;  /* 0x000001d000027945 */ /* 0x000fe20003800200 */
[----:B------:R-:W5:Y:S01]  /*44b0*/  LDG.E.64 R10, desc[UR10][R10.64+0x2000] ;  /* 0x0020000a0a0a7981 */ /* 0x000f62000c1e1b00 */
[----:B------:R-:W-:Y:S06]  /*44c0*/  BAR.SYNC.DEFER_BLOCKING 0x0 ;  /* 0x0000000000007b1d */ /* 0x000fec0000010000 */
[----:B--2---:R-:W-:-:S14]  /*44d0*/  DSETP.GEU.AND P2, PT, |R18|, |R14|, PT ;  /* 0x4000000e1200722a */ /* 0x004fdc0003f4e200 */
[----:B------:R-:W-:-:S04]  /*44e0*/  @P2 ISETP.GE.U32.AND P0, PT, R27, R20, PT ;  /* 0x000000141b00220c */ /* 0x000fc80003f06070 */
[----:B------:R-:W-:-:S13]  /*44f0*/  @P2 ISETP.GE.AND.EX P0, PT, R26, R22, PT, P0 ;  /* 0x000000161a00220c */ /* 0x000fda0003f06300 */
[----:B------:R-:W-:-:S06]  /*4500*/  @P2 DSETP.LT.OR P0, PT, |R14|, |R18|, !P0 ;  /* 0x400000120e00222a */ /* 0x000fcc0004701600 */
[----:B------:R-:W-:Y:S02]  /*4510*/  @P2 FSEL R18, R18, R14, P0 ;  /* 0x0000000e12122208 */ /* 0x000fe40000000000 */
[----:B------:R-:W-:-:S03]  /*4520*/  @P2 FSEL R19, R19, R15, P0 ;  /* 0x0000000f13132208 */ /* 0x000fc60000000000 */
[----:B------:R-:W-:Y:S02]  /*4530*/  @P2 IMAD.MOV.U32 R14, RZ, RZ, R18 ;  /* 0x000000ffff0e2224 */ /* 0x000fe400078e0012 */
[----:B------:R-:W-:-:S06]  /*4540*/  @P2 IMAD.MOV.U32 R15, RZ, RZ, R19 ;  /* 0x000000ffff0f2224 */ /* 0x000fcc00078e0013 */
[----:B---3--:R-:W-:Y:S01]  /*4550*/  DSETP.GEU.AND P1, PT, |R14|, |R16|, PT ;  /* 0x400000100e00722a */ /* 0x008fe20003f2e200 */
[----:B------:R-:W-:Y:S02]  /*4560*/  @P2 SEL R20, R27, R20, P0 ;  /* 0x000000141b142207 */ /* 0x000fe40000000000 */
[----:B------:R-:W-:Y:S02]  /*4570*/  @P2 SEL R22, R26, R22, P0 ;  /* 0x000000161a162207 */ /* 0x000fe40000000000 */
[----:B------:R-:W-:-:S09]  /*4580*/  ISETP.NE.AND P2, PT, R3, RZ, PT ;  /* 0x000000ff0300720c */ /* 0x000fd20003f45270 */
[----:B------:R-:W-:-:S04]  /*4590*/  @P1 ISETP.GE.U32.AND P0, PT, R20, R21, PT ;  /* 0x000000151400120c */ /* 0x000fc80003f06070 */
[----:B------:R-:W-:-:S13]  /*45a0*/  @P1 ISETP.GE.AND.EX P0, PT, R22, R23, PT, P0 ;  /* 0x000000171600120c */ /* 0x000fda0003f06300 */
[----:B------:R-:W-:Y:S01]  /*45b0*/  @P1 DSETP.LT.OR P0, PT, |R16|, |R14|, !P0 ;  /* 0x4000000e1000122a */ /* 0x000fe20004701600 */
[----:B------:R-:W-:-:S13]  /*45c0*/  @P2 BRA `(.L_x_193) ;  /* 0x0000000000282947 */ /* 0x000fda0003800000 */
[----:B------:R-:W-:Y:S02]  /*45d0*/  IMAD.MOV.U32 R24, RZ, RZ, 0x500 ;  /* 0x00000500ff187424 */ /* 0x000fe400078e00ff */
[----:B------:R-:W-:-:S06]  /*45e0*/  IMAD.MOV.U32 R25, RZ, RZ, 0x0 ;  /* 0x00000000ff197424 */ /* 0x000fcc00078e00ff */
[----:B------:R-:W2:Y:S01]  /*45f0*/  ATOMG.E.ADD.64.STRONG.GPU PT, R24, desc[UR10][R12.64], R24 ;  /* 0x800000180c1879a8 */ /* 0x000ea200081ef50a */
[----:B------:R-:W1:Y:S01]  /*4600*/  S2UR UR5, SR_CgaCtaId ;  /* 0x00000000000579c3 */ /* 0x000e620000008800 */
[----:B------:R-:W-:Y:S02]  /*4610*/  UMOV UR4, 0x400 ;  /* 0x0000040000047882 */ /* 0x000fe40000000000 */
[----:B-1----:R-:W-:-:S06]  /*4620*/  ULEA UR4, UR5, UR4, 0x18 ;  /* 0x0000000405047291 */ /* 0x002fcc000f8ec0ff */
[----:B------:R-:W-:Y:S01]  /*4630*/  IMAD.U32 R9, RZ, RZ, UR4 ;  /* 0x00000004ff097e24 */ /* 0x000fe2000f8e00ff */
[----:B--2---:R-:W-:-:S05]  /*4640*/  IADD3 R18, P2, PT, R24, UR6, RZ ;  /* 0x0000000618127c10 */ /* 0x004fca000ff5e0ff */
[----:B------:R-:W-:-:S05]  /*4650*/  IMAD.X R19, RZ, RZ, R25, P2 ;  /* 0x000000ffff137224 */ /* 0x000fca00010e0619 */
[----:B------:R1:W-:Y:S03]  /*4660*/  STS.64 [R9+0x98], R18 ;  /* 0x0000981209007388 */ /* 0x0003e60000000a00 */
.L_x_193:
[----:B0-----:R-:W-:Y:S05]  /*4670*/  BSYNC.RECONVERGENT B2 ;  /* 0x0000000000027941 */ /* 0x001fea0003800200 */
.L_x_192:
[----:B------:R-:W-:Y:S01]  /*4680*/  BAR.SYNC.DEFER_BLOCKING 0x0 ;  /* 0x0000000000007b1d */ /* 0x000fe20000010000 */
[----:B------:R-:W-:Y:S01]  /*4690*/  @P1 FSEL R14, R14, R16, P0 ;  /* 0x000000100e0e1208 */ /* 0x000fe20000000000 */
[----:B------:R-:W-:Y:S01]  /*46a0*/  IMAD.U32 R25, RZ, RZ, UR8 ;  /* 0x00000008ff197e24 */ /* 0x000fe2000f8e00ff */
[----:B------:R-:W-:Y:S02]  /*46b0*/  @P1 FSEL R15, R15, R17, P0 ;  /* 0x000000110f0f1208 */ /* 0x000fe40000000000 */
[----:B------:R-:W-:Y:S01]  /*46c0*/  @P1 SEL R21, R20, R21, P0 ;  /* 0x0000001514151207 */ /* 0x000fe20000000000 */
[----:B------:R-:W-:Y:S01]  /*46d0*/  @P1 IMAD.MOV.U32 R16, RZ, RZ, R14 ;  /* 0x000000ffff101224 */ /* 0x000fe200078e000e */
[----:B------:R-:W-:Y:S01]  /*46e0*/  @P1 SEL R23, R22, R23, P0 ;  /* 0x0000001716171207 */ /* 0x000fe20000000000 */
[----:B------:R-:W-:-:S06]  /*46f0*/  @P1 IMAD.MOV.U32 R17, RZ, RZ, R15 ;  /* 0x000000ffff111224 */ /* 0x000fcc00078e000f */
[----:B-----5:R-:W-:Y:S01]  /*4700*/  DSETP.GEU.AND P2, PT, |R16|, |R10|, PT ;  /* 0x4000000a1000722a */ /* 0x020fe20003f4e200 */
[----:B-1----:R-:W0:-:S13]  /*4710*/  LDS.64 R18, [R9+0x98] ;  /* 0x0000980009127984 */ /* 0x002e1a0000000a00 */
[----:B------:R-:W-:-:S04]  /*4720*/  @P2 ISETP.GE.U32.AND P0, PT, R21, R7, PT ;  /* 0x000000071500220c */ /* 0x000fc80003f06070 */
[----:B------:R-:W-:-:S13]  /*4730*/  @P2 ISETP.GE.AND.EX P0, PT, R23, R8, PT, P0 ;  /* 0x000000081700220c */ /* 0x000fda0003f06300 */
[----:B------:R-:W-:-:S06]  /*4740*/  @P2 DSETP.LT.OR P0, PT, |R10|, |R16|, !P0 ;  /* 0x400000100a00222a */ /* 0x000fcc0004701600 */
[----:B------:R-:W-:Y:S02]  /*4750*/  @P2 FSEL R17, R17, R11, P0 ;  /* 0x0000000b11112208 */ /* 0x000fe40000000000 */
[----:B------:R-:W-:Y:S02]  /*4760*/  @P2 SEL R7, R21, R7, P0 ;  /* 0x0000000715072207 */ /* 0x000fe40000000000 */
[----:B------:R-:W-:Y:S01]  /*4770*/  @P2 SEL R8, R23, R8, P0 ;  /* 0x0000000817082207 */ /* 0x000fe20000000000 */
[----:B------:R-:W-:-:S04]  /*4780*/  @P2 IMAD.MOV.U32 R11, RZ, RZ, R17 ;  /* 0x000000ffff0b2224 */ /* 0x000fc800078e0011 */
[----:B------:R-:W-:Y:S01]  /*4790*/  IMAD.MOV.U32 R21, RZ, RZ, R11 ;  /* 0x000000ffff157224 */ /* 0x000fe200078e000b */
[----:B0-----:R-:W-:-:S04]  /*47a0*/  IADD3 R14, P3, PT, R18, 0x500, RZ ;  /* 0x00000500120e7810 */ /* 0x001fc80007f7e0ff */
[----:B------:R-:W-:Y:S01]  /*47b0*/  ISETP.GT.U32.AND P1, PT, R14, R25, PT ;  /* 0x000000190e00720c */ /* 0x000fe20003f24070 */
[----:B------:R-:W-:Y:S01]  /*47c0*/  IMAD.X R15, RZ, RZ, R19, P3 ;  /* 0x000000ffff0f7224 */ /* 0x000fe200018e0613 */
[----:B------:R-:W-:Y:S01]  /*47d0*/  @P2 FSEL R14, R16, R10, P0 ;  /* 0x0000000a100e2208 */ /* 0x000fe20000000000 */
[----:B------:R-:W-:-:S04]  /*47e0*/  IMAD.U32 R16, RZ, RZ, UR9 ;  /* 0x00000009ff107e24 */ /* 0x000fc8000f8e00ff */
[----:B------:R-:W-:Y:S01]  /*47f0*/  @P2 IMAD.MOV.U32 R10, RZ, RZ, R14 ;  /* 0x000000ffff0a2224 */ /* 0x000fe200078e000e */
[----:B------:R-:W-:Y:S01]  /*4800*/  ISETP.GT.AND.EX P0, PT, R15, R16, PT, P1 ;  /* 0x000000100f00720c */ /* 0x000fe20003f04310 */
[----:B------:R-:W-:Y:S01]  /*4810*/  IMAD.MOV.U32 R14, RZ, RZ, R8 ;  /* 0x000000ffff0e7224 */ /* 0x000fe200078e0008 */
[----:B------:R-:W-:Y:S01]  /*4820*/  MOV R15, R7 ;  /* 0x00000007000f7202 */ /* 0x000fe20000000f00 */
[----:B------:R-:W-:-:S10]  /*4830*/  IMAD.MOV.U32 R20, RZ, RZ, R10 ;  /* 0x000000ffff147224 */ /* 0x000fd400078e000a */
[----:B------:R-:W-:Y:S05]  /*4840*/  @!P0 BRA `(.L_x_194) ;  /* 0xfffffff8006c8947 */ /* 0x000fea000383ffff */
[----:B------:R-:W-:Y:S05]  /*4850*/  BSYNC.RECONVERGENT B1 ;  /* 0x0000000000017941 */ /* 0x000fea0003800200 */
.L_x_191:
[----:B------:R-:W-:Y:S01]  /*4860*/  ISETP.GE.U32.AND P0, PT, R18, R25, PT ;  /* 0x000000191200720c */ /* 0x000fe20003f06070 */
[----:B------:R-:W-:Y:S03]  /*4870*/  BSSY.RECONVERGENT B1, `(.L_x_188) ;  /* 0x00000b1000017945 */ /* 0x000fe60003800200 */
[----:B------:R-:W-:-:S13]  /*4880*/  ISETP.GE.AND.EX P0, PT, R19, R16, PT, P0 ;  /* 0x000000101300720c */ /* 0x000fda0003f06300 */
[----:B------:R-:W-:Y:S05]  /*4890*/  @P0 BRA `(.L_x_195) ;  /* 0x0000000800b80947 */ /* 0x000fea0003800000 */
[----:B------:R-:W-:-:S05]  /*48a0*/  IMAD.IADD R20, R25, 0x1, -R18 ;  /* 0x0000000119147824 */ /* 0x000fca00078e0a12 */
[----:B------:R-:W-:-:S13]  /*48b0*/  ISETP.GE.AND P0, PT, R3, R20, PT ;  /* 0x000000140300720c */ /* 0x000fda0003f06270 */
[----:B------:R-:W-:Y:S05]  /*48c0*/  @P0 BRA `(.L_x_195) ;  /* 0x0000000800ac0947 */ /* 0x000fea0003800000 */
[----:B------:R-:W-:Y:S01]  /*48d0*/  LOP3.LUT R9, RZ, R3, RZ, 0x33, !PT ;  /* 0x00000003ff097212 */ /* 0x000fe200078e33ff */
[----:B------:R-:W-:Y:S03]  /*48e0*/  BSSY.RECONVERGENT B2, `(.L_x_196) ;  /* 0x0000035000027945 */ /* 0x000fe60003800200 */
[----:B------:R-:W-:-:S04]  /*48f0*/  IADD3 R25, PT, PT, -R18, R25, R9 ;  /* 0x0000001912197210 */ /* 0x000fc80007ffe109 */
[----:B------:R-:W-:-:S04]  /*4900*/  LOP3.LUT R9, R25, 0x300, RZ, 0xc0, !PT ;  /* 0x0000030019097812 */ /* 0x000fc800078ec0ff */
[----:B------:R-:W-:Y:S01]  /*4910*/  ISETP.NE.AND P0, PT, R9, 0x300, PT ;  /* 0x000003000900780c */ /* 0x000fe20003f05270 */
[----:B------:R-:W-:-:S12]  /*4920*/  IMAD.MOV.U32 R9, RZ, RZ, R3 ;  /* 0x000000ffff097224 */ /* 0x000fd800078e0003 */
[----:B------:R-:W-:Y:S05]  /*4930*/  @!P0 BRA `(.L_x_197) ;  /* 0x0000000000bc8947 */ /* 0x000fea0003800000 */
[----:B------:R-:W-:Y:S02]  /*4940*/  IADD3 R15, P0, PT, R3, R18, RZ ;  /* 0x00000012030f7210 */ /* 0x000fe40007f1e0ff */
[----:B------:R-:W-:Y:S02]  /*4950*/  LEA.HI R9, R25, 0x1, RZ, 0x18 ;  /* 0x0000000119097811 */ /* 0x000fe400078fc0ff */
[C---:B------:R-:W-:Y:S01]  /*4960*/  LEA R2, P1, R15.reuse, R2, 0x3 ;  /* 0x000000020f027211 */ /* 0x040fe200078218ff */
[----:B------:R-:W-:Y:S01]  /*4970*/  IMAD.X R13, RZ, RZ, R19, P0 ;  /* 0x000000ffff0d7224 */ /* 0x000fe200000e0613 */
[----:B------:R-:W-:Y:S02]  /*4980*/  IADD3 R14, P0, PT, R15, R5, RZ ;  /* 0x000000050f0e7210 */ /* 0x000fe40007f1e0ff */
[----:B------:R-:W-:Y:S01]  /*4990*/  LOP3.LUT R5, R9, 0x3, RZ, 0xc0, !PT ;  /* 0x0000000309057812 */ /* 0x000fe200078ec0ff */
[----:B------:R-:W-:Y:S01]  /*49a0*/  IMAD.MOV.U32 R9, RZ, RZ, R3 ;  /* 0x000000ffff097224 */ /* 0x000fe200078e0003 */
[----:B------:R-:W-:Y:S01]  /*49b0*/  LEA.HI.X R15, R15, R4, R13, 0x3, P1 ;  /* 0x000000040f0f7211 */ /* 0x000fe200008f1c0d */
[----:B------:R-:W-:-:S02]  /*49c0*/  IMAD.X R16, R13, 0x1, R6, P0 ;  /* 0x000000010d107824 */ /* 0x000fc400000e0606 */
[----:B------:R-:W-:-:S07]  /*49d0*/  IMAD.MOV R6, RZ, RZ, -R5 ;  /* 0x000000ffff067224 */ /* 0x000fce00078e0a05 */
.L_x_200:
        /* <DEDUP_REMOVED lines=9> */
[----:B------:R-:W-:Y:S02]  /*4a70*/  IMAD.MOV.U32 R4, RZ, RZ, R10 ;  /* 0x000000ffff047224 */ /* 0x000fe400078e000a */
        /* <DEDUP_REMOVED lines=21> */
.L_x_199:
[----:B------:R-:W-:Y:S05]  /*4bd0*/  BSYNC.RECONVERGENT B3 ;  /* 0x0000000000037941 */ /* 0x000fea0003800200 */
.L_x_198:
[----:B------:R-:W-:Y:S01]  /*4be0*/  IADD3 R14, P0, PT, R14, 0x100, RZ ;  /* 0x000001000e0e7810 */ /* 0x000fe20007f1e0ff */
[----:B------:R-:W-:Y:S02]  /*4bf0*/  VIADD R9, R9, 0x100 ;  /* 0x0000010009097836 */ /* 0x000fe40000000000 */
[----:B------:R-:W-:Y:S02]  /*4c00*/  IMAD.X R15, RZ, RZ, R15, P3 ;  /* 0x000000ffff0f7224 */ /* 0x000fe400018e060f */
[----:B------:R-:W-:Y:S01]  /*4c10*/  IMAD.X R16, RZ, RZ, R16, P0 ;  /* 0x000000ffff107224 */ /* 0x000fe200000e0610 */
[----:B------:R-:W-:Y:S07]  /*4c20*/  @P2 BRA `(.L_x_200) ;  /* 0xfffffffc006c2947 */ /* 0x000fee000383ffff */
.L_x_197:
[----:B------:R-:W-:Y:S05]  /*4c30*/  BSYNC.RECONVERGENT B2 ;  /* 0x0000000000027941 */ /* 0x000fea0003800200 */
.L_x_196:
[----:B------:R-:W-:-:S13]  /*4c40*/  ISETP.GE.U32.AND P0, PT, R25, 0x300, PT ;  /* 0x000003001900780c */ /* 0x000fda0003f06070 */
[----:B------:R-:W-:Y:S05]  /*4c50*/  @!P0 BRA `(.L_x_195) ;  /* 0x0000000400c88947 */ /* 0x000fea0003800000 */
[----:B------:R-:W0:Y:S01]  /*4c60*/  LDC.64 R16, c[0x0][0x380] ;  /* 0x0000e000ff107b82 */ /* 0x000e220000000a00 */
[----:B------:R-:W-:-:S07]  /*4c70*/  VIADD R21, R9, 0x200 ;  /* 0x0000020009157836 */ /* 0x000fce0000000000 */
[----:B------:R-:W1:Y:S02]  /*4c80*/  LDC.64 R14, c[0x0][0x388] ;  /* 0x0000e200ff0e7b82 */ /* 0x000e640000000a00 */
.L_x_209:
[----:B------:R-:W-:-:S05]  /*4c90*/  VIADD R5, R21, 0xfffffe00 ;  /* 0xfffffe0015057836 */ /* 0x000fca0000000000 */
[----:B------:R-:W-:-:S05]  /*4ca0*/  IADD3 R5, P0, PT, R5, R18, RZ ;  /* 0x0000001205057210 */ /* 0x000fca0007f1e0ff */
[----:B------:R-:W-:Y:S01]  /*4cb0*/  IMAD.X R2, RZ, RZ, R19, P0 ;  /* 0x000000ffff027224 */ /* 0x000fe200000e0613 */
[----:B0-----:R-:W-:-:S04]  /*4cc0*/  LEA R22, P0, R5, R16, 0x3 ;  /* 0x0000001005167211 */ /* 0x001fc800078018ff */
[----:B------:R-:W-:-:S05]  /*4cd0*/  LEA.HI.X R23, R5, R17, R2, 0x3, P0 ;  /* 0x0000001105177211 */ /* 0x000fca00000f1c02 */
[----:B------:R-:W2:Y:S04]  /*4ce0*/  LDG.E.64 R24, desc[UR10][R22.64] ;  /* 0x0000000a16187981 */ /* 0x000ea8000c1e1b00 */
[----:B------:R0:W5:Y:S01]  /*4cf0*/  LDG.E.64 R12, desc[UR10][R22.64+0x800] ;  /* 0x0008000a160c7981 */ /* 0x000162000c1e1b00 */
        /* <DEDUP_REMOVED lines=23> */
.L_x_202:
[----:B------:R-:W-:Y:S05]  /*4e70*/  BSYNC.RECONVERGENT B2 ;  /* 0x0000000000027941 */ /* 0x000fea0003800200 */
.L_x_201:
[----:B------:R0:W5:Y:S04]  /*4e80*/  LDG.E.64 R6, desc[UR10][R22.64+0x1000] ;  /* 0x0010000a16067981 */ /* 0x000168000c1e1b00 */
[----:B------:R0:W5:Y:S02]  /*4e90*/  LDG.E.64 R24, desc[UR10][R22.64+0x1800] ;  /* 0x0018000a16187981 */ /* 0x000164000c1e1b00 */
[----:B-----5:R-:W-:Y:S01]  /*4ea0*/  DSETP.GEU.AND P0, PT, |R4|, |R12|, PT ;  /* 0x4000000c0400722a */ /* 0x020fe20003f0e200 */
[----:B------:R-:W-:Y:S01]  /*4eb0*/  VIADD R11, R21, 0xffffff00 ;  /* 0xffffff00150b7836 */ /* 0x000fe20000000000 */
[----:B------:R-:W-:Y:S01]  /*4ec0*/  BSSY.RECONVERGENT B2, `(.L_x_203) ;  /* 0x0000016000027945 */ /* 0x000fe20003800200 */
[----:B------:R-:W-:-:S03]  /*4ed0*/  IMAD.MOV.U32 R10, RZ, RZ, R12 ;  /* 0x000000ffff0a7224 */ /* 0x000fc600078e000c */
[----:B------:R-:W-:Y:S01]  /*4ee0*/  IADD3 R28, P1, P2, R18, R14, R11 ;  /* 0x0000000e121c7210 */ /* 0x000fe20007a3e00b */
[----:B------:R-:W-:-:S03]  /*4ef0*/  IMAD.MOV.U32 R11, RZ, RZ, R13 ;  /* 0x000000ffff0b7224 */ /* 0x000fc600078e000d */
[----:B------:R-:W-:Y:S01]  /*4f00*/  IADD3.X R27, PT, PT, R19, R15, RZ, P1, P2 ;  /* 0x0000000f131b7210 */ /* 0x000fe20000fe44ff */
[----:B------:R-:W-:-:S04]  /*4f10*/  IMAD.MOV.U32 R8, RZ, RZ, R28 ;  /* 0x000000ffff087224 */ /* 0x000fc800078e001c */
        /* <DEDUP_REMOVED lines=16> */
.L_x_204:
[----:B------:R-:W-:Y:S05]  /*5020*/  BSYNC.RECONVERGENT B2 ;  /* 0x0000000000027941 */ /* 0x000fea0003800200 */
.L_x_203:
[----:B------:R-:W-:Y:S01]  /*5030*/  DSETP.GEU.AND P0, PT, |R10|, |R6|, PT ;  /* 0x400000060a00722a */ /* 0x000fe20003f0e200 */
[----:B------:R-:W-:Y:S01]  /*5040*/  IADD3 R23, P1, P2, R18, R14, R21 ;  /* 0x0000000e12177210 */ /* 0x000fe20007a3e015 */
[----:B------:R-:W-:Y:S01]  /*5050*/  BSSY.RECONVERGENT B2, `(.L_x_205) ;  /* 0x0000016000027945 */ /* 0x000fe20003800200 */
[----:B------:R-:W-:Y:S02]  /*5060*/  VIADD R13, R21, 0x100 ;  /* 0x00000100150d7836 */ /* 0x000fe40000000000 */
[----:B------:R-:W-:Y:S01]  /*5070*/  IADD3.X R27, PT, PT, R19, R15, RZ, P1, P2 ;  /* 0x0000000f131b7210 */ /* 0x000fe20000fe44ff */
[----:B------:R-:W-:Y:S02]  /*5080*/  IMAD.MOV.U32 R2, RZ, RZ, R23 ;  /* 0x000000ffff027224 */ /* 0x000fe400078e0017 */
        /* <DEDUP_REMOVED lines=18> */
.L_x_206:
[----:B------:R-:W-:Y:S05]  /*51b0*/  BSYNC.RECONVERGENT B2 ;  /* 0x0000000000027941 */ /* 0x000fea0003800200 */
.L_x_205:
[----:B------:R-:W-:Y:S01]  /*51c0*/  DSETP.GEU.AND P0, PT, |R4|, |R24|, PT ;  /* 0x400000180400722a */ /* 0x000fe20003f0e200 */
[----:B------:R-:W-:Y:S01]  /*51d0*/  IADD3 R13, P1, P2, R18, R14, R13 ;  /* 0x0000000e120d7210 */ /* 0x000fe20007a3e00d */
[----:B------:R-:W-:Y:S01]  /*51e0*/  BSSY.RECONVERGENT B2, `(.L_x_207) ;  /* 0x0000015000027945 */ /* 0x000fe20003800200 */
[----:B------:R-:W-:Y:S02]  /*51f0*/  IMAD.MOV.U32 R10, RZ, RZ, R24 ;  /* 0x000000ffff0a7224 */ /* 0x000fe400078e0018 */
[----:B------:R-:W-:Y:S01]  /*5200*/  IADD3.X R6, PT, PT, R19, R15, RZ, P1, P2 ;  /* 0x0000000f13067210 */ /* 0x000fe20000fe44ff */
[----:B------:R-:W-:Y:S02]  /*5210*/  IMAD.MOV.U32 R7, RZ, RZ, R13 ;  /* 0x000000ffff077224 */ /* 0x000fe400078e000d */
[----:B------:R-:W-:Y:S02]  /*5220*/  IMAD.MOV.U32 R11, RZ, RZ, R25 ;  /* 0x000000ffff0b7224 */ /* 0x000fe400078e0019 */
[----:B------:R-:W-:-:S04]  /*5230*/  IMAD.MOV.U32 R8, RZ, RZ, R6 ;  /* 0x000000ffff087224 */ /* 0x000fc800078e0006 */
[----:B------:R-:W-:Y:S05]  /*5240*/  @!P0 BRA `(.L_x_208) ;  /* 0x0000000000388947 */ /* 0x000fea0003800000 */
[----:B------:R-:W-:Y:S01]  /*5250*/  DSETP.GEU.AND P0, PT, |R24|, |R4|, PT ;  /* 0x400000041800722a */ /* 0x000fe20003f0e200 */
[----:B------:R-:W-:Y:S01]  /*5260*/  MOV R7, R2 ;  /* 0x0000000200077202 */ /* 0x000fe20000000f00 */
[----:B------:R-:W-:Y:S02]  /*5270*/  IMAD.MOV.U32 R8, RZ, RZ, R9 ;  /* 0x000000ffff087224 */ /* 0x000fe400078e0009 */
[----:B------:R-:W-:Y:S02]  /*5280*/  IMAD.MOV.U32 R10, RZ, RZ, R4 ;  /* 0x000000ffff0a7224 */ /* 0x000fe400078e0004 */
[----:B------:R-:W-:-:S08]  /*5290*/  IMAD.MOV.U32 R11, RZ, RZ, R5 ;  /* 0x000000ffff0b7224 */ /* 0x000fd000078e0005 */
        /* <DEDUP_REMOVED lines=9> */
.L_x_208:
[----:B------:R-:W-:Y:S05]  /*5330*/  BSYNC.RECONVERGENT B2 ;  /* 0x0000000000027941 */ /* 0x000fea0003800200 */
.L_x_207:
[C---:B------:R-:W-:Y:S02]  /*5340*/  VIADD R5, R21.reuse, 0x200 ;  /* 0x0000020015057836 */ /* 0x040fe40000000000 */
[----:B------:R-:W-:-:S03]  /*5350*/  VIADD R21, R21, 0x400 ;  /* 0x0000040015157836 */ /* 0x000fc60000000000 */
[----:B------:R-:W-:-:S13]  /*5360*/  ISETP.GE.AND P0, PT, R5, R20, PT ;  /* 0x000000140500720c */ /* 0x000fda0003f06270 */
[----:B------:R-:W-:Y:S05]  /*5370*/  @!P0 BRA `(.L_x_209) ;  /* 0xfffffff800448947 */ /* 0x000fea000383ffff */
.L_x_195:
[----:B------:R-:W-:Y:S05]  /*5380*/  BSYNC.RECONVERGENT B1 ;  /* 0x0000000000017941 */ /* 0x000fea0003800200 */
.L_x_188:
        /* <DEDUP_REMOVED lines=32> */
.L_x_211:
[----:B------:R-:W-:Y:S05]  /*5590*/  BSYNC.RECONVERGENT B1 ;  /* 0x0000000000017941 */ /* 0x000fea0003800200 */
.L_x_210:
        /* <DEDUP_REMOVED lines=31> */
.L_x_213:
[----:B------:R-:W-:Y:S05]  /*5790*/  BSYNC.RECONVERGENT B1 ;  /* 0x0000000000017941 */ /* 0x000fea0003800200 */
.L_x_212:
        /* <DEDUP_REMOVED lines=31> */
.L_x_215:
[----:B------:R-:W-:Y:S05]  /*5990*/  BSYNC.RECONVERGENT B1 ;  /* 0x0000000000017941 */ /* 0x000fea0003800200 */
.L_x_214:
[----:B------:R-:W-:Y:S01]  /*59a0*/  ISETP.GT.AND P0, PT, R2, 0x17, PT ;  /* 0x000000170200780c */ /* 0x000fe20003f04270 */
[----:B-1----:R1:W1:Y:S01]  /*59b0*/  SHFL.DOWN PT, R6, R4, 0x8, 0x1f ;  /* 0x09001f0004067f89 */ /* 0x00226200000e0000 */
[----:B------:R-:W-:Y:S01]  /*59c0*/  BSSY.RECONVERGENT B1, `(.L_x_216) ;  /* 0x000001d000017945 */ /* 0x000fe20003800200 */
[----:B--2---:R-:W-:Y:S02]  /*59d0*/  IMAD.MOV.U32 R12, RZ, RZ, R10 ;  /* 0x000000ffff0c7224 */ /* 0x004fe400078e000a */
[----:B------:R2:W1:Y:S01]  /*59e0*/  SHFL.DOWN PT, R7, R5, 0x8, 0x1f ;  /* 0x09001f0005077f89 */ /* 0x00046200000e0000 */
[----:B------:R-:W-:Y:S02]  /*59f0*/  IMAD.MOV.U32 R13, RZ, RZ, R11 ;  /* 0x000000ffff0d7224 */ /* 0x000fe400078e000b */
[----:B------:R-:W-:Y:S01]  /*5a00*/  IMAD.MOV.U32 R8, RZ, RZ, R4 ;  /* 0x000000ffff087224 */ /* 0x000fe200078e0004 */
[----:B0-----:R2:W0:Y:S01]  /*5a10*/  SHFL.DOWN PT, R15, R10, 0x8, 0x1f ;  /* 0x09001f000a0f7f89 */ /* 0x00142200000e0000 */
[----:B----4-:R-:W-:-:S03]  /*5a20*/  IMAD.MOV.U32 R9, RZ, RZ, R5 ;  /* 0x000000ffff097224 */ /* 0x010fc600078e0005 */
[----:B---3--:R2:W3:Y:S01]  /*5a30*/  SHFL.DOWN PT, R14, R11, 0x8, 0x1f ;  /* 0x09001f000b0e7f89 */ /* 0x0084e200000e0000 */
[----:B------:R-:W-:Y:S05]  /*5a40*/  @P0 BRA `(.L_x_217) ;  /* 0x0000000000500947 */ /* 0x000fea0003800000 */
[----:B-1----:R-:W-:Y:S01]  /*5a50*/  DSETP.GEU.AND P0, PT, |R4|, |R6|, PT ;  /* 0x400000060400722a */ /* 0x002fe20003f0e200 */
        /* <DEDUP_REMOVED lines=19> */
.L_x_217:
[----:B------:R-:W-:Y:S05]  /*5b90*/  BSYNC.RECONVERGENT B1 ;  /* 0x0000000000017941 */ /* 0x000fea0003800200 */
.L_x_216:
[----:B------:R-:W-:Y:S01]  /*5ba0*/  ISETP.GT.AND P0, PT, R2, 0xf, PT ;  /* 0x0000000f0200780c */ /* 0x000fe20003f04270 */
[----:B--2---:R2:W4:Y:S01]  /*5bb0*/  SHFL.DOWN PT, R10, R8, 0x10, 0x1f ;  /* 0x0a001f00080a7f89 */ /* 0x00452200000e0000 */
[----:B------:R-:W-:Y:S01]  /*5bc0*/  BSSY.RECONVERGENT B1, `(.L_x_218) ;  /* 0x000001d000017945 */ /* 0x000fe20003800200 */
[----:B-1----:R-:W-:Y:S02]  /*5bd0*/  IMAD.MOV.U32 R4, RZ, RZ, R12 ;  /* 0x000000ffff047224 */ /* 0x002fe400078e000c */
[----:B------:R2:W1:Y:S01]  /*5be0*/  SHFL.DOWN PT, R11, R9, 0x10, 0x1f ;  /* 0x0a001f00090b7f89 */ /* 0x00046200000e0000 */
[----:B------:R-:W-:Y:S02]  /*5bf0*/  IMAD.MOV.U32 R5, RZ, RZ, R13 ;  /* 0x000000ffff057224 */ /* 0x000fe400078e000d */
[----:B------:R-:W-:Y:S01]  /*5c00*/  IMAD.MOV.U32 R6, RZ, RZ, R8 ;  /* 0x000000ffff067224 */ /* 0x000fe200078e0008 */
[----:B0-----:R2:W0:Y:S01]  /*5c10*/  SHFL.DOWN PT, R15, R12, 0x10, 0x1f ;  /* 0x0a001f000c0f7f89 */ /* 0x00142200000e0000 */
[----:B------:R-:W-:-:S03]  /*5c20*/  IMAD.MOV.U32 R7, RZ, RZ, R9 ;  /* 0x000000ffff077224 */ /* 0x000fc600078e0009 */
[----:B---3--:R2:W3:Y:S01]  /*5c30*/  SHFL.DOWN PT, R14, R13, 0x10, 0x1f ;  /* 0x0a001f000d0e7f89 */ /* 0x0084e200000e0000 */
        /* <DEDUP_REMOVED lines=21> */
.L_x_219:
[----:B------:R-:W-:Y:S05]  /*5d90*/  BSYNC.RECONVERGENT B1 ;  /* 0x0000000000017941 */ /* 0x000fea0003800200 */
.L_x_218:
[----:B------:R-:W-:Y:S01]  /*5da0*/  ISETP.NE.AND P0, PT, R2, RZ, PT ;  /* 0x000000ff0200720c */ /* 0x000fe20003f05270 */
[----:B------:R-:W-:-:S12]  /*5db0*/  BSSY.RECONVERGENT B1, `(.L_x_220) ;  /* 0x000000a000017945 */ /* 0x000fd80003800200 */
[----:B------:R-:W-:Y:S05]  /*5dc0*/  @P0 BRA `(.L_x_221) ;  /* 0x0000000000200947 */ /* 0x000fea0003800000 */
[----:B--2---:R-:W2:Y:S01]  /*5dd0*/  S2R R9, SR_CgaCtaId ;  /* 0x0000000000097919 */ /* 0x004ea20000008800 */
[----:B------:R-:W-:Y:S02]  /*5de0*/  MOV R8, 0x400 ;  /* 0x0000040000087802 */ /* 0x000fe40000000f00 */
[----:B------:R-:W-:-:S04]  /*5df0*/  SHF.R.U32.HI R2, RZ, 0x1, R3 ;  /* 0x00000001ff027819 */ /* 0x000fc80000011603 */
[----:B------:R-:W-:Y:S02]  /*5e00*/  LOP3.LUT R2, R2, 0x1f0, RZ, 0xc0, !PT ;  /* 0x000001f002027812 */ /* 0x000fe400078ec0ff */
[----:B--2---:R-:W-:-:S05]  /*5e10*/  LEA R9, R9, R8, 0x18 ;  /* 0x0000000809097211 */ /* 0x004fca00078ec0ff */
[----:B------:R-:W-:-:S05]  /*5e20*/  IMAD.IADD R9, R2, 0x1, R9 ;  /* 0x0000000102097824 */ /* 0x000fca00078e0209 */
[----:B------:R2:W-:Y:S04]  /*5e30*/  STS.64 [R9+0x10], R4 ;  /* 0x0000100409007388 */ /* 0x0005e80000000a00 */
[----:B------:R2:W-:Y:S02]  /*5e40*/  STS.64 [R9+0x8], R6 ;  /* 0x0000080609007388 */ /* 0x0005e40000000a00 */
.L_x_221:
[----:B------:R-:W-:Y:S05]  /*5e50*/  BSYNC.RECONVERGENT B1 ;  /* 0x0000000000017941 */ /* 0x000fea0003800200 */
.L_x_220:
[----:B------:R-:W-:Y:S01]  /*5e60*/  BAR.SYNC.DEFER_BLOCKING 0x0 ;  /* 0x0000000000007b1d */ /* 0x000fe20000010000 */
[----:B------:R-:W-:-:S13]  /*5e70*/  ISETP.NE.AND P1, PT, R3, RZ, PT ;  /* 0x000000ff0300720c */ /* 0x000fda0003f25270 */
[----:B------:R-:W-:Y:S05]  /*5e80*/  @P1 BRA `(.L_x_149) ;  /* 0x00000008008c1947 */ /* 0x000fea0003800000 */
[----:B------:R-:W5:Y:S01]  /*5e90*/  S2R R3, SR_CgaCtaId ;  /* 0x0000000000037919 */ /* 0x000f620000008800 */
[----:B------:R-:W-:Y:S01]  /*5ea0*/  MOV R20, 0x400 ;  /* 0x0000040000147802 */ /* 0x000fe20000000f00 */
[----:B------:R-:W-:Y:S03]  /*5eb0*/  BSSY.RECONVERGENT B1, `(.L_x_222) ;  /* 0x000001a000017945 */ /* 0x000fe60003800200 */
[----:B-----5:R-:W-:-:S05]  /*5ec0*/  LEA R20, R3, R20, 0x18 ;  /* 0x0000001403147211 */ /* 0x020fca00078ec0ff */
[----:B------:R-:W5:Y:S04]  /*5ed0*/  LDS.64 R16, [R20+0x18] ;  /* 0x0000180014107984 */ /* 0x000f680000000a00 */
[----:B-12-4-:R-:W1:Y:S04]  /*5ee0*/  LDS.128 R8, [R20+0x20] ;  /* 0x0000200014087984 */ /* 0x016e680000000c00 */
[----:B------:R2:W4:Y:S04]  /*5ef0*/  LDS.64 R2, [R20+0x80] ;  /* 0x0000800014027984 */ /* 0x0005280000000a00 */
[----:B0--3--:R2:W0:Y:S01]  /*5f00*/  LDS.128 R12, [R20+0x30] ;  /* 0x00003000140c7984 */ /* 0x0094220000000c00 */
[----:B-----5:R-:W-:Y:S01]  /*5f10*/  DSETP.GEU.AND P0, PT, |R6|, |R16|, PT ;  /* 0x400000100600722a */ /* 0x020fe20003f0e200 */
[----:B------:R-:W-:-:S02]  /*5f20*/  IMAD.MOV.U32 R22, RZ, RZ, R16 ;  /* 0x000000ffff167224 */ /* 0x000fc400078e0010 */
[----:B------:R-:W-:Y:S02]  /*5f30*/  IMAD.MOV.U32 R23, RZ, RZ, R17 ;  /* 0x000000ffff177224 */ /* 0x000fe400078e0011 */
[----:B-1----:R-:W-:Y:S02]  /*5f40*/  IMAD.MOV.U32 R25, RZ, RZ, R8 ;  /* 0x000000ffff197224 */ /* 0x002fe400078e0008 */
[----:B------:R-:W-:-:S07]  /*5f50*/  IMAD.MOV.U32 R21, RZ, RZ, R9 ;  /* 0x000000ffff157224 */ /* 0x000fce00078e0009 */
[----:B0-2-4-:R-:W-:Y:S05]  /*5f60*/  @!P0 BRA `(.L_x_223) ;  /* 0x0000000000388947 */ /* 0x015fea0003800000 */
        /* <DEDUP_REMOVED lines=14> */
.L_x_223:
[----:B------:R-:W-:Y:S05]  /*6050*/  BSYNC.RECONVERGENT B1 ;  /* 0x0000000000017941 */ /* 0x000fea0003800200 */
.L_x_222:
        /* <DEDUP_REMOVED lines=23> */
.L_x_225:
[----:B------:R-:W-:Y:S05]  /*61d0*/  BSYNC.RECONVERGENT B1 ;  /* 0x0000000000017941 */ /* 0x000fea0003800200 */
.L_x_224:
        /* <DEDUP_REMOVED lines=21> */
.L_x_227:
[----:B------:R-:W-:Y:S05]  /*6330*/  BSYNC.RECONVERGENT B1 ;  /* 0x0000000000017941 */ /* 0x000fea0003800200 */
.L_x_226:
        /* <DEDUP_REMOVED lines=23> */
.L_x_229:
[----:B------:R-:W-:Y:S05]  /*64b0*/  BSYNC.RECONVERGENT B1 ;  /* 0x0000000000017941 */ /* 0x000fea0003800200 */
.L_x_228:
        /* <DEDUP_REMOVED lines=21> */
.L_x_231:
[----:B------:R-:W-:Y:S05]  /*6610*/  BSYNC.RECONVERGENT B1 ;  /* 0x0000000000017941 */ /* 0x000fea0003800200 */
.L_x_230:
        /* <DEDUP_REMOVED lines=21> */
.L_x_233:
[----:B------:R-:W-:Y:S05]  /*6770*/  BSYNC.RECONVERGENT B1 ;  /* 0x0000000000017941 */ /* 0x000fea0003800200 */
.L_x_232:
        /* <DEDUP_REMOVED lines=20> */
.L_x_149:
[----:B------:R-:W-:Y:S05]  /*68c0*/  BSYNC.RECONVERGENT B0 ;  /* 0x0000000000007941 */ /* 0x000fea0003800200 */
.L_x_116:
[----:B------:R-:W-:Y:S05]  /*68d0*/  @P1 EXIT ;  /* 0x000000000000194d */ /* 0x000fea0003800000 */
[----:B01--4-:R-:W0:Y:S02]  /*68e0*/  LDC.64 R2, c[0x0][0x390] ;  /* 0x0000e400ff027b82 */ /* 0x013e240000000a00 */
[----:B0-----:R-:W-:-:S05]  /*68f0*/  IMAD.WIDE.U32 R2, R0, 0x10, R2 ;  /* 0x0000001000027825 */ /* 0x001fca00078e0002 */
[----:B------:R-:W-:Y:S04]  /*6900*/  STG.E.64 desc[UR10][R2.64], R6 ;  /* 0x0000000602007986 */ /* 0x000fe8000c101b0a */
[----:B------:R-:W-:Y:S01]  /*6910*/  STG.E.64 desc[UR10][R2.64+0x8], R4 ;  /* 0x0000080402007986 */ /* 0x000fe2000c101b0a */
[----:B------:R-:W-:Y:S05]  /*6920*/  EXIT ;  /* 0x000000000000794d */ /* 0x000fea0003800000 */
.L_x_234:
        /* <DEDUP_REMOVED lines=13> */
.L_x_775:


//--------------------- .text._ZN6thrust24THRUST_300001_SM_1000_NS8cuda_cub4core6detail13_kernel_agentINS1_8__reduce11ReduceAgentINS0_12zip_iteratorIN4cuda3std3__45tupleIJNS0_10device_ptrIdEENS0_17counting_iteratorIlNS0_11use_defaultESF_SF_EEEEEEEPNSB_IJdlEEESJ_lNS1_9__extrema9arg_max_fIdl14abs_comparatorEEEEJSI_SK_lSO_EEEvDpT0_ --------------------------
	.section	.text._ZN6thrust24THRUST_300001_SM_1000_NS8cuda_cub4core6detail13_kernel_agentINS1_8__reduce11ReduceAgentINS0_12zip_iteratorIN4cuda3std3__45tupleIJNS0_10device_ptrIdEENS0_17counting_iteratorIlNS0_11use_defaultESF_SF_EEEEEEEPNSB_IJdlEEESJ_lNS1_9__extrema9arg_max_fIdl14abs_comparatorEEEEJSI_SK_lSO_EEEvDpT0_,"ax",@progbits
	.align	128
        .global         _ZN6thrust24THRUST_300001_SM_1000_NS8cuda_cub4core6detail13_kernel_agentINS1_8__reduce11ReduceAgentINS0_12zip_iteratorIN4cuda3std3__45tupleIJNS0_10device_ptrIdEENS0_17counting_iteratorIlNS0_11use_defaultESF_SF_EEEEEEEPNSB_IJdlEEESJ_lNS1_9__extrema9arg_max_fIdl14abs_comparatorEEEEJSI_SK_lSO_EEEvDpT0_
        .type           _ZN6thrust24THRUST_300001_SM_1000_NS8cuda_cub4core6detail13_kernel_agentINS1_8__reduce11ReduceAgentINS0_12zip_iteratorIN4cuda3std3__45tupleIJNS0_10device_ptrIdEENS0_17counting_iteratorIlNS0_11use_defaultESF_SF_EEEEEEEPNSB_IJdlEEESJ_lNS1_9__extrema9arg_max_fIdl14abs_comparatorEEEEJSI_SK_lSO_EEEvDpT0_,@function
        .size           _ZN6thrust24THRUST_300001_SM_1000_NS8cuda_cub4core6detail13_kernel_agentINS1_8__reduce11ReduceAgentINS0_12zip_iteratorIN4cuda3std3__45tupleIJNS0_10device_ptrIdEENS0_17counting_iteratorIlNS0_11use_defaultESF_SF_EEEEEEEPNSB_IJdlEEESJ_lNS1_9__extrema9arg_max_fIdl14abs_comparatorEEEEJSI_SK_lSO_EEEvDpT0_,(.L_x_776 - _ZN6thrust24THRUST_300001_SM_1000_NS8cuda_cub4core6detail13_kernel_agentINS1_8__reduce11ReduceAgentINS0_12zip_iteratorIN4cuda3std3__45tupleIJNS0_10device_ptrIdEENS0_17counting_iteratorIlNS0_11use_defaultESF_SF_EEEEEEEPNSB_IJdlEEESJ_lNS1_9__extrema9arg_max_fIdl14abs_comparatorEEEEJSI_SK_lSO_EEEvDpT0_)
        .other          _ZN6thrust24THRUST_300001_SM_1000_NS8cuda_cub4core6detail13_kernel_agentINS1_8__reduce11ReduceAgentINS0_12zip_iteratorIN4cuda3std3__45tupleIJNS0_10device_ptrIdEENS0_17counting_iteratorIlNS0_11use_defaultESF_SF_EEEEEEEPNSB_IJdlEEESJ_lNS1_9__extrema9arg_max_fIdl14abs_comparatorEEEEJSI_SK_lSO_EEEvDpT0_,@"STO_CUDA_ENTRY STV_DEFAULT"
_ZN6thrust24THRUST_300001_SM_1000_NS8cuda_cub4core6detail13_kernel_agentINS1_8__reduce11ReduceAgentINS0_12zip_iteratorIN4cuda3std3__45tupleIJNS0_10device_ptrIdEENS0_17counting_iteratorIlNS0_11use_defaultESF_SF_EEEEEEEPNSB_IJdlEEESJ_lNS1_9__extrema9arg_max_fIdl14abs_comparatorEEEEJSI_SK_lSO_EEEvDpT0_:
.text._ZN6thrust24THRUST_300001_SM_1000_NS8cuda_cub4core6detail13_kernel_agentINS1_8__reduce11ReduceAgentINS0_12zip_iteratorIN4cuda3std3__45tupleIJNS0_10device_ptrIdEENS0_17counting_iteratorIlNS0_11use_defaultESF_SF_EEEEEEEPNSB_IJdlEEESJ_lNS1_9__extrema9arg_max_fIdl14abs_comparatorEEEEJSI_SK_lSO_EEEvDpT0_:
[----:B------:R-:W-:Y:S01]  /*0000*/  LDC R1, c[0x0][0x37c] ;  /* 0x0000df00ff017b82 */ /* 0x000fe20000000800 */
[----:B------:R-:W0:Y:S02]  /*0010*/  LDCU.64 UR4, c[0x0][0x398] ;  /* 0x00007300ff0477ac */ /* 0x000e240008000a00 */
[----:B0-----:R-:W-:-:S04]  /*0020*/  ISETP.NE.U32.AND P0, PT, RZ, UR4, PT ;  /* 0x00000004ff007c0c */ /* 0x001fc8000bf05070 */
[----:B------:R-:W-:-:S13]  /*0030*/  ISETP.NE.AND.EX P0, PT, RZ, UR5, PT, P0 ;  /* 0x00000005ff007c0c */ /* 0x000fda000bf05300 */
[----:B------:R-:W-:Y:S05]  /*0040*/  @!P0 EXIT ;  /* 0x000000000000894d */ /* 0x000fea0003800000 */
[----:B------:R-:W-:Y:S01]  /*0050*/  UISETP.GT.U32.AND UP0, UPT, UR4, 0x4ff, UPT ;  /* 0x000004ff0400788c */ /* 0x000fe2000bf04070 */
[----:B------:R-:W-:Y:S01]  /*0060*/  BSSY.RECONVERGENT B0, `(.L_x_235) ;  /* 0x000063e000007945 */ /* 0x000fe20003800200 */
[----:B------:R-:W0:Y:S02]  /*0070*/  LDCU.64 UR8, c[0x0][0x358] ;  /* 0x00006b00ff0877ac */ /* 0x000e240008000a00 */
[----:B------:R-:W-:-:S09]  /*0080*/  UISETP.GT.AND.EX UP0, UPT, UR5, URZ, UPT, UP0 ;  /* 0x000000ff0500728c */ /* 0x000fd2000bf04300 */
        /* <DEDUP_REMOVED lines=9> */
[----:B------:R-:W1:Y:S01]  /*0120*/  LDC.64 R2, c[0x0][0x380] ;  /* 0x0000e000ff027b82 */ /* 0x000e620000000a00 */
[----:B------:R-:W2:Y:S01]  /*0130*/  LDCU.64 UR6, c[0x0][0x388] ;  /* 0x00007100ff0677ac */ /* 0x000ea20008000a00 */
[----:B-1----:R-:W-:-:S06]  /*0140*/  IMAD.WIDE.U32 R2, R0, 0x8, R2 ;  /* 0x0000000800027825 */ /* 0x002fcc00078e0002 */
[----:B0-----:R-:W5:Y:S01]  /*0150*/  LDG.E.64 R2, desc[UR8][R2.64] ;  /* 0x0000000802027981 */ /* 0x001f62000c1e1b00 */
[C---:B--2---:R-:W-:Y:S01]  /*0160*/  IADD3 R9, P0, PT, R0.reuse, UR6, RZ ;  /* 0x0000000600097c10 */ /* 0x044fe2000ff1e0ff */
[----:B------:R-:W-:-:S04]  /*0170*/  VIADD R10, R0, 0x100 ;  /* 0x00000100000a7836 */ /* 0x000fc80000000000 */
[----:B------:R-:W-:-:S08]  /*0180*/  IMAD.X R8, RZ, RZ, UR7, P0 ;  /* 0x00000007ff087e24 */ /* 0x000fd000080e06ff */
.L_x_238:
[----:B0-----:R-:W-:Y:S05]  /*0190*/  BSYNC.RECONVERGENT B1 ;  /* 0x0000000000017941 */ /* 0x001fea0003800200 */
.L_x_237:
[----:B------:R-:W-:Y:S01]  /*01a0*/  ISETP.GE.AND P0, PT, R10, UR4, PT ;  /* 0x000000040a007c0c */ /* 0x000fe2000bf06270 */
[----:B------:R-:W-:-:S12]  /*01b0*/  BSSY.RECONVERGENT B1, `(.L_x_239) ;  /* 0x00000a9000017945 */ /* 0x000fd80003800200 */
[----:B------:R-:W-:Y:S05]  /*01c0*/  @P0 BRA `(.L_x_240) ;  /* 0x00000008009c0947 */ /* 0x000fea0003800000 */
[----:B------:R-:W-:Y:S01]  /*01d0*/  LOP3.LUT R4, RZ, R10, RZ, 0x33, !PT ;  /* 0x0000000aff047212 */ /* 0x000fe200078e33ff */
[----:B------:R-:W-:Y:S04]  /*01e0*/  BSSY.RECONVERGENT B2, `(.L_x_241) ;  /* 0x0000034000027945 */ /* 0x000fe80003800200 */
[----:B------:R-:W-:-:S05]  /*01f0*/  VIADD R16, R4, UR4 ;  /* 0x0000000404107c36 */ /* 0x000fca0008000000 */
[----:B------:R-:W-:-:S04]  /*0200*/  LOP3.LUT R4, R16, 0x300, RZ, 0xc0, !PT ;  /* 0x0000030010047812 */ /* 0x000fc800078ec0ff */
[----:B------:R-:W-:-:S13]  /*0210*/  ISETP.NE.AND P0, PT, R4, 0x300, PT ;  /* 0x000003000400780c */ /* 0x000fda0003f05270 */
[----:B------:R-:W-:Y:S05]  /*0220*/  @!P0 BRA `(.L_x_242) ;  /* 0x0000000000bc8947 */ /* 0x000fea0003800000 */
[----:B------:R-:W0:Y:S01]  /*0230*/  LDC.64 R4, c[0x0][0x380] ;  /* 0x0000e000ff047b82 */ /* 0x000e220000000a00 */
[----:B------:R-:W1:Y:S01]  /*0240*/  LDCU.64 UR6, c[0x0][0x388] ;  /* 0x00007100ff0677ac */ /* 0x000e620008000a00 */
[----:B------:R-:W-:-:S04]  /*0250*/  LEA.HI R6, R16, 0x1, RZ, 0x18 ;  /* 0x0000000110067811 */ /* 0x000fc800078fc0ff */
[----:B------:R-:W-:-:S05]  /*0260*/  LOP3.LUT R6, R6, 0x3, RZ, 0xc0, !PT ;  /* 0x0000000306067812 */ /* 0x000fca00078ec0ff */
[----:B------:R-:W-:Y:S01]  /*0270*/  IMAD.MOV R11, RZ, RZ, -R6 ;  /* 0x000000ffff0b7224 */ /* 0x000fe200078e0a06 */
[C---:B-1----:R-:W-:Y:S01]  /*0280*/  IADD3 R14, P0, PT, R10.reuse, UR6, RZ ;  /* 0x000000060a0e7c10 */ /* 0x042fe2000ff1e0ff */
[----:B0-----:R-:W-:-:S04]  /*0290*/  IMAD.WIDE.U32 R4, R10, 0x8, R4 ;  /* 0x000000080a047825 */ /* 0x001fc800078e0004 */
[----:B------:R-:W-:Y:S02]  /*02a0*/  IMAD.MOV.U32 R12, RZ, RZ, R4 ;  /* 0x000000ffff0c7224 */ /* 0x000fe400078e0004 */
[----:B------:R-:W-:Y:S02]  /*02b0*/  IMAD.MOV.U32 R13, RZ, RZ, R5 ;  /* 0x000000ffff0d7224 */ /* 0x000fe400078e0005 */
[----:B------:R-:W-:-:S07]  /*02c0*/  IMAD.X R15, RZ, RZ, UR7, P0 ;  /* 0x00000007ff0f7e24 */ /* 0x000fce00080e06ff */
.L_x_245:
        /* <DEDUP_REMOVED lines=31> */
.L_x_244:
[----:B------:R-:W-:Y:S05]  /*04c0*/  BSYNC.RECONVERGENT B3 ;  /* 0x0000000000037941 */ /* 0x000fea0003800200 */
.L_x_243:
[----:B------:R-:W-:Y:S01]  /*04d0*/  IADD3 R14, P0, PT, R14, 0x100, RZ ;  /* 0x000001000e0e7810 */ /* 0x000fe20007f1e0ff */
[----:B------:R-:W-:Y:S02]  /*04e0*/  VIADD R10, R10, 0x100 ;  /* 0x000001000a0a7836 */ /* 0x000fe40000000000 */
[----:B------:R-:W-:Y:S02]  /*04f0*/  IMAD.X R13, RZ, RZ, R13, P3 ;  /* 0x000000ffff0d7224 */ /* 0x000fe400018e060d */
[----:B------:R-:W-:Y:S01]  /*0500*/  IMAD.X R15, RZ, RZ, R15, P0 ;  /* 0x000000ffff0f7224 */ /* 0x000fe200000e060f */
[----:B------:R-:W-:Y:S07]  /*0510*/  @P2 BRA `(.L_x_245) ;  /* 0xfffffffc006c2947 */ /* 0x000fee000383ffff */
.L_x_242:
[----:B------:R-:W-:Y:S05]  /*0520*/  BSYNC.RECONVERGENT B2 ;  /* 0x0000000000027941 */ /* 0x000fea0003800200 */
.L_x_241:
[----:B------:R-:W-:-:S13]  /*0530*/  ISETP.GE.U32.AND P0, PT, R16, 0x300, PT ;  /* 0x000003001000780c */ /* 0x000fda0003f06070 */
[----:B------:R-:W-:Y:S05]  /*0540*/  @!P0 BRA `(.L_x_240) ;  /* 0x0000000400bc8947 */ /* 0x000fea0003800000 */
[----:B------:R-:W0:Y:S01]  /*0550*/  LDC.64 R4, c[0x0][0x380] ;  /* 0x0000e000ff047b82 */ /* 0x000e220000000a00 */
[----:B------:R-:W-:-:S07]  /*0560*/  VIADD R20, R10, 0x200 ;  /* 0x000002000a147836 */ /* 0x000fce0000000000 */
[----:B------:R-:W1:Y:S02]  /*0570*/  LDC.64 R6, c[0x0][0x388] ;  /* 0x0000e200ff067b82 */ /* 0x000e640000000a00 */
.L_x_254:
[----:B------:R-:W-:-:S04]  /*0580*/  VIADD R17, R20, 0xfffffe00 ;  /* 0xfffffe0014117836 */ /* 0x000fc80000000000 */
[----:B0-----:R-:W-:-:S05]  /*0590*/  IMAD.WIDE R24, R17, 0x8, R4 ;  /* 0x0000000811187825 */ /* 0x001fca00078e0204 */
[----:B------:R-:W2:Y:S04]  /*05a0*/  LDG.E.64 R18, desc[UR8][R24.64] ;  /* 0x0000000818127981 */ /* 0x000ea8000c1e1b00 */
[----:B-----5:R0:W5:Y:S04]  /*05b0*/  LDG.E.64 R14, desc[UR8][R24.64+0x800] ;  /* 0x00080008180e7981 */ /* 0x020168000c1e1b00 */
[----:B------:R0:W5:Y:S04]  /*05c0*/  LDG.E.64 R12, desc[UR8][R24.64+0x1000] ;  /* 0x00100008180c7981 */ /* 0x000168000c1e1b00 */
[----:B------:R0:W5:Y:S01]  /*05d0*/  LDG.E.64 R10, desc[UR8][R24.64+0x1800] ;  /* 0x00180008180a7981 */ /* 0x000162000c1e1b00 */
[----:B-1----:R-:W-:Y:S01]  /*05e0*/  IADD3 R26, P1, PT, R17, R6, RZ ;  /* 0x00000006111a7210 */ /* 0x002fe20007f3e0ff */
[----:B------:R-:W-:Y:S01]  /*05f0*/  BSSY.RECONVERGENT B2, `(.L_x_246) ;  /* 0x0000017000027945 */ /* 0x000fe20003800200 */
[----:B------:R-:W-:-:S02]  /*0600*/  VIADD R23, R20, 0xffffff00 ;  /* 0xffffff0014177836 */ /* 0x000fc40000000000 */
[----:B------:R-:W-:Y:S01]  /*0610*/  LEA.HI.X.SX32 R27, R17, R7, 0x1, P1 ;  /* 0x00000007111b7211 */ /* 0x000fe200008f0eff */
[----:B------:R-:W-:-:S04]  /*0620*/  IMAD.MOV.U32 R22, RZ, RZ, R26 ;  /* 0x000000ffff167224 */ /* 0x000fc800078e001a */
        /* <DEDUP_REMOVED lines=19> */
.L_x_247:
[----:B------:R-:W-:Y:S05]  /*0760*/  BSYNC.RECONVERGENT B2 ;  /* 0x0000000000027941 */ /* 0x000fea0003800200 */
.L_x_246:
[----:B-----5:R-:W-:Y:S01]  /*0770*/  DSETP.GEU.AND P0, PT, |R16|, |R14|, PT ;  /* 0x4000000e1000722a */ /* 0x020fe20003f0e200 */
[C---:B------:R-:W-:Y:S01]  /*0780*/  IADD3 R19, P1, PT, R23.reuse, R6, RZ ;  /* 0x0000000617137210 */ /* 0x040fe20007f3e0ff */
[----:B------:R-:W-:Y:S01]  /*0790*/  BSSY.RECONVERGENT B2, `(.L_x_248) ;  /* 0x0000015000027945 */ /* 0x000fe20003800200 */
[----:B------:R-:W-:Y:S02]  /*07a0*/  IMAD.MOV.U32 R2, RZ, RZ, R14 ;  /* 0x000000ffff027224 */ /* 0x000fe400078e000e */
[----:B------:R-:W-:Y:S01]  /*07b0*/  LEA.HI.X.SX32 R18, R23, R7, 0x1, P1 ;  /* 0x0000000717127211 */ /* 0x000fe200008f0eff */
[----:B------:R-:W-:Y:S02]  /*07c0*/  IMAD.MOV.U32 R9, RZ, RZ, R19 ;  /* 0x000000ffff097224 */ /* 0x000fe400078e0013 */
[----:B------:R-:W-:Y:S01]  /*07d0*/  IMAD.MOV.U32 R3, RZ, RZ, R15 ;  /* 0x000000ffff037224 */ /* 0x000fe200078e000f */
[----:B------:R-:W-:-:S05]  /*07e0*/  MOV R8, R18 ;  /* 0x0000001200087202 */ /* 0x000fca0000000f00 */
        /* <DEDUP_REMOVED lines=15> */
.L_x_249:
[----:B------:R-:W-:Y:S05]  /*08e0*/  BSYNC.RECONVERGENT B2 ;  /* 0x0000000000027941 */ /* 0x000fea0003800200 */
.L_x_248:
[----:B------:R-:W-:Y:S01]  /*08f0*/  DSETP.GEU.AND P0, PT, |R2|, |R12|, PT ;  /* 0x4000000c0200722a */ /* 0x000fe20003f0e200 */
[CC--:B------:R-:W-:Y:S01]  /*0900*/  IADD3 R22, P1, PT, R20.reuse, R6.reuse, RZ ;  /* 0x0000000614167210 */ /* 0x0c0fe20007f3e0ff */
[C---:B------:R-:W-:Y:S01]  /*0910*/  VIADD R16, R20.reuse, 0x100 ;  /* 0x0000010014107836 */ /* 0x040fe20000000000 */
[----:B------:R-:W-:Y:S01]  /*0920*/  BSSY.RECONVERGENT B2, `(.L_x_250) ;  /* 0x0000016000027945 */ /* 0x000fe20003800200 */
[----:B------:R-:W-:Y:S01]  /*0930*/  IMAD.MOV.U32 R14, RZ, RZ, R12 ;  /* 0x000000ffff0e7224 */ /* 0x000fe200078e000c */
[----:B------:R-:W-:Y:S01]  /*0940*/  LEA.HI.X.SX32 R19, R20, R7, 0x1, P1 ;  /* 0x0000000714137211 */ /* 0x000fe200008f0eff */
[----:B------:R-:W-:Y:S01]  /*0950*/  IMAD.MOV.U32 R17, RZ, RZ, R22 ;  /* 0x000000ffff117224 */ /* 0x000fe200078e0016 */
[----:B------:R-:W-:Y:S01]  /*0960*/  IADD3 R24, P2, PT, R16, R6, RZ ;  /* 0x0000000610187210 */ /* 0x000fe20007f5e0ff */
[----:B------:R-:W-:Y:S02]  /*0970*/  IMAD.MOV.U32 R15, RZ, RZ, R13 ;  /* 0x000000ffff0f7224 */ /* 0x000fe400078e000d */
[----:B------:R-:W-:-:S04]  /*0980*/  IMAD.MOV.U32 R18, RZ, RZ, R19 ;  /* 0x000000ffff127224 */ /* 0x000fc800078e0013 */
[----:B------:R-:W-:Y:S06]  /*0990*/  @!P0 BRA `(.L_x_251) ;  /* 0x0000000000388947 */ /* 0x000fec0003800000 */
        /* <DEDUP_REMOVED lines=14> */
.L_x_251:
[----:B------:R-:W-:Y:S05]  /*0a80*/  BSYNC.RECONVERGENT B2 ;  /* 0x0000000000027941 */ /* 0x000fea0003800200 */
.L_x_250:
[----:B------:R-:W-:Y:S01]  /*0a90*/  DSETP.GEU.AND P0, PT, |R14|, |R10|, PT ;  /* 0x4000000a0e00722a */ /* 0x000fe20003f0e200 */
[----:B------:R-:W-:Y:S01]  /*0aa0*/  LEA.HI.X.SX32 R13, R16, R7, 0x1, P2 ;  /* 0x00000007100d7211 */ /* 0x000fe200010f0eff */
[----:B------:R-:W-:Y:S01]  /*0ab0*/  BSSY.RECONVERGENT B2, `(.L_x_252) ;  /* 0x0000014000027945 */ /* 0x000fe20003800200 */
[----:B------:R-:W-:Y:S02]  /*0ac0*/  IMAD.MOV.U32 R9, RZ, RZ, R24 ;  /* 0x000000ffff097224 */ /* 0x000fe400078e0018 */
[----:B------:R-:W-:Y:S02]  /*0ad0*/  IMAD.MOV.U32 R2, RZ, RZ, R10 ;  /* 0x000000ffff027224 */ /* 0x000fe400078e000a */
[----:B------:R-:W-:Y:S02]  /*0ae0*/  IMAD.MOV.U32 R8, RZ, RZ, R13 ;  /* 0x000000ffff087224 */ /* 0x000fe400078e000d */
[----:B------:R-:W-:-:S05]  /*0af0*/  IMAD.MOV.U32 R3, RZ, RZ, R11 ;  /* 0x000000ffff037224 */ /* 0x000fca00078e000b */
        /* <DEDUP_REMOVED lines=15> */
.L_x_253:
[----:B------:R-:W-:Y:S05]  /*0bf0*/  BSYNC.RECONVERGENT B2 ;  /* 0x0000000000027941 */ /* 0x000fea0003800200 */
.L_x_252:
[C---:B------:R-:W-:Y:S02]  /*0c00*/  VIADD R10, R20.reuse, 0x200 ;  /* 0x00000200140a7836 */ /* 0x040fe40000000000 */
[----:B------:R-:W-:-:S03]  /*0c10*/  VIADD R20, R20, 0x400 ;  /* 0x0000040014147836 */ /* 0x000fc60000000000 */
[----:B------:R-:W-:-:S13]  /*0c20*/  ISETP.GE.AND P0, PT, R10, UR5, PT ;  /* 0x000000050a007c0c */ /* 0x000fda000bf06270 */
[----:B------:R-:W-:Y:S05]  /*0c30*/  @!P0 BRA `(.L_x_254) ;  /* 0xfffffff800508947 */ /* 0x000fea000383ffff */
.L_x_240:
[----:B------:R-:W-:Y:S05]  /*0c40*/  BSYNC.RECONVERGENT B1 ;  /* 0x0000000000017941 */ /* 0x000fea0003800200 */
.L_x_239:
[----:B------:R-:W0:Y:S02]  /*0c50*/  LDCU UR6, c[0x0][0x398] ;  /* 0x00007300ff0677ac */ /* 0x000e240008000800 */
[----:B0-----:R-:W-:-:S09]  /*0c60*/  UISETP.GE.AND UP0, UPT, UR6, 0x100, UPT ;  /* 0x000001000600788c */ /* 0x001fd2000bf06270 */
[----:B------:R-:W-:Y:S05]  /*0c70*/  BRA.U !UP0, `(.L_x_255) ;  /* 0x0000001508507547 */ /* 0x000fea000b800000 */
        /* <DEDUP_REMOVED lines=32> */
.L_x_257:
[----:B------:R-:W-:Y:S05]  /*0e80*/  BSYNC.RECONVERGENT B1 ;  /* 0x0000000000017941 */ /* 0x000fea0003800200 */
.L_x_256:
        /* <DEDUP_REMOVED lines=31> */
.L_x_259:
[----:B------:R-:W-:Y:S05]  /*1080*/  BSYNC.RECONVERGENT B1 ;  /* 0x0000000000017941 */ /* 0x000fea0003800200 */
.L_x_258:
[----:B------:R-:W-:Y:S01]  /*1090*/  ISETP.GT.AND P0, PT, R10, 0x1b, PT ;  /* 0x0000001b0a00780c */ /* 0x000fe20003f04270 */
[----:B-1----:R1:W1:Y:S01]  /*10a0*/  SHFL.DOWN PT, R6, R2, 0x4, 0x1f ;  /* 0x08801f0002067f89 */ /* 0x00226200000e0000 */
[----:B------:R-:W-:Y:S01]  /*10b0*/  BSSY.RECONVERGENT B1, `(.L_x_260) ;  /* 0x000001d000017945 */ /* 0x000fe20003800200 */
[----:B0-----:R-:W-:Y:S02]  /*10c0*/  IMAD.MOV.U32 R11, RZ, RZ, R8 ;  /* 0x000000ffff0b7224 */ /* 0x001fe400078e0008 */
[----:B--2---:R0:W2:Y:S01]  /*10d0*/  SHFL.DOWN PT, R7, R3, 0x4, 0x1f ;  /* 0x08801f0003077f89 */ /* 0x0040a200000e0000 */
[----:B------:R-:W-:Y:S02]  /*10e0*/  IMAD.MOV.U32 R12, RZ, RZ, R9 ;  /* 0x000000ffff0c7224 */ /* 0x000fe400078e0009 */
[----:B------:R-:W-:Y:S01]  /*10f0*/  IMAD.MOV.U32 R4, RZ, RZ, R2 ;  /* 0x000000ffff047224 */ /* 0x000fe200078e0002 */
[----:B----4-:R0:W4:Y:S01]  /*1100*/  SHFL.DOWN PT, R13, R8, 0x4, 0x1f ;  /* 0x08801f00080d7f89 */ /* 0x01012200000e0000 */
[----:B------:R-:W-:-:S03]  /*1110*/  IMAD.MOV.U32 R5, RZ, RZ, R3 ;  /* 0x000000ffff057224 */ /* 0x000fc600078e0003 */
[----:B---3--:R0:W3:Y:S01]  /*1120*/  SHFL.DOWN PT, R14, R9, 0x4, 0x1f ;  /* 0x08801f00090e7f89 */ /* 0x0080e200000e0000 */
[----:B------:R-:W-:Y:S05]  /*1130*/  @P0 BRA `(.L_x_261) ;  /* 0x0000000000500947 */ /* 0x000fea0003800000 */
[----:B-12---:R-:W-:Y:S01]  /*1140*/  DSETP.GEU.AND P0, PT, |R2|, |R6|, PT ;  /* 0x400000060200722a */ /* 0x006fe20003f0e200 */
[----:B----4-:R-:W-:Y:S02]  /*1150*/  IMAD.MOV.U32 R11, RZ, RZ, R13 ;  /* 0x000000ffff0b7224 */ /* 0x010fe400078e000d */
        /* <DEDUP_REMOVED lines=18> */
.L_x_261:
[----:B------:R-:W-:Y:S05]  /*1280*/  BSYNC.RECONVERGENT B1 ;  /* 0x0000000000017941 */ /* 0x000fea0003800200 */
.L_x_260:
        /* <DEDUP_REMOVED lines=31> */
.L_x_263:
[----:B------:R-:W-:Y:S05]  /*1480*/  BSYNC.RECONVERGENT B1 ;  /* 0x0000000000017941 */ /* 0x000fea0003800200 */
.L_x_262:
[----:B------:R-:W-:Y:S01]  /*1490*/  ISETP.GT.AND P0, PT, R10, 0xf, PT ;  /* 0x0000000f0a00780c */ /* 0x000fe20003f04270 */
[----:B-1----:R1:W1:Y:S01]  /*14a0*/  SHFL.DOWN PT, R4, R2, 0x10, 0x1f ;  /* 0x0a001f0002047f89 */ /* 0x00226200000e0000 */
[----:B------:R-:W-:Y:S01]  /*14b0*/  BSSY.RECONVERGENT B1, `(.L_x_264) ;  /* 0x000001d000017945 */ /* 0x000fe20003800200 */
[----:B---3--:R-:W-:Y:S01]  /*14c0*/  MOV R14, R8 ;  /* 0x00000008000e7202 */ /* 0x008fe20000000f00 */
[----:B------:R-:W-:Y:S01]  /*14d0*/  IMAD.MOV.U32 R15, RZ, RZ, R9 ;  /* 0x000000ffff0f7224 */ /* 0x000fe200078e0009 */
[----:B0-----:R0:W3:Y:S01]  /*14e0*/  SHFL.DOWN PT, R5, R3, 0x10, 0x1f ;  /* 0x0a001f0003057f89 */ /* 0x0010e200000e0000 */
[----:B------:R-:W-:Y:S02]  /*14f0*/  IMAD.MOV.U32 R12, RZ, RZ, R2 ;  /* 0x000000ffff0c7224 */ /* 0x000fe400078e0002 */
[----:B----4-:R-:W-:Y:S01]  /*1500*/  IMAD.MOV.U32 R13, RZ, RZ, R3 ;  /* 0x000000ffff0d7224 */ /* 0x010fe200078e0003 */
[----:B--2---:R0:W2:Y:S04]  /*1510*/  SHFL.DOWN PT, R7, R8, 0x10, 0x1f ;  /* 0x0a001f0008077f89 */ /* 0x0040a800000e0000 */
[----:B------:R0:W4:Y:S01]  /*1520*/  SHFL.DOWN PT, R6, R9, 0x10, 0x1f ;  /* 0x0a001f0009067f89 */ /* 0x00012200000e0000 */
        /* <DEDUP_REMOVED lines=21> */
.L_x_265:
[----:B------:R-:W-:Y:S05]  /*1680*/  BSYNC.RECONVERGENT B1 ;  /* 0x0000000000017941 */ /* 0x000fea0003800200 */
.L_x_264:
        /* <DEDUP_REMOVED lines=11> */
.L_x_267:
[----:B------:R-:W-:Y:S05]  /*1740*/  BSYNC.RECONVERGENT B1 ;  /* 0x0000000000017941 */ /* 0x000fea0003800200 */
.L_x_266:
        /* <DEDUP_REMOVED lines=8> */
[----:B-1234-:R-:W1:Y:S04]  /*17d0*/  LDS.128 R4, [R0+0x20] ;  /* 0x0000200000047984 */ /* 0x01ee680000000c00 */
[----:B------:R2:W3:Y:S04]  /*17e0*/  LDS.64 R2, [R0+0x80] ;  /* 0x0000800000027984 */ /* 0x0004e80000000a00 */
[----:B------:R2:W4:Y:S01]  /*17f0*/  LDS.128 R8, [R0+0x30] ;  /* 0x0000300000087984 */ /* 0x0005220000000c00 */
        /* <DEDUP_REMOVED lines=20> */
.L_x_270:
[----:B------:R-:W-:Y:S05]  /*1940*/  BSYNC.RECONVERGENT B1 ;  /* 0x0000000000017941 */ /* 0x000fea0003800200 */
.L_x_269:
        /* <DEDUP_REMOVED lines=23> */
.L_x_272:
[----:B------:R-:W-:Y:S05]  /*1ac0*/  BSYNC.RECONVERGENT B1 ;  /* 0x0000000000017941 */ /* 0x000fea0003800200 */
.L_x_271:
        /* <DEDUP_REMOVED lines=21> */
.L_x_274:
[----:B------:R-:W-:Y:S05]  /*1c20*/  BSYNC.RECONVERGENT B1 ;  /* 0x0000000000017941 */ /* 0x000fea0003800200 */
.L_x_273:
[----:B------:R0:W1:Y:S01]  /*1c30*/  LDS.128 R8, [R0+0x60] ;  /* 0x0000600000087984 */ /* 0x0000620000000c00 */
[----:B------:R-:W-:Y:S01]  /*1c40*/  DSETP.GEU.AND P0, PT, |R20|, |R14|, PT ;  /* 0x4000000e1400722a */ /* 0x000fe20003f0e200 */
[----:B------:R-:W-:Y:S01]  /*1c50*/  BSSY.RECONVERGENT B1, `(.L_x_275) ;  /* 0x0000015000017945 */ /* 0x000fe20003800200 */
[----:B------:R-:W-:Y:S01]  /*1c60*/  MOV R12, R14 ;  /* 0x0000000e000c7202 */ /* 0x000fe20000000f00 */
        /* <DEDUP_REMOVED lines=19> */
.L_x_276:
[----:B------:R-:W-:Y:S05]  /*1da0*/  BSYNC.RECONVERGENT B1 ;  /* 0x0000000000017941 */ /* 0x000fea0003800200 */
.L_x_275:
        /* <DEDUP_REMOVED lines=21> */
.L_x_278:
[----:B------:R-:W-:Y:S05]  /*1f00*/  BSYNC.RECONVERGENT B1 ;  /* 0x0000000000017941 */ /* 0x000fea0003800200 */
.L_x_277:
        /* <DEDUP_REMOVED lines=21> */
.L_x_280:
[----:B------:R-:W-:Y:S05]  /*2060*/  BSYNC.RECONVERGENT B1 ;  /* 0x0000000000017941 */ /* 0x000fea0003800200 */
.L_x_279:
        /* <DEDUP_REMOVED lines=21> */
.L_x_255:
[----:B------:R-:W0:Y:S01]  /*21c0*/  S2R R4, SR_LANEID ;  /* 0x0000000000047919 */ /* 0x000e220000000000 */
[----:B------:R-:W-:Y:S01]  /*21d0*/  LOP3.LUT R5, R0, 0x3e0, RZ, 0xc0, !PT ;  /* 0x000003e000057812 */ /* 0x000fe200078ec0ff */
[----:B------:R-:W-:Y:S01]  /*21e0*/  BSSY.RECONVERGENT B1, `(.L_x_281) ;  /* 0x0000024000017945 */ /* 0x000fe20003800200 */
[----:B------:R-:W-:Y:S02]  /*21f0*/  IMAD.MOV.U32 R12, RZ, RZ, R9 ;  /* 0x000000ffff0c7224 */ /* 0x000fe400078e0009 */
[----:B------:R-:W-:Y:S02]  /*2200*/  IMAD.MOV.U32 R14, RZ, RZ, R8 ;  /* 0x000000ffff0e7224 */ /* 0x000fe400078e0008 */
[----:B------:R-:W-:Y:S01]  /*2210*/  VIADD R6, R5, 0x20 ;  /* 0x0000002005067836 */ /* 0x000fe20000000000 */
[----:B------:R-:W-:Y:S01]  /*2220*/  LOP3.LUT R5, RZ, R5, RZ, 0x33, !PT ;  /* 0x00000005ff057212 */ /* 0x000fe200078e33ff */
[----:B-----5:R-:W-:-:S03]  /*2230*/  IMAD.MOV.U32 R7, RZ, RZ, R3 ;  /* 0x000000ffff077224 */ /* 0x020fc600078e0003 */
[----:B------:R-:W-:Y:S01]  /*2240*/  ISETP.GT.AND P0, PT, R6, UR6, PT ;  /* 0x0000000606007c0c */ /* 0x000fe2000bf04270 */
[----:B------:R-:W-:Y:S01]  /*2250*/  VIADD R5, R5, UR6 ;  /* 0x0000000605057c36 */ /* 0x000fe20008000000 */
[----:B------:R-:W-:-:S04]  /*2260*/  MOV R6, R2 ;  /* 0x0000000200067202 */ /* 0x000fc80000000f00 */
[----:B------:R-:W-:-:S05]  /*2270*/  SEL R5, R5, 0x1f, P0 ;  /* 0x0000001f05057807 */ /* 0x000fca0000000000 */
[----:B------:R1:W2:Y:S04]  /*2280*/  SHFL.DOWN PT, R10, R2, 0x1, R5 ;  /* 0x08200000020a7989 */ /* 0x0002a800000e0005 */
[----:B------:R1:W3:Y:S04]  /*2290*/  SHFL.DOWN PT, R11, R3, 0x1, R5 ;  /* 0x08200000030b7989 */ /* 0x0002e800000e0005 */
[----:B------:R1:W4:Y:S01]  /*22a0*/  SHFL.DOWN PT, R16, R9, 0x1, R5 ;  /* 0x0820000009107989 */ /* 0x00032200000e0005 */
[----:B0-----:R-:W-:-:S03]  /*22b0*/  ISETP.GE.AND P0, PT, R4, R5, PT ;  /* 0x000000050400720c */ /* 0x001fc60003f06270 */
[----:B------:R1:W0:Y:S10]  /*22c0*/  SHFL.DOWN PT, R13, R8, 0x1, R5 ;  /* 0x08200000080d7989 */ /* 0x00023400000e0005 */
[----:B-1----:R-:W-:Y:S05]  /*22d0*/  @P0 BRA `(.L_x_282) ;  /* 0x0000000000500947 */ /* 0x002fea0003800000 */
[----:B--23--:R-:W-:Y:S01]  /*22e0*/  DSETP.GEU.AND P0, PT, |R2|, |R10|, PT ;  /* 0x4000000a0200722a */ /* 0x00cfe20003f0e200 */
        /* <DEDUP_REMOVED lines=19> */
.L_x_282:
[----:B------:R-:W-:Y:S05]  /*2420*/  BSYNC.RECONVERGENT B1 ;  /* 0x0000000000017941 */ /* 0x000fea0003800200 */
.L_x_281:
[----:B------:R-:W-:Y:S01]  /*2430*/  VIADD R2, R4, 0x2 ;  /* 0x0000000204027836 */ /* 0x000fe20000000000 */
[----:B------:R1:W1:Y:S01]  /*2440*/  SHFL.DOWN PT, R8, R6, 0x2, R5 ;  /* 0x0840000006087989 */ /* 0x00026200000e0005 */
[----:B------:R-:W-:Y:S01]  /*2450*/  BSSY.RECONVERGENT B1, `(.L_x_283) ;  /* 0x000001e000017945 */ /* 0x000fe20003800200 */
[----:B--2---:R-:W-:Y:S02]  /*2460*/  IMAD.MOV.U32 R10, RZ, RZ, R12 ;  /* 0x000000ffff0a7224 */ /* 0x004fe400078e000c */
[----:B------:R-:W-:Y:S01]  /*2470*/  ISETP.GT.AND P0, PT, R2, R5, PT ;  /* 0x000000050200720c */ /* 0x000fe20003f04270 */
[----:B------:R2:W1:Y:S01]  /*2480*/  SHFL.DOWN PT, R9, R7, 0x2, R5 ;  /* 0x0840000007097989 */ /* 0x00046200000e0005 */
[----:B----4-:R-:W-:Y:S02]  /*2490*/  IMAD.MOV.U32 R16, RZ, RZ, R14 ;  /* 0x000000ffff107224 */ /* 0x010fe400078e000e */
[----:B------:R-:W-:Y:S01]  /*24a0*/  IMAD.MOV.U32 R2, RZ, RZ, R6 ;  /* 0x000000ffff027224 */ /* 0x000fe200078e0006 */
[----:B---3--:R2:W3:Y:S01]  /*24b0*/  SHFL.DOWN PT, R11, R12, 0x2, R5 ;  /* 0x084000000c0b7989 */ /* 0x0084e200000e0005 */
[----:B------:R-:W-:-:S03]  /*24c0*/  IMAD.MOV.U32 R3, RZ, RZ, R7 ;  /* 0x000000ffff037224 */ /* 0x000fc600078e0007 */
[----:B0-----:R2:W0:Y:S04]  /*24d0*/  SHFL.DOWN PT, R13, R14, 0x2, R5 ;  /* 0x084000000e0d7989 */ /* 0x00142800000e0005 */
        /* <DEDUP_REMOVED lines=21> */
.L_x_284:
[----:B------:R-:W-:Y:S05]  /*2630*/  BSYNC.RECONVERGENT B1 ;  /* 0x0000000000017941 */ /* 0x000fea0003800200 */
.L_x_283:
[----:B-1----:R-:W-:Y:S01]  /*2640*/  VIADD R6, R4, 0x4 ;  /* 0x0000000404067836 */ /* 0x002fe20000000000 */
[----:B------:R1:W4:Y:S01]  /*2650*/  SHFL.DOWN PT, R8, R2, 0x4, R5 ;  /* 0x0880000002087989 */ /* 0x00032200000e0005 */
[----:B------:R-:W-:Y:S01]  /*2660*/  BSSY.RECONVERGENT B1, `(.L_x_285) ;  /* 0x000001e000017945 */ /* 0x000fe20003800200 */
[----:B--2---:R-:W-:Y:S02]  /*2670*/  IMAD.MOV.U32 R12, RZ, RZ, R10 ;  /* 0x000000ffff0c7224 */ /* 0x004fe400078e000a */
[----:B------:R-:W-:Y:S01]  /*2680*/  ISETP.GT.AND P0, PT, R6, R5, PT ;  /* 0x000000050600720c */ /* 0x000fe20003f04270 */
[----:B------:R1:W2:Y:S01]  /*2690*/  SHFL.DOWN PT, R9, R3, 0x4, R5 ;  /* 0x0880000003097989 */ /* 0x0002a200000e0005 */
[----:B------:R-:W-:Y:S02]  /*26a0*/  IMAD.MOV.U32 R14, RZ, RZ, R16 ;  /* 0x000000ffff0e7224 */ /* 0x000fe400078e0010 */
[----:B------:R-:W-:Y:S01]  /*26b0*/  IMAD.MOV.U32 R6, RZ, RZ, R2 ;  /* 0x000000ffff067224 */ /* 0x000fe200078e0002 */
[----:B---3--:R1:W3:Y:S01]  /*26c0*/  SHFL.DOWN PT, R11, R10, 0x4, R5 ;  /* 0x088000000a0b7989 */ /* 0x0082e200000e0005 */
[----:B------:R-:W-:-:S03]  /*26d0*/  IMAD.MOV.U32 R7, RZ, RZ, R3 ;  /* 0x000000ffff077224 */ /* 0x000fc600078e0003 */
[----:B0-----:R1:W0:Y:S04]  /*26e0*/  SHFL.DOWN PT, R13, R16, 0x4, R5 ;  /* 0x08800000100d7989 */ /* 0x00122800000e0005 */
[----:B------:R-:W-:Y:S05]  /*26f0*/  @P0 BRA `(.L_x_286) ;  /* 0x0000000000500947 */ /* 0x000fea0003800000 */
[----:B--2-4-:R-:W-:Y:S01]  /*2700*/  DSETP.GEU.AND P0, PT, |R2|, |R8|, PT ;  /* 0x400000080200722a */ /* 0x014fe20003f0e200 */
        /* <DEDUP_REMOVED lines=19> */
.L_x_286:
[----:B------:R-:W-:Y:S05]  /*2840*/  BSYNC.RECONVERGENT B1 ;  /* 0x0000000000017941 */ /* 0x000fea0003800200 */
.L_x_285:
[----:B-1----:R-:W-:Y:S01]  /*2850*/  IADD3 R2, PT, PT, R4, 0x8, RZ ;  /* 0x0000000804027810 */ /* 0x002fe20007ffe0ff */
[----:B----4-:R1:W4:Y:S01]  /*2860*/  SHFL.DOWN PT, R8, R6, 0x8, R5 ;  /* 0x0900000006087989 */ /* 0x01032200000e0005 */
[----:B------:R-:W-:Y:S01]  /*2870*/  BSSY.RECONVERGENT B1, `(.L_x_287) ;  /* 0x000001e000017945 */ /* 0x000fe20003800200 */
[----:B------:R-:W-:Y:S01]  /*2880*/  IMAD.MOV.U32 R10, RZ, RZ, R12 ;  /* 0x000000ffff0a7224 */ /* 0x000fe200078e000c */
[----:B------:R-:W-:Y:S01]  /*2890*/  ISETP.GT.AND P0, PT, R2, R5, PT ;  /* 0x000000050200720c */ /* 0x000fe20003f04270 */
[----:B--2---:R1:W2:Y:S01]  /*28a0*/  SHFL.DOWN PT, R9, R7, 0x8, R5 ;  /* 0x0900000007097989 */ /* 0x0042a200000e0005 */
        /* <DEDUP_REMOVED lines=26> */
.L_x_288:
[----:B------:R-:W-:Y:S05]  /*2a50*/  BSYNC.RECONVERGENT B1 ;  /* 0x0000000000017941 */ /* 0x000fea0003800200 */
.L_x_287:
[----:B----4-:R-:W-:Y:S01]  /*2a60*/  VIADD R8, R4, 0x10 ;  /* 0x0000001004087836 */ /* 0x010fe20000000000 */
[----:B-1----:R1:W4:Y:S01]  /*2a70*/  SHFL.DOWN PT, R6, R2, 0x10, R5 ;  /* 0x0a00000002067989 */ /* 0x00232200000e0005 */
[----:B------:R-:W-:Y:S01]  /*2a80*/  BSSY.RECONVERGENT B1, `(.L_x_289) ;  /* 0x000001e000017945 */ /* 0x000fe20003800200 */
[----:B------:R-:W-:Y:S02]  /*2a90*/  IMAD.MOV.U32 R14, RZ, RZ, R10 ;  /* 0x000000ffff0e7224 */ /* 0x000fe400078e000a */
[----:B------:R-:W-:Y:S01]  /*2aa0*/  ISETP.GT.AND P0, PT, R8, R5, PT ;  /* 0x000000050800720c */ /* 0x000fe20003f04270 */
[----:B------:R1:W1:Y:S01]  /*2ab0*/  SHFL.DOWN PT, R7, R3, 0x10, R5 ;  /* 0x0a00000003077989 */ /* 0x00026200000e0005 */
[----:B------:R-:W-:Y:S02]  /*2ac0*/  IMAD.MOV.U32 R15, RZ, RZ, R16 ;  /* 0x000000ffff0f7224 */ /* 0x000fe400078e0010 */
[----:B------:R-:W-:Y:S01]  /*2ad0*/  IMAD.MOV.U32 R12, RZ, RZ, R2 ;  /* 0x000000ffff0c7224 */ /* 0x000fe200078e0002 */
[----:B--2---:R2:W1:Y:S01]  /*2ae0*/  SHFL.DOWN PT, R9, R10, 0x10, R5 ;  /* 0x0a0000000a097989 */ /* 0x00446200000e0005 */
[----:B0-----:R-:W-:-:S03]  /*2af0*/  IMAD.MOV.U32 R13, RZ, RZ, R3 ;  /* 0x000000ffff0d7224 */ /* 0x001fc600078e0003 */
[----:B---3--:R2:W0:Y:S04]  /*2b00*/  SHFL.DOWN PT, R11, R16, 0x10, R5 ;  /* 0x0a000000100b7989 */ /* 0x00842800000e0005 */
[----:B------:R-:W-:Y:S05]  /*2b10*/  @P0 BRA `(.L_x_290) ;  /* 0x0000000000500947 */ /* 0x000fea0003800000 */
[----:B-1--4-:R-:W-:Y:S01]  /*2b20*/  DSETP.GEU.AND P0, PT, |R2|, |R6|, PT ;  /* 0x400000060200722a */ /* 0x012fe20003f0e200 */
[----:B------:R-:W-:Y:S02]  /*2b30*/  IMAD.MOV.U32 R14, RZ, RZ, R9 ;  /* 0x000000ffff0e7224 */ /* 0x000fe400078e0009 */
        /* <DEDUP_REMOVED lines=18> */
.L_x_290:
[----:B------:R-:W-:Y:S05]  /*2c60*/  BSYNC.RECONVERGENT B1 ;  /* 0x0000000000017941 */ /* 0x000fea0003800200 */
.L_x_289:
[----:B------:R-:W-:Y:S01]  /*2c70*/  ISETP.NE.AND P0, PT, R4, RZ, PT ;  /* 0x000000ff0400720c */ /* 0x000fe20003f05270 */
[----:B------:R-:W-:-:S12]  /*2c80*/  BSSY.RECONVERGENT B1, `(.L_x_291) ;  /* 0x000000a000017945 */ /* 0x000fd80003800200 */
[----:B------:R-:W-:Y:S05]  /*2c90*/  @P0 BRA `(.L_x_292) ;  /* 0x0000000000200947 */ /* 0x000fea0003800000 */
[----:B------:R-:W3:Y:S01]  /*2ca0*/  S2R R4, SR_CgaCtaId ;  /* 0x0000000000047919 */ /* 0x000ee20000008800 */
[----:B-1----:R-:W-:Y:S02]  /*2cb0*/  MOV R3, 0x400 ;  /* 0x0000040000037802 */ /* 0x002fe40000000f00 */
[----:B------:R-:W-:-:S04]  /*2cc0*/  SHF.R.U32.HI R2, RZ, 0x1, R0 ;  /* 0x00000001ff027819 */ /* 0x000fc80000011600 */
[----:B------:R-:W-:Y:S02]  /*2cd0*/  LOP3.LUT R2, R2, 0x1f0, RZ, 0xc0, !PT ;  /* 0x000001f002027812 */ /* 0x000fe400078ec0ff */
[----:B---3--:R-:W-:-:S05]  /*2ce0*/  LEA R3, R4, R3, 0x18 ;  /* 0x0000000304037211 */ /* 0x008fca00078ec0ff */
[----:B------:R-:W-:-:S05]  /*2cf0*/  IMAD.IADD R3, R2, 0x1, R3 ;  /* 0x0000000102037824 */ /* 0x000fca00078e0203 */
[----:B------:R3:W-:Y:S04]  /*2d00*/  STS.64 [R3+0x10], R14 ;  /* 0x0000100e03007388 */ /* 0x0007e80000000a00 */
[----:B------:R3:W-:Y:S02]  /*2d10*/  STS.64 [R3+0x8], R12 ;  /* 0x0000080c03007388 */ /* 0x0007e40000000a00 */
.L_x_292:
[----:B------:R-:W-:Y:S05]  /*2d20*/  BSYNC.RECONVERGENT B1 ;  /* 0x0000000000017941 */ /* 0x000fea0003800200 */
.L_x_291:
[----:B------:R-:W-:Y:S01]  /*2d30*/  BAR.SYNC.DEFER_BLOCKING 0x0 ;  /* 0x0000000000007b1d */ /* 0x000fe20000010000 */
[----:B------:R-:W-:-:S13]  /*2d40*/  ISETP.NE.AND P1, PT, R0, RZ, PT ;  /* 0x000000ff0000720c */ /* 0x000fda0003f25270 */
[----:B------:R-:W-:Y:S05]  /*2d50*/  @P1 BRA `(.L_x_268) ;  /* 0x0000003400b81947 */ /* 0x000fea0003800000 */
[----:B------:R-:W-:Y:S01]  /*2d60*/  UISETP.GE.AND UP0, UPT, UR6, 0x21, UPT ;  /* 0x000000210600788c */ /* 0x000fe2000bf06270 */
[----:B0-----:R-:W-:Y:S02]  /*2d70*/  IMAD.MOV.U32 R11, RZ, RZ, R14 ;  /* 0x000000ffff0b7224 */ /* 0x001fe400078e000e */
[----:B------:R-:W-:Y:S02]  /*2d80*/  IMAD.MOV.U32 R8, RZ, RZ, R15 ;  /* 0x000000ffff087224 */ /* 0x000fe400078e000f */
[----:B-1----:R-:W-:Y:S02]  /*2d90*/  IMAD.MOV.U32 R2, RZ, RZ, R12 ;  /* 0x000000ffff027224 */ /* 0x002fe400078e000c */
[----:B---3--:R-:W-:Y:S02]  /*2da0*/  IMAD.MOV.U32 R3, RZ, RZ, R13 ;  /* 0x000000ffff037224 */ /* 0x008fe400078e000d */
[----:B------:R-:W-:Y:S05]  /*2db0*/  BRA.U !UP0, `(.L_x_293) ;  /* 0x00000001086c7547 */ /* 0x000fea000b800000 */
[----:B------:R-:W0:Y:S01]  /*2dc0*/  S2UR UR5, SR_CgaCtaId ;  /* 0x00000000000579c3 */ /* 0x000e220000008800 */
[----:B------:R-:W-:Y:S01]  /*2dd0*/  UMOV UR4, 0x400 ;  /* 0x0000040000047882 */ /* 0x000fe20000000000 */
[----:B------:R-:W-:Y:S01]  /*2de0*/  BSSY.RECONVERGENT B1, `(.L_x_293) ;  /* 0x0000018000017945 */ /* 0x000fe20003800200 */
[----:B0-----:R-:W-:-:S09]  /*2df0*/  ULEA UR4, UR5, UR4, 0x18 ;  /* 0x0000000405047291 */ /* 0x001fd2000f8ec0ff */
[----:B--2---:R-:W0:Y:S04]  /*2e00*/  LDS.64 R4, [UR4+0x18] ;  /* 0x00001804ff047984 */ /* 0x004e280008000a00 */
        /* <DEDUP_REMOVED lines=21> */
.L_x_294:
[----:B------:R-:W-:Y:S05]  /*2f60*/  BSYNC.RECONVERGENT B1 ;  /* 0x0000000000017941 */ /* 0x000fea0003800200 */
.L_x_293:
[----:B------:R-:W-:Y:S01]  /*2f70*/  UISETP.GE.AND UP0, UPT, UR6, 0x41, UPT ;  /* 0x000000410600788c */ /* 0x000fe2000bf06270 */
[----:B------:R-:W-:Y:S02]  /*2f80*/  IMAD.MOV.U32 R9, RZ, RZ, R11 ;  /* 0x000000ffff097224 */ /* 0x000fe400078e000b */
[----:B------:R-:W-:Y:S02]  /*2f90*/  IMAD.MOV.U32 R0, RZ, RZ, R8 ;  /* 0x000000ffff007224 */ /* 0x000fe400078e0008 */
[----:B------:R-:W-:Y:S02]  /*2fa0*/  IMAD.MOV.U32 R4, RZ, RZ, R2 ;  /* 0x000000ffff047224 */ /* 0x000fe400078e0002 */
[----:B--2---:R-:W-:Y:S02]  /*2fb0*/  IMAD.MOV.U32 R5, RZ, RZ, R3 ;  /* 0x000000ffff057224 */ /* 0x004fe400078e0003 */
[----:B------:R-:W-:Y:S05]  /*2fc0*/  BRA.U !UP0, `(.L_x_295) ;  /* 0x00000001086c7547 */ /* 0x000fea000b800000 */
[----:B------:R-:W0:Y:S01]  /*2fd0*/  S2UR UR5, SR_CgaCtaId ;  /* 0x00000000000579c3 */ /* 0x000e220000008800 */
[----:B------:R-:W-:Y:S01]  /*2fe0*/  UMOV UR4, 0x400 ;  /* 0x0000040000047882 */ /* 0x000fe20000000000 */
[----:B------:R-:W-:Y:S01]  /*2ff0*/  BSSY.RECONVERGENT B1, `(.L_x_295) ;  /* 0x0000018000017945 */ /* 0x000fe20003800200 */
[----:B0-----:R-:W-:-:S09]  /*3000*/  ULEA UR4, UR5, UR4, 0x18 ;  /* 0x0000000405047291 */ /* 0x001fd2000f8ec0ff */
[----:B----4-:R-:W0:Y:S04]  /*3010*/  LDS.64 R6, [UR4+0x28] ;  /* 0x00002804ff067984 */ /* 0x010e280008000a00 */
        /* <DEDUP_REMOVED lines=21> */
.L_x_296:
[----:B------:R-:W-:Y:S05]  /*3170*/  BSYNC.RECONVERGENT B1 ;  /* 0x0000000000017941 */ /* 0x000fea0003800200 */
.L_x_295:
        /* <DEDUP_REMOVED lines=32> */
.L_x_298:
[----:B------:R-:W-:Y:S05]  /*3380*/  BSYNC.RECONVERGENT B1 ;  /* 0x0000000000017941 */ /* 0x000fea0003800200 */
.L_x_297:
        /* <DEDUP_REMOVED lines=32> */
.L_x_300:
[----:B------:R-:W-:Y:S05]  /*3590*/  BSYNC.RECONVERGENT B1 ;  /* 0x0000000000017941 */ /* 0x000fea0003800200 */
.L_x_299:
        /* <DEDUP_REMOVED lines=32> */
.L_x_302:
[----:B------:R-:W-:Y:S05]  /*37a0*/  BSYNC.RECONVERGENT B1 ;  /* 0x0000000000017941 */ /* 0x000fea0003800200 */
.L_x_301:
        /* <DEDUP_REMOVED lines=32> */
.L_x_304:
[----:B------:R-:W-:Y:S05]  /*39b0*/  BSYNC.RECONVERGENT B1 ;  /* 0x0000000000017941 */ /* 0x000fea0003800200 */
.L_x_303:
        /* <DEDUP_REMOVED lines=32> */
.L_x_236:
[----:B------:R-:W1:Y:S01]  /*3bc0*/  S2R R0, SR_TID.X ;  /* 0x0000000000007919 */ /* 0x000e620000002100 */
[----:B------:R-:W1:Y:S01]  /*3bd0*/  LDC.64 R2, c[0x0][0x380] ;  /* 0x0000e000ff027b82 */ /* 0x000e620000000a00 */
[----:B------:R-:W2:Y:S01]  /*3be0*/  LDCU.64 UR6, c[0x0][0x388] ;  /* 0x00007100ff0677ac */ /* 0x000ea20008000a00 */
[----:B-1----:R-:W-:-:S05]  /*3bf0*/  IMAD.WIDE.U32 R2, R0, 0x8, R2 ;  /* 0x0000000800027825 */ /* 0x002fca00078e0002 */
[----:B0-----:R-:W3:Y:S04]  /*3c00*/  LDG.E.64 R4, desc[UR8][R2.64] ;  /* 0x0000000802047981 */ /* 0x001ee8000c1e1b00 */
[----:B------:R-:W3:Y:S04]  /*3c10*/  LDG.E.64 R6, desc[UR8][R2.64+0x800] ;  /* 0x0008000802067981 */ /* 0x000ee8000c1e1b00 */
[----:B------:R-:W4:Y:S04]  /*3c20*/  LDG.E.64 R8, desc[UR8][R2.64+0x1000] ;  /* 0x0010000802087981 */ /* 0x000f28000c1e1b00 */
[----:B------:R-:W5:Y:S04]  /*3c30*/  LDG.E.64 R12, desc[UR8][R2.64+0x1800] ;  /* 0x00180008020c7981 */ /* 0x000f68000c1e1b00 */
[----:B------:R-:W5:Y:S01]  /*3c40*/  LDG.E.64 R10, desc[UR8][R2.64+0x2000] ;  /* 0x00200008020a7981 */ /* 0x000f62000c1e1b00 */
[----:B------:R-:W-:Y:S01]  /*3c50*/  BSSY.RECONVERGENT B1, `(.L_x_305) ;  /* 0x000001c000017945 */ /* 0x000fe20003800200 */
[----:B---3--:R-:W-:-:S06]  /*3c60*/  DSETP.GEU.AND P0, PT, |R4|, |R6|, PT ;  /* 0x400000060400722a */ /* 0x008fcc0003f0e200 */
[----:B------:R-:W-:Y:S02]  /*3c70*/  FSEL R4, R4, R6, P0 ;  /* 0x0000000604047208 */ /* 0x000fe40000000000 */
[----:B------:R-:W-:Y:S01]  /*3c80*/  FSEL R5, R5, R7, P0 ;  /* 0x0000000705057208 */ /* 0x000fe20000000000 */
[C---:B------:R-:W-:Y:S01]  /*3c90*/  VIADD R7, R0.reuse, 0x200 ;  /* 0x0000020000077836 */ /* 0x040fe20000000000 */
[----:B------:R-:W-:-:S04]  /*3ca0*/  LOP3.LUT R6, R0, 0x400, RZ, 0xfc, !PT ;  /* 0x0000040000067812 */ /* 0x000fc800078efcff */
[----:B----4-:R-:W-:Y:S01]  /*3cb0*/  DSETP.GEU.AND P1, PT, |R4|, |R8|, PT ;  /* 0x400000080400722a */ /* 0x010fe20003f2e200 */
[----:B--2---:R-:W-:-:S05]  /*3cc0*/  IADD3 R17, P4, PT, R6, UR6, RZ ;  /* 0x0000000606117c10 */ /* 0x004fca000ff9e0ff */
[----:B------:R-:W-:Y:S01]  /*3cd0*/  FSEL R4, R4, R8, P1 ;  /* 0x0000000804047208 */ /* 0x000fe20000800000 */
[----:B------:R-:W-:Y:S01]  /*3ce0*/  IMAD.X R16, RZ, RZ, UR7, P4 ;  /* 0x00000007ff107e24 */ /* 0x000fe2000a0e06ff */
[----:B------:R-:W-:Y:S01]  /*3cf0*/  FSEL R5, R5, R9, P1 ;  /* 0x0000000905057208 */ /* 0x000fe20000800000 */
[----:B------:R-:W-:-:S05]  /*3d00*/  VIADD R9, R0, 0x100 ;  /* 0x0000010000097836 */ /* 0x000fca0000000000 */
[----:B-----5:R-:W-:Y:S01]  /*3d10*/  DSETP.GEU.AND P2, PT, |R4|, |R12|, PT ;  /* 0x4000000c0400722a */ /* 0x020fe20003f4e200 */
[----:B------:R-:W-:-:S05]  /*3d20*/  @P1 SEL R7, R0, R9, P0 ;  /* 0x0000000900071207 */ /* 0x000fca0000000000 */
[----:B------:R-:W-:Y:S02]  /*3d30*/  FSEL R4, R4, R12, P2 ;  /* 0x0000000c04047208 */ /* 0x000fe40001000000 */
[----:B------:R-:W-:-:S06]  /*3d40*/  FSEL R5, R5, R13, P2 ;  /* 0x0000000d05057208 */ /* 0x000fcc0001000000 */
[----:B------:R-:W-:Y:S01]  /*3d50*/  DSETP.GEU.AND P3, PT, |R4|, |R10|, PT ;  /* 0x4000000a0400722a */ /* 0x000fe20003f6e200 */
[----:B------:R-:W-:-:S13]  /*3d60*/  @!P2 VIADD R7, R0, 0x300 ;  /* 0x000003000007a836 */ /* 0x000fda0000000000 */
[----:B------:R-:W-:Y:S05]  /*3d70*/  @!P3 BRA `(.L_x_306) ;  /* 0x000000000024b947 */ /* 0x000fea0003800000 */
[C---:B------:R-:W-:Y:S02]  /*3d80*/  ISETP.GE.U32.AND P0, PT, R7.reuse, R6, PT ;  /* 0x000000060700720c */ /* 0x040fe40003f06070 */
[----:B------:R-:W-:Y:S02]  /*3d90*/  IADD3 R6, P1, PT, R7, UR6, RZ ;  /* 0x0000000607067c10 */ /* 0x000fe4000ff3e0ff */
[----:B------:R-:W-:-:S03]  /*3da0*/  ISETP.GE.U32.AND.EX P0, PT, RZ, RZ, PT, P0 ;  /* 0x000000ffff00720c */ /* 0x000fc60003f06100 */
[----:B------:R-:W-:-:S10]  /*3db0*/  IMAD.X R7, RZ, RZ, UR7, P1 ;  /* 0x00000007ff077e24 */ /* 0x000fd400088e06ff */
[----:B------:R-:W-:-:S06]  /*3dc0*/  DSETP.LT.OR P0, PT, |R10|, |R4|, !P0 ;  /* 0x400000040a00722a */ /* 0x000fcc0004701600 */
[----:B------:R-:W-:Y:S02]  /*3dd0*/  FSEL R10, R4, R10, P0 ;  /* 0x0000000a040a7208 */ /* 0x000fe40000000000 */
[----:B------:R-:W-:Y:S02]  /*3de0*/  FSEL R11, R5, R11, P0 ;  /* 0x0000000b050b7208 */ /* 0x000fe40000000000 */
[----:B------:R-:W-:Y:S02]  /*3df0*/  SEL R17, R6, R17, P0 ;  /* 0x0000001106117207 */ /* 0x000fe40000000000 */
[----:B------:R-:W-:-:S07]  /*3e00*/  SEL R16, R7, R16, P0 ;  /* 0x0000001007107207 */ /* 0x000fce0000000000 */
.L_x_306:
[----:B------:R-:W-:Y:S05]  /*3e10*/  BSYNC.RECONVERGENT B1 ;  /* 0x0000000000017941 */ /* 0x000fea0003800200 */
.L_x_305:
[----:B------:R-:W-:Y:S01]  /*3e20*/  UISETP.GE.U32.AND UP0, UPT, UR4, 0xa00, UPT ;  /* 0x00000a000400788c */ /* 0x000fe2000bf06070 */
[----:B------:R-:W-:Y:S02]  /*3e30*/  IMAD.MOV.U32 R19, RZ, RZ, 0x500 ;  /* 0x00000500ff137424 */ /* 0x000fe400078e00ff */
[----:B------:R-:W-:Y:S01]  /*3e40*/  IMAD.MOV.U32 R18, RZ, RZ, RZ ;  /* 0x000000ffff127224 */ /* 0x000fe200078e00ff */
[----:B------:R-:W-:-:S09]  /*3e50*/  UISETP.GE.U32.AND.EX UP0, UPT, UR5, URZ, UPT, UP0 ;  /* 0x000000ff0500728c */ /* 0x000fd2000bf06100 */
[----:B------:R-:W-:Y:S05]  /*3e60*/  BRA.U !UP0, `(.L_x_307) ;  /* 0x0000000508587547 */ /* 0x000fea000b800000 */
[----:B------:R-:W-:Y:S01]  /*3e70*/  IMAD.MOV.U32 R12, RZ, RZ, R10 ;  /* 0x000000ffff0c7224 */ /* 0x000fe200078e000a */
[----:B------:R-:W0:Y:S01]  /*3e80*/  LDCU.64 UR6, c[0x0][0x388] ;  /* 0x00007100ff0677ac */ /* 0x000e220008000a00 */
[----:B------:R-:W-:Y:S02]  /*3e90*/  IMAD.MOV.U32 R13, RZ, RZ, R11 ;  /* 0x000000ffff0d7224 */ /* 0x000fe400078e000b */
[----:B------:R-:W-:Y:S01]  /*3ea0*/  IMAD.MOV.U32 R21, RZ, RZ, 0x500 ;  /* 0x00000500ff157424 */ /* 0x000fe200078e00ff */
[----:B------:R-:W1:Y:S01]  /*3eb0*/  LDCU.64 UR4, c[0x0][0x398] ;  /* 0x00007300ff0477ac */ /* 0x000e620008000a00 */
[----:B------:R-:W-:-:S07]  /*3ec0*/  IMAD.MOV.U32 R19, RZ, RZ, RZ ;  /* 0x000000ffff137224 */ /* 0x000fce00078e00ff */
.L_x_308:
[----:B------:R-:W-:-:S04]  /*3ed0*/  LEA R24, P0, R21, R2, 0x3 ;  /* 0x0000000215187211 */ /* 0x000fc800078018ff */
[----:B------:R-:W-:-:S05]  /*3ee0*/  LEA.HI.X R25, R21, R3, R19, 0x3, P0 ;  /* 0x0000000315197211 */ /* 0x000fca00000f1c13 */
[----:B------:R-:W2:Y:S04]  /*3ef0*/  LDG.E.64 R14, desc[UR8][R24.64] ;  /* 0x00000008180e7981 */ /* 0x000ea8000c1e1b00 */
[----:B------:R-:W3:Y:S04]  /*3f00*/  LDG.E.64 R8, desc[UR8][R24.64+0x800] ;  /* 0x0008000818087981 */ /* 0x000ee8000c1e1b00 */
[----:B------:R-:W4:Y:S04]  /*3f10*/  LDG.E.64 R6, desc[UR8][R24.64+0x1000] ;  /* 0x0010000818067981 */ /* 0x000f28000c1e1b00 */
[----:B------:R-:W5:Y:S04]  /*3f20*/  LDG.E.64 R4, desc[UR8][R24.64+0x1800] ;  /* 0x0018000818047981 */ /* 0x000f68000c1e1b00 */
[----:B------:R-:W5:Y:S01]  /*3f30*/  LDG.E.64 R10, desc[UR8][R24.64+0x2000] ;  /* 0x00200008180a7981 */ /* 0x000f62000c1e1b00 */
[----:B0-----:R-:W-:-:S04]  /*3f40*/  IADD3 R20, P0, P1, R21, UR6, R0 ;  /* 0x0000000615147c10 */ /* 0x001fc8000f91e000 */
[----:B------:R-:W-:Y:S01]  /*3f50*/  IADD3.X R18, PT, PT, R19, UR7, RZ, P0, P1 ;  /* 0x0000000713127c10 */ /* 0x000fe200087e24ff */
[----:B------:R-:W-:-:S04]  /*3f60*/  IMAD.MOV.U32 R22, RZ, RZ, R20 ;  /* 0x000000ffff167224 */ /* 0x000fc800078e0014 */
[----:B------:R-:W-:Y:S01]  /*3f70*/  IMAD.MOV.U32 R23, RZ, RZ, R18 ;  /* 0x000000ffff177224 */ /* 0x000fe200078e0012 */
[----:B--2---:R-:W-:-:S14]  /*3f80*/  DSETP.GEU.AND P2, PT, |R12|, |R14|, PT ;  /* 0x4000000e0c00722a */ /* 0x004fdc0003f4e200 */
[----:B------:R-:W-:-:S04]  /*3f90*/  @P2 ISETP.GE.U32.AND P0, PT, R17, R22, PT ;  /* 0x000000161100220c */ /* 0x000fc80003f06070 */
[----:B------:R-:W-:-:S13]  /*3fa0*/  @P2 ISETP.GE.AND.EX P0, PT, R16, R23, PT, P0 ;  /* 0x000000171000220c */ /* 0x000fda0003f06300 */
[----:B------:R-:W-:-:S06]  /*3fb0*/  @P2 DSETP.LT.OR P0, PT, |R14|, |R12|, !P0 ;  /* 0x4000000c0e00222a */ /* 0x000fcc0004701600 */
[----:B------:R-:W-:Y:S02]  /*3fc0*/  @P2 FSEL R13, R13, R15, P0 ;  /* 0x0000000f0d0d2208 */ /* 0x000fe40000000000 */
[----:B------:R-:W-:Y:S02]  /*3fd0*/  @P2 FSEL R12, R12, R14, P0 ;  /* 0x0000000e0c0c2208 */ /* 0x000fe40000000000 */
[----:B------:R-:W-:Y:S01]  /*3fe0*/  @P2 SEL R22, R17, R22, P0 ;  /* 0x0000001611162207 */ /* 0x000fe20000000000 */
[----:B------:R-:W-:Y:S01]  /*3ff0*/  @P2 IMAD.MOV.U32 R15, RZ, RZ, R13 ;  /* 0x000000ffff0f2224 */ /* 0x000fe200078e000d */
[----:B------:R-:W-:Y:S01]  /*4000*/  IADD3 R13, P3, PT, R20, 0x100, RZ ;  /* 0x00000100140d7810 */ /* 0x000fe20007f7e0ff */
[----:B------:R-:W-:Y:S01]  /*4010*/  @P2 IMAD.MOV.U32 R14, RZ, RZ, R12 ;  /* 0x000000ffff0e2224 */ /* 0x000fe200078e000c */
[----:B------:R-:W-:-:S03]  /*4020*/  @P2 SEL R23, R16, R23, P0 ;  /* 0x0000001710172207 */ /* 0x000fc60000000000 */
[----:B------:R-:W-:Y:S02]  /*4030*/  IMAD.X R16, RZ, RZ, R18, P3 ;  /* 0x000000ffff107224 */ /* 0x000fe400018e0612 */
[----:B---3--:R-:W-:-:S14]  /*4040*/  DSETP.GEU.AND P1, PT, |R14|, |R8|, PT ;  /* 0x400000080e00722a */ /* 0x008fdc0003f2e200 */
        /* <DEDUP_REMOVED lines=11> */
[----:B----4-:R-:W-:-:S14]  /*4100*/  DSETP.GEU.AND P2, PT, |R8|, |R6|, PT ;  /* 0x400000060800722a */ /* 0x010fdc0003f4e200 */
        /* <DEDUP_REMOVED lines=10> */
[----:B------:R-:W-:Y:S01]  /*41b0*/  IMAD.X R9, RZ, RZ, R18, P3 ;  /* 0x000000ffff097224 */ /* 0x000fe200018e0612 */
[----:B------:R-:W-:Y:S01]  /*41c0*/  IADD3 R17, P3, PT, R20, 0x400, RZ ;  /* 0x0000040014117810 */ /* 0x000fe20007f7e0ff */
[----:B-----5:R-:W-:-:S04]  /*41d0*/  DSETP.GEU.AND P1, PT, |R6|, |R4|, PT ;  /* 0x400000040600722a */ /* 0x020fc80003f2e200 */
[----:B------:R-:W-:-:S10]  /*41e0*/  IMAD.X R16, RZ, RZ, R18, P3 ;  /* 0x000000ffff107224 */ /* 0x000fd400018e0612 */
        /* <DEDUP_REMOVED lines=8> */
[----:B------:R-:W-:Y:S01]  /*4270*/  @P1 IMAD.MOV.U32 R5, RZ, RZ, R7 ;  /* 0x000000ffff051224 */ /* 0x000fe200078e0007 */
[C---:B------:R-:W-:Y:S02]  /*4280*/  IADD3 R6, P1, PT, R21.reuse, 0xa00, RZ ;  /* 0x00000a0015067810 */ /* 0x040fe40007f3e0ff */
[----:B------:R-:W-:-:S02]  /*4290*/  IADD3 R21, P3, PT, R21, 0x500, RZ ;  /* 0x0000050015157810 */ /* 0x000fc40007f7e0ff */
[----:B-1----:R-:W-:Y:S01]  /*42a0*/  ISETP.GT.U32.AND P4, PT, R6, UR4, PT ;  /* 0x0000000406007c0c */ /* 0x002fe2000bf84070 */
[----:B------:R-:W-:Y:S01]  /*42b0*/  DSETP.GEU.AND P2, PT, |R4|, |R10|, PT ;  /* 0x4000000a0400722a */ /* 0x000fe20003f4e200 */
[--C-:B------:R-:W-:Y:S02]  /*42c0*/  IMAD.X R6, RZ, RZ, R19.reuse, P1 ;  /* 0x000000ffff067224 */ /* 0x100fe400008e0613 */
[----:B------:R-:W-:-:S03]  /*42d0*/  IMAD.X R18, RZ, RZ, R19, P3 ;  /* 0x000000ffff127224 */ /* 0x000fc600018e0613 */
[----:B------:R-:W-:Y:S01]  /*42e0*/  ISETP.GT.AND.EX P1, PT, R6, UR5, PT, P4 ;  /* 0x0000000506007c0c */ /* 0x000fe2000bf24340 */
[----:B------:R-:W-:-:S07]  /*42f0*/  IMAD.MOV.U32 R19, RZ, RZ, R18 ;  /* 0x000000ffff137224 */ /* 0x000fce00078e0012 */
        /* <DEDUP_REMOVED lines=8> */
[----:B------:R-:W-:Y:S02]  /*4380*/  @P2 IMAD.MOV.U32 R11, RZ, RZ, R5 ;  /* 0x000000ffff0b2224 */ /* 0x000fe400078e0005 */
[----:B------:R-:W-:Y:S02]  /*4390*/  IMAD.MOV.U32 R12, RZ, RZ, R10 ;  /* 0x000000ffff0c7224 */ /* 0x000fe400078e000a */
[----:B------:R-:W-:Y:S01]  /*43a0*/  IMAD.MOV.U32 R13, RZ, RZ, R11 ;  /* 0x000000ffff0d7224 */ /* 0x000fe200078e000b */
[----:B------:R-:W-:Y:S06]  /*43b0*/  @!P1 BRA `(.L_x_308) ;  /* 0xfffffff800c49947 */ /* 0x000fec000383ffff */
[----:B------:R-:W-:-:S07]  /*43c0*/  IMAD.MOV.U32 R19, RZ, RZ, R21 ;  /* 0x000000ffff137224 */ /* 0x000fce00078e0015 */
.L_x_307:
[----:B------:R-:W-:-:S04]  /*43d0*/  ISETP.GE.U32.AND P0, PT, R19, UR4, PT ;  /* 0x0000000413007c0c */ /* 0x000fc8000bf06070 */
[----:B------:R-:W-:-:S13]  /*43e0*/  ISETP.GE.AND.EX P0, PT, R18, UR5, PT, P0 ;  /* 0x0000000512007c0c */ /* 0x000fda000bf06300 */
[----:B------:R-:W-:Y:S05]  /*43f0*/  @P0 BRA `(.L_x_309) ;  /* 0x0000000800c40947 */ /* 0x000fea0003800000 */
[----:B------:R-:W-:Y:S01]  /*4400*/  IADD3 R21, PT, PT, -R19, UR4, RZ ;  /* 0x0000000413157c10 */ /* 0x000fe2000fffe1ff */
[----:B------:R-:W-:Y:S03]  /*4410*/  BSSY.RECONVERGENT B1, `(.L_x_309) ;  /* 0x00000af000017945 */ /* 0x000fe60003800200 */
[----:B------:R-:W-:-:S13]  /*4420*/  ISETP.GE.AND P0, PT, R0, R21, PT ;  /* 0x000000150000720c */ /* 0x000fda0003f06270 */
[----:B------:R-:W-:Y:S05]  /*4430*/  @P0 BRA `(.L_x_310) ;  /* 0x0000000800b00947 */ /* 0x000fea0003800000 */
[-C--:B------:R-:W-:Y:S01]  /*4440*/  LOP3.LUT R6, RZ, R0.reuse, RZ, 0x33, !PT ;  /* 0x00000000ff067212 */ /* 0x080fe200078e33ff */
[----:B------:R-:W-:Y:S01]  /*4450*/  BSSY.RECONVERGENT B2, `(.L_x_311) ;  /* 0x0000036000027945 */ /* 0x000fe20003800200 */
[----:B------:R-:W-:Y:S02]  /*4460*/  MOV R12, R0 ;  /* 0x00000000000c7202 */ /* 0x000fe40000000f00 */
        /* <DEDUP_REMOVED lines=9> */
[----:B------:R-:W-:Y:S02]  /*4500*/  LOP3.LUT R2, R2, 0x3, RZ, 0xc0, !PT ;  /* 0x0000000302027812 */ /* 0x000fe400078ec0ff */
[----:B------:R-:W-:-:S03]  /*4510*/  IADD3 R13, P0, PT, R9, UR6, RZ ;  /* 0x00000006090d7c10 */ /* 0x000fc6000ff1e0ff */
[----:B------:R-:W-:Y:S01]  /*4520*/  IMAD.MOV R7, RZ, RZ, -R2 ;  /* 0x000000ffff077224 */ /* 0x000fe200078e0a02 */
[----:B0-----:R-:W-:-:S04]  /*4530*/  LEA R8, P1, R9, UR10, 0x3 ;  /* 0x0000000a09087c11 */ /* 0x001fc8000f8218ff */
[----:B------:R-:W-:Y:S02]  /*4540*/  LEA.HI.X R9, R9, UR11, R14, 0x3, P1 ;  /* 0x0000000b09097c11 */ /* 0x000fe400088f1c0e */
[----:B------:R-:W-:-:S07]  /*4550*/  IADD3.X R14, PT, PT, R14, UR7, RZ, P0, !PT ;  /* 0x000000070e0e7c10 */ /* 0x000fce00087fe4ff */
.L_x_315:
        /* <DEDUP_REMOVED lines=31> */
.L_x_314:
[----:B------:R-:W-:Y:S05]  /*4750*/  BSYNC.RECONVERGENT B3 ;  /* 0x0000000000037941 */ /* 0x000fea0003800200 */
.L_x_313:
[----:B------:R-:W-:Y:S01]  /*4760*/  IADD3 R13, P0, PT, R13, 0x100, RZ ;  /* 0x000001000d0d7810 */ /* 0x000fe20007f1e0ff */
[----:B------:R-:W-:Y:S02]  /*4770*/  VIADD R12, R12, 0x100 ;  /* 0x000001000c0c7836 */ /* 0x000fe40000000000 */
[----:B------:R-:W-:Y:S02]  /*4780*/  IMAD.X R9, RZ, RZ, R9, P3 ;  /* 0x000000ffff097224 */ /* 0x000fe400018e0609 */
[----:B------:R-:W-:Y:S01]  /*4790*/  IMAD.X R14, RZ, RZ, R14, P0 ;  /* 0x000000ffff0e7224 */ /* 0x000fe200000e060e */
[----:B------:R-:W-:Y:S07]  /*47a0*/  @P2 BRA `(.L_x_315) ;  /* 0xfffffffc006c2947 */ /* 0x000fee000383ffff */
.L_x_312:
[----:B------:R-:W-:Y:S05]  /*47b0*/  BSYNC.RECONVERGENT B2 ;  /* 0x0000000000027941 */ /* 0x000fea0003800200 */
.L_x_311:
[----:B------:R-:W-:-:S13]  /*47c0*/  ISETP.GE.U32.AND P0, PT, R6, 0x300, PT ;  /* 0x000003000600780c */ /* 0x000fda0003f06070 */
[----:B------:R-:W-:Y:S05]  /*47d0*/  @!P0 BRA `(.L_x_310) ;  /* 0x0000000400c88947 */ /* 0x000fea0003800000 */
[----:B------:R-:W0:Y:S01]  /*47e0*/  LDC.64 R8, c[0x0][0x380] ;  /* 0x0000e000ff087b82 */ /* 0x000e220000000a00 */
[----:B------:R-:W-:-:S07]  /*47f0*/  VIADD R20, R12, 0x200 ;  /* 0x000002000c147836 */ /* 0x000fce0000000000 */
[----:B------:R-:W1:Y:S02]  /*4800*/  LDC.64 R6, c[0x0][0x388] ;  /* 0x0000e200ff067b82 */ /* 0x000e640000000a00 */
.L_x_324:
        /* <DEDUP_REMOVED lines=30> */
.L_x_317:
[----:B------:R-:W-:Y:S05]  /*49f0*/  BSYNC.RECONVERGENT B2 ;  /* 0x0000000000027941 */ /* 0x000fea0003800200 */
.L_x_316:
        /* <DEDUP_REMOVED lines=9> */
[----:B------:R-:W-:-:S03]  /*4a90*/  IMAD.MOV.U32 R24, RZ, RZ, R26 ;  /* 0x000000ffff187224 */ /* 0x000fc600078e001a */
[----:B------:R-:W-:Y:S01]  /*4aa0*/  MOV R25, R27 ;  /* 0x0000001b00197202 */ /* 0x000fe20000000f00 */
        /* <DEDUP_REMOVED lines=15> */
.L_x_319:
[----:B------:R-:W-:Y:S05]  /*4ba0*/  BSYNC.RECONVERGENT B2 ;  /* 0x0000000000027941 */ /* 0x000fea0003800200 */
.L_x_318:
[----:B------:R-:W-:Y:S01]  /*4bb0*/  DSETP.GEU.AND P0, PT, |R16|, |R10|, PT ;  /* 0x4000000a1000722a */ /* 0x000fe20003f0e200 */
[CC--:B------:R-:W-:Y:S01]  /*4bc0*/  IADD3 R13, P1, P4, R19.reuse, R6.reuse, R20 ;  /* 0x00000006130d7210 */ /* 0x0c0fe20007c3e014 */
[----:B------:R-:W-:Y:S01]  /*4bd0*/  VIADD R4, R20, 0x100 ;  /* 0x0000010014047836 */ /* 0x000fe20000000000 */
[----:B------:R-:W-:Y:S01]  /*4be0*/  BSSY.RECONVERGENT B2, `(.L_x_320) ;  /* 0x0000016000027945 */ /* 0x000fe20003800200 */
[----:B------:R-:W-:Y:S01]  /*4bf0*/  IMAD.MOV.U32 R2, RZ, RZ, R10 ;  /* 0x000000ffff027224 */ /* 0x000fe200078e000a */
[----:B------:R-:W-:Y:S01]  /*4c00*/  IADD3.X R22, PT, PT, R18, R7, RZ, P1, P4 ;  /* 0x0000000712167210 */ /* 0x000fe20000fe84ff */
[----:B------:R-:W-:Y:S01]  /*4c10*/  IMAD.MOV.U32 R5, RZ, RZ, R13 ;  /* 0x000000ffff057224 */ /* 0x000fe200078e000d */
[----:B------:R-:W-:Y:S01]  /*4c20*/  IADD3 R4, P2, P3, R19, R6, R4 ;  /* 0x0000000613047210 */ /* 0x000fe20007b5e004 */
        /* <DEDUP_REMOVED lines=17> */
.L_x_321:
[----:B------:R-:W-:Y:S05]  /*4d40*/  BSYNC.RECONVERGENT B2 ;  /* 0x0000000000027941 */ /* 0x000fea0003800200 */
.L_x_320:
[----:B------:R-:W-:Y:S01]  /*4d50*/  DSETP.GEU.AND P0, PT, |R2|, |R14|, PT ;  /* 0x4000000e0200722a */ /* 0x000fe20003f0e200 */
[----:B------:R-:W-:Y:S01]  /*4d60*/  IADD3.X R13, PT, PT, R18, R7, RZ, P2, P3 ;  /* 0x00000007120d7210 */ /* 0x000fe200017e64ff */
        /* <DEDUP_REMOVED lines=20> */
.L_x_323:
[----:B------:R-:W-:Y:S05]  /*4eb0*/  BSYNC.RECONVERGENT B2 ;  /* 0x0000000000027941 */ /* 0x000fea0003800200 */
.L_x_322:
[C---:B------:R-:W-:Y:S02]  /*4ec0*/  VIADD R2, R20.reuse, 0x200 ;  /* 0x0000020014027836 */ /* 0x040fe40000000000 */
[----:B------:R-:W-:-:S03]  /*4ed0*/  VIADD R20, R20, 0x400 ;  /* 0x0000040014147836 */ /* 0x000fc60000000000 */
[----:B------:R-:W-:-:S13]  /*4ee0*/  ISETP.GE.AND P0, PT, R2, R21, PT ;  /* 0x000000150200720c */ /* 0x000fda0003f06270 */
[----:B------:R-:W-:Y:S05]  /*4ef0*/  @!P0 BRA `(.L_x_324) ;  /* 0xfffffff800448947 */ /* 0x000fea000383ffff */
.L_x_310:
[----:B------:R-:W-:Y:S05]  /*4f00*/  BSYNC.RECONVERGENT B1 ;  /* 0x0000000000017941 */ /* 0x000fea0003800200 */
.L_x_309:
        /* <DEDUP_REMOVED lines=32> */
.L_x_326:
[----:B------:R-:W-:Y:S05]  /*5110*/  BSYNC.RECONVERGENT B1 ;  /* 0x0000000000017941 */ /* 0x000fea0003800200 */
.L_x_325:
        /* <DEDUP_REMOVED lines=31> */
.L_x_328:
[----:B------:R-:W-:Y:S05]  /*5310*/  BSYNC.RECONVERGENT B1 ;  /* 0x0000000000017941 */ /* 0x000fea0003800200 */
.L_x_327:
        /* <DEDUP_REMOVED lines=31> */
.L_x_330:
[----:B------:R-:W-:Y:S05]  /*5510*/  BSYNC.RECONVERGENT B1 ;  /* 0x0000000000017941 */ /* 0x000fea0003800200 */
.L_x_329:
[----:B------:R-:W-:Y:S01]  /*5520*/  ISETP.GT.AND P0, PT, R8, 0x17, PT ;  /* 0x000000170800780c */ /* 0x000fe20003f04270 */
[----:B-1----:R1:W1:Y:S01]  /*5530*/  SHFL.DOWN PT, R6, R2, 0x8, 0x1f ;  /* 0x09001f0002067f89 */ /* 0x00226200000e0000 */
[----:B------:R-:W-:Y:S01]  /*5540*/  BSSY.RECONVERGENT B1, `(.L_x_331) ;  /* 0x000001d000017945 */ /* 0x000fe20003800200 */
[----:B--2---:R-:W-:Y:S02]  /*5550*/  IMAD.MOV.U32 R9, RZ, RZ, R11 ;  /* 0x000000ffff097224 */ /* 0x004fe400078e000b */
[----:B---3--:R2:W3:Y:S01]  /*5560*/  SHFL.DOWN PT, R7, R3, 0x8, 0x1f ;  /* 0x09001f0003077f89 */ /* 0x0084e200000e0000 */
[----:B------:R-:W-:Y:S02]  /*5570*/  IMAD.MOV.U32 R10, RZ, RZ, R12 ;  /* 0x000000ffff0a7224 */ /* 0x000fe400078e000c */
[----:B------:R-:W-:Y:S01]  /*5580*/  IMAD.MOV.U32 R4, RZ, RZ, R2 ;  /* 0x000000ffff047224 */ /* 0x000fe200078e0002 */
[----:B0-----:R2:W0:Y:S01]  /*5590*/  SHFL.DOWN PT, R14, R11, 0x8, 0x1f ;  /* 0x09001f000b0e7f89 */ /* 0x00142200000e0000 */
[----:B------:R-:W-:-:S03]  /*55a0*/  IMAD.MOV.U32 R5, RZ, RZ, R3 ;  /* 0x000000ffff057224 */ /* 0x000fc600078e0003 */
[----:B----4-:R2:W4:Y:S01]  /*55b0*/  SHFL.DOWN PT, R13, R12, 0x8, 0x1f ;  /* 0x09001f000c0d7f89 */ /* 0x01052200000e0000 */
        /* <DEDUP_REMOVED lines=21> */
.L_x_332:
[----:B------:R-:W-:Y:S05]  /*5710*/  BSYNC.RECONVERGENT B1 ;  /* 0x0000000000017941 */ /* 0x000fea0003800200 */
.L_x_331:
        /* <DEDUP_REMOVED lines=8> */
[----:B----4-:R-:W-:-:S03]  /*57a0*/  IMAD.MOV.U32 R13, RZ, RZ, R5 ;  /* 0x000000ffff0d7224 */ /* 0x010fc600078e0005 */
[----:B---3--:R3:W4:Y:S01]  /*57b0*/  SHFL.DOWN PT, R7, R10, 0x10, 0x1f ;  /* 0x0a001f000a077f89 */ /* 0x00872200000e0000 */
[----:B------:R-:W-:Y:S05]  /*57c0*/  @P0 BRA `(.L_x_334) ;  /* 0x0000000000500947 */ /* 0x000fea0003800000 */
[----:B-12---:R-:W-:Y:S01]  /*57d0*/  DSETP.GEU.AND P0, PT, |R4|, |R2|, PT ;  /* 0x400000020400722a */ /* 0x006fe20003f0e200 */
        /* <DEDUP_REMOVED lines=19> */
.L_x_334:
[----:B------:R-:W-:Y:S05]  /*5910*/  BSYNC.RECONVERGENT B1 ;  /* 0x0000000000017941 */ /* 0x000fea0003800200 */
.L_x_333:
        /* <DEDUP_REMOVED lines=11> */
.L_x_336:
[----:B------:R-:W-:Y:S05]  /*59d0*/  BSYNC.RECONVERGENT B1 ;  /* 0x0000000000017941 */ /* 0x000fea0003800200 */
.L_x_335:
        /* <DEDUP_REMOVED lines=8> */
[----:B0---4-:R-:W0:Y:S04]  /*5a60*/  LDS.128 R4, [R0+0x20] ;  /* 0x0000200000047984 */ /* 0x011e280000000c00 */
[----:B------:R2:W4:Y:S04]  /*5a70*/  LDS.64 R2, [R0+0x80] ;  /* 0x0000800000027984 */ /* 0x0005280000000a00 */
[----:B---3--:R2:W3:Y:S01]  /*5a80*/  LDS.128 R8, [R0+0x30] ;  /* 0x0000300000087984 */ /* 0x0084e20000000c00 */
[----:B-1----:R-:W-:Y:S01]  /*5a90*/  DSETP.GEU.AND P0, PT, |R12|, |R16|, PT ;  /* 0x400000100c00722a */ /* 0x002fe20003f0e200 */
[----:B------:R-:W-:-:S02]  /*5aa0*/  IMAD.MOV.U32 R20, RZ, RZ, R16 ;  /* 0x000000ffff147224 */ /* 0x000fc400078e0010 */
[----:B------:R-:W-:Y:S02]  /*5ab0*/  IMAD.MOV.U32 R21, RZ, RZ, R17 ;  /* 0x000000ffff157224 */ /* 0x000fe400078e0011 */
[----:B0-----:R-:W-:Y:S02]  /*5ac0*/  IMAD.MOV.U32 R23, RZ, RZ, R4 ;  /* 0x000000ffff177224 */ /* 0x001fe400078e0004 */
        /* <DEDUP_REMOVED lines=16> */
.L_x_338:
[----:B------:R-:W-:Y:S05]  /*5bd0*/  BSYNC.RECONVERGENT B1 ;  /* 0x0000000000017941 */ /* 0x000fea0003800200 */
.L_x_337:
        /* <DEDUP_REMOVED lines=23> */
.L_x_340:
[----:B------:R-:W-:Y:S05]  /*5d50*/  BSYNC.RECONVERGENT B1 ;  /* 0x0000000000017941 */ /* 0x000fea0003800200 */
.L_x_339:
        /* <DEDUP_REMOVED lines=21> */
.L_x_342:
[----:B------:R-:W-:Y:S05]  /*5eb0*/  BSYNC.RECONVERGENT B1 ;  /* 0x0000000000017941 */ /* 0x000fea0003800200 */
.L_x_341:
        /* <DEDUP_REMOVED lines=23> */
.L_x_344:
[----:B------:R-:W-:Y:S05]  /*6030*/  BSYNC.RECONVERGENT B1 ;  /* 0x0000000000017941 */ /* 0x000fea0003800200 */
.L_x_343:
        /* <DEDUP_REMOVED lines=21> */
.L_x_346:
[----:B------:R-:W-:Y:S05]  /*6190*/  BSYNC.RECONVERGENT B1 ;  /* 0x0000000000017941 */ /* 0x000fea0003800200 */
.L_x_345:
        /* <DEDUP_REMOVED lines=21> */
.L_x_348:
[----:B------:R-:W-:Y:S05]  /*62f0*/  BSYNC.RECONVERGENT B1 ;  /* 0x0000000000017941 */ /* 0x000fea0003800200 */
.L_x_347:
        /* <DEDUP_REMOVED lines=20> */
.L_x_268:
[----:B------:R-:W-:Y:S05]  /*6440*/  BSYNC.RECONVERGENT B0 ;  /* 0x0000000000007941 */ /* 0x000fea0003800200 */
.L_x_235:
[----:B------:R-:W-:Y:S05]  /*6450*/  @P1 EXIT ;  /* 0x000000000000194d */ /* 0x000fea0003800000 */
[----:B0123--:R-:W0:Y:S02]  /*6460*/  LDC.64 R2, c[0x0][0x390] ;  /* 0x0000e400ff027b82 */ /* 0x00fe240000000a00 */
[----:B0-----:R-:W-:Y:S04]  /*6470*/  STG.E.64 desc[UR8][R2.64], R12 ;  /* 0x0000000c02007986 */ /* 0x001fe8000c101b08 */
[----:B------:R-:W-:Y:S01]  /*6480*/  STG.E.64 desc[UR8][R2.64+0x8], R14 ;  /* 0x0000080e02007986 */ /* 0x000fe2000c101b08 */
[----:B------:R-:W-:Y:S05]  /*6490*/  EXIT ;  /* 0x000000000000794d */ /* 0x000fea0003800000 */
.L_x_349:
        /* <DEDUP_REMOVED lines=14> */
.L_x_776:


//--------------------- .text._ZN6thrust24THRUST_300001_SM_1000_NS8cuda_cub4core6detail13_kernel_agentINS1_8__reduce11ReduceAgentIPN4cuda3std3__45tupleIJdlEEESC_SB_iNS1_9__extrema9arg_max_fIdl14abs_comparatorEEEEJSC_SC_iSG_EEEvDpT0_ --------------------------
	.section	.text._ZN6thrust24THRUST_300001_SM_1000_NS8cuda_cub4core6detail13_kernel_agentINS1_8__reduce11ReduceAgentIPN4cuda3std3__45tupleIJdlEEESC_SB_iNS1_9__extrema9arg_max_fIdl14abs_comparatorEEEEJSC_SC_iSG_EEEvDpT0_,"ax",@progbits
	.align	128
        .global         _ZN6thrust24THRUST_300001_SM_1000_NS8cuda_cub4core6detail13_kernel_agentINS1_8__reduce11ReduceAgentIPN4cuda3std3__45tupleIJdlEEESC_SB_iNS1_9__extrema9arg_max_fIdl14abs_comparatorEEEEJSC_SC_iSG_EEEvDpT0_
        .type           _ZN6thrust24THRUST_300001_SM_1000_NS8cuda_cub4core6detail13_kernel_agentINS1_8__reduce11ReduceAgentIPN4cuda3std3__45tupleIJdlEEESC_SB_iNS1_9__extrema9arg_max_fIdl14abs_comparatorEEEEJSC_SC_iSG_EEEvDpT0_,@function
        .size           _ZN6thrust24THRUST_300001_SM_1000_NS8cuda_cub4core6detail13_kernel_agentINS1_8__reduce11ReduceAgentIPN4cuda3std3__45tupleIJdlEEESC_SB_iNS1_9__extrema9arg_max_fIdl14abs_comparatorEEEEJSC_SC_iSG_EEEvDpT0_,(.L_x_777 - _ZN6thrust24THRUST_300001_SM_1000_NS8cuda_cub4core6detail13_kernel_agentINS1_8__reduce11ReduceAgentIPN4cuda3std3__45tupleIJdlEEESC_SB_iNS1_9__extrema9arg_max_fIdl14abs_comparatorEEEEJSC_SC_iSG_EEEvDpT0_)
        .other          _ZN6thrust24THRUST_300001_SM_1000_NS8cuda_cub4core6detail13_kernel_agentINS1_8__reduce11ReduceAgentIPN4cuda3std3__45tupleIJdlEEESC_SB_iNS1_9__extrema9arg_max_fIdl14abs_comparatorEEEEJSC_SC_iSG_EEEvDpT0_,@"STO_CUDA_ENTRY STV_DEFAULT"
_ZN6thrust24THRUST_300001_SM_1000_NS8cuda_cub4core6detail13_kernel_agentINS1_8__reduce11ReduceAgentIPN4cuda3std3__45tupleIJdlEEESC_SB_iNS1_9__extrema9arg_max_fIdl14abs_comparatorEEEEJSC_SC_iSG_EEEvDpT0_:
.text._ZN6thrust24THRUST_300001_SM_1000_NS8cuda_cub4core6detail13_kernel_agentINS1_8__reduce11ReduceAgentIPN4cuda3std3__45tupleIJdlEEESC_SB_iNS1_9__extrema9arg_max_fIdl14abs_comparatorEEEEJSC_SC_iSG_EEEvDpT0_:
        /* <DEDUP_REMOVED lines=21> */
.L_x_353:
[----:B0-----:R-:W-:Y:S05]  /*0150*/  BSYNC.RECONVERGENT B1 ;  /* 0x0000000000017941 */ /* 0x001fea0003800200 */
.L_x_352:
        /* <DEDUP_REMOVED lines=15> */
.L_x_360:
        /* <DEDUP_REMOVED lines=31> */
.L_x_359:
[----:B------:R-:W-:Y:S05]  /*0440*/  BSYNC.RECONVERGENT B3 ;  /* 0x0000000000037941 */ /* 0x000fea0003800200 */
.L_x_358:
[----:B------:R-:W-:Y:S02]  /*0450*/  IMAD.X R3, RZ, RZ, R3, P3 ;  /* 0x000000ffff037224 */ /* 0x000fe400018e0603 */
[----:B------:R-:W-:Y:S01]  /*0460*/  VIADD R19, R19, 0x100 ;  /* 0x0000010013137836 */ /* 0x000fe20000000000 */
[----:B------:R-:W-:Y:S06]  /*0470*/  @P2 BRA `(.L_x_360) ;  /* 0xfffffffc00742947 */ /* 0x000fec000383ffff */
.L_x_357:
[----:B------:R-:W-:Y:S05]  /*0480*/  BSYNC.RECONVERGENT B2 ;  /* 0x0000000000027941 */ /* 0x000fea0003800200 */
.L_x_356:
[----:B------:R-:W0:Y:S01]  /*0490*/  LDC.64 R8, c[0x0][0x380] ;  /* 0x0000e000ff087b82 */ /* 0x000e220000000a00 */
[----:B------:R-:W-:-:S13]  /*04a0*/  ISETP.GE.U32.AND P0, PT, R4, 0x300, PT ;  /* 0x000003000400780c */ /* 0x000fda0003f06070 */
[----:B------:R-:W-:Y:S05]  /*04b0*/  @!P0 BRA `(.L_x_355) ;  /* 0x0000000400908947 */ /* 0x000fea0003800000 */
.L_x_369:
        /* <DEDUP_REMOVED lines=13> */
[----:B------:R-:W-:Y:S01]  /*0590*/  IMAD.MOV.U32 R23, RZ, RZ, R12 ;  /* 0x000000ffff177224 */ /* 0x000fe200078e000c */
[----:B------:R-:W-:Y:S01]  /*05a0*/  MOV R25, R13 ;  /* 0x0000000d00197202 */ /* 0x000fe20000000f00 */
[----:B------:R-:W-:Y:S02]  /*05b0*/  IMAD.MOV.U32 R2, RZ, RZ, R14 ;  /* 0x000000ffff027224 */ /* 0x000fe400078e000e */
[----:B------:R-:W-:-:S09]  /*05c0*/  IMAD.MOV.U32 R3, RZ, RZ, R15 ;  /* 0x000000ffff037224 */ /* 0x000fd200078e000f */
        /* <DEDUP_REMOVED lines=9> */
.L_x_362:
[----:B------:R-:W-:Y:S05]  /*0660*/  BSYNC.RECONVERGENT B2 ;  /* 0x0000000000027941 */ /* 0x000fea0003800200 */
.L_x_361:
        /* <DEDUP_REMOVED lines=25> */
.L_x_364:
[----:B------:R-:W-:Y:S05]  /*0800*/  BSYNC.RECONVERGENT B2 ;  /* 0x0000000000027941 */ /* 0x000fea0003800200 */
.L_x_363:
        /* <DEDUP_REMOVED lines=21> */
.L_x_366:
[----:B------:R-:W-:Y:S05]  /*0960*/  BSYNC.RECONVERGENT B2 ;  /* 0x0000000000027941 */ /* 0x000fea0003800200 */
.L_x_365:
        /* <DEDUP_REMOVED lines=21> */
.L_x_368:
[----:B------:R-:W-:Y:S05]  /*0ac0*/  BSYNC.RECONVERGENT B2 ;  /* 0x0000000000027941 */ /* 0x000fea0003800200 */
.L_x_367:
[----:B------:R-:W-:-:S05]  /*0ad0*/  VIADD R19, R19, 0x400 ;  /* 0x0000040013137836 */ /* 0x000fca0000000000 */
[----:B------:R-:W-:-:S13]  /*0ae0*/  ISETP.GE.AND P0, PT, R19, UR5, PT ;  /* 0x0000000513007c0c */ /* 0x000fda000bf06270 */
[----:B------:R-:W-:Y:S05]  /*0af0*/  @!P0 BRA `(.L_x_369) ;  /* 0xfffffff800708947 */ /* 0x000fea000383ffff */
.L_x_355:
[----:B------:R-:W-:Y:S05]  /*0b00*/  BSYNC.RECONVERGENT B1 ;  /* 0x0000000000017941 */ /* 0x000fea0003800200 */
.L_x_354:
        /* <DEDUP_REMOVED lines=35> */
.L_x_372:
[----:B------:R-:W-:Y:S05]  /*0d40*/  BSYNC.RECONVERGENT B1 ;  /* 0x0000000000017941 */ /* 0x000fea0003800200 */
.L_x_371:
        /* <DEDUP_REMOVED lines=31> */
.L_x_374:
[----:B------:R-:W-:Y:S05]  /*0f40*/  BSYNC.RECONVERGENT B1 ;  /* 0x0000000000017941 */ /* 0x000fea0003800200 */
.L_x_373:
        /* <DEDUP_REMOVED lines=31> */
.L_x_376:
[----:B------:R-:W-:Y:S05]  /*1140*/  BSYNC.RECONVERGENT B1 ;  /* 0x0000000000017941 */ /* 0x000fea0003800200 */
.L_x_375:
        /* <DEDUP_REMOVED lines=31> */
.L_x_378:
[----:B------:R-:W-:Y:S05]  /*1340*/  BSYNC.RECONVERGENT B1 ;  /* 0x0000000000017941 */ /* 0x000fea0003800200 */
.L_x_377:
[----:B------:R-:W-:Y:S01]  /*1350*/  ISETP.GT.AND P0, PT, R9, 0xf, PT ;  /* 0x0000000f0900780c */ /* 0x000fe20003f04270 */
[----:B-1----:R1:W1:Y:S01]  /*1360*/  SHFL.DOWN PT, R6, R4, 0x10, 0x1f ;  /* 0x0a001f0004067f89 */ /* 0x00226200000e0000 */
[----:B------:R-:W-:Y:S01]  /*1370*/  BSSY.RECONVERGENT B1, `(.L_x_379) ;  /* 0x000001d000017945 */ /* 0x000fe20003800200 */
[----:B0-----:R-:W-:Y:S01]  /*1380*/  MOV R14, R8 ;  /* 0x00000008000e7202 */ /* 0x001fe20000000f00 */
[----:B----4-:R-:W-:Y:S01]  /*1390*/  IMAD.MOV.U32 R15, RZ, RZ, R10 ;  /* 0x000000ffff0f7224 */ /* 0x010fe200078e000a */
[----:B--2---:R0:W2:Y:S01]  /*13a0*/  SHFL.DOWN PT, R7, R5, 0x10, 0x1f ;  /* 0x0a001f0005077f89 */ /* 0x0040a200000e0000 */
[----:B------:R-:W-:Y:S02]  /*13b0*/  IMAD.MOV.U32 R2, RZ, RZ, R4 ;  /* 0x000000ffff027224 */ /* 0x000fe400078e0004 */
[----:B------:R-:W-:Y:S01]  /*13c0*/  IMAD.MOV.U32 R3, RZ, RZ, R5 ;  /* 0x000000ffff037224 */ /* 0x000fe200078e0005 */
[----:B------:R0:W4:Y:S04]  /*13d0*/  SHFL.DOWN PT, R11, R8, 0x10, 0x1f ;  /* 0x0a001f00080b7f89 */ /* 0x00012800000e0000 */
        /* <DEDUP_REMOVED lines=22> */
.L_x_380:
[----:B------:R-:W-:Y:S05]  /*1540*/  BSYNC.RECONVERGENT B1 ;  /* 0x0000000000017941 */ /* 0x000fea0003800200 */
.L_x_379:
        /* <DEDUP_REMOVED lines=11> */
.L_x_382:
[----:B------:R-:W-:Y:S05]  /*1600*/  BSYNC.RECONVERGENT B1 ;  /* 0x0000000000017941 */ /* 0x000fea0003800200 */
.L_x_381:
        /* <DEDUP_REMOVED lines=31> */
.L_x_385:
[----:B------:R-:W-:Y:S05]  /*1800*/  BSYNC.RECONVERGENT B1 ;  /* 0x0000000000017941 */ /* 0x000fea0003800200 */
.L_x_384:
        /* <DEDUP_REMOVED lines=10> */
[----:B------:R-:W-:Y:S01]  /*18b0*/  MOV R15, R26 ;  /* 0x0000001a000f7202 */ /* 0x000fe20000000f00 */
[----:B------:R-:W-:Y:S02]  /*18c0*/  IMAD.MOV.U32 R29, RZ, RZ, R27 ;  /* 0x000000ffff1d7224 */ /* 0x000fe400078e001b */
[----:B------:R-:W-:Y:S02]  /*18d0*/  IMAD.MOV.U32 R4, RZ, RZ, R24 ;  /* 0x000000ffff047224 */ /* 0x000fe400078e0018 */
[----:B------:R-:W-:-:S08]  /*18e0*/  IMAD.MOV.U32 R5, RZ, RZ, R25 ;  /* 0x000000ffff057224 */ /* 0x000fd000078e0019 */
        /* <DEDUP_REMOVED lines=9> */
.L_x_387:
[----:B------:R-:W-:Y:S05]  /*1980*/  BSYNC.RECONVERGENT B1 ;  /* 0x0000000000017941 */ /* 0x000fea0003800200 */
.L_x_386:
        /* <DEDUP_REMOVED lines=21> */
.L_x_389:
[----:B------:R-:W-:Y:S05]  /*1ae0*/  BSYNC.RECONVERGENT B1 ;  /* 0x0000000000017941 */ /* 0x000fea0003800200 */
.L_x_388:
        /* <DEDUP_REMOVED lines=23> */
.L_x_391:
[----:B------:R-:W-:Y:S05]  /*1c60*/  BSYNC.RECONVERGENT B1 ;  /* 0x0000000000017941 */ /* 0x000fea0003800200 */
.L_x_390:
        /* <DEDUP_REMOVED lines=21> */
.L_x_393:
[----:B------:R-:W-:Y:S05]  /*1dc0*/  BSYNC.RECONVERGENT B1 ;  /* 0x0000000000017941 */ /* 0x000fea0003800200 */
.L_x_392:
        /* <DEDUP_REMOVED lines=21> */
.L_x_395:
[----:B------:R-:W-:Y:S05]  /*1f20*/  BSYNC.RECONVERGENT B1 ;  /* 0x0000000000017941 */ /* 0x000fea0003800200 */
.L_x_394:
        /* <DEDUP_REMOVED lines=21> */
.L_x_370:
        /* <DEDUP_REMOVED lines=19> */
[----:B0-----:R-:W-:Y:S01]  /*21b0*/  MOV R16, R9 ;  /* 0x0000000900107202 */ /* 0x001fe20000000f00 */
[----:B--2---:R-:W-:Y:S02]  /*21c0*/  IMAD.MOV.U32 R18, RZ, RZ, R11 ;  /* 0x000000ffff127224 */ /* 0x004fe400078e000b */
[----:B------:R-:W-:Y:S02]  /*21d0*/  IMAD.MOV.U32 R2, RZ, RZ, R6 ;  /* 0x000000ffff027224 */ /* 0x000fe400078e0006 */
[----:B------:R-:W-:-:S08]  /*21e0*/  IMAD.MOV.U32 R3, RZ, RZ, R7 ;  /* 0x000000ffff037224 */ /* 0x000fd000078e0007 */
        /* <DEDUP_REMOVED lines=15> */
.L_x_397:
[----:B------:R-:W-:Y:S05]  /*22e0*/  BSYNC.RECONVERGENT B1 ;  /* 0x0000000000017941 */ /* 0x000fea0003800200 */
.L_x_396:
        /* <DEDUP_REMOVED lines=32> */
.L_x_399:
[----:B------:R-:W-:Y:S05]  /*24f0*/  BSYNC.RECONVERGENT B1 ;  /* 0x0000000000017941 */ /* 0x000fea0003800200 */
.L_x_398:
[----:B-1----:R-:W-:Y:S01]  /*2500*/  VIADD R2, R4, 0x4 ;  /* 0x0000000404027836 */ /* 0x002fe20000000000 */
[----:B---3--:R1:W3:Y:S01]  /*2510*/  SHFL.DOWN PT, R8, R6, 0x4, R5 ;  /* 0x0880000006087989 */ /* 0x0082e200000e0005 */
[----:B------:R-:W-:Y:S01]  /*2520*/  BSSY.RECONVERGENT B1, `(.L_x_400) ;  /* 0x000001e000017945 */ /* 0x000fe20003800200 */
[----:B------:R-:W-:Y:S01]  /*2530*/  IMAD.MOV.U32 R14, RZ, RZ, R10 ;  /* 0x000000ffff0e7224 */ /* 0x000fe200078e000a */
[----:B------:R-:W-:Y:S01]  /*2540*/  MOV R3, R7 ;  /* 0x0000000700037202 */ /* 0x000fe20000000f00 */
[----:B0-----:R1:W0:Y:S01]  /*2550*/  SHFL.DOWN PT, R9, R7, 0x4, R5 ;  /* 0x0880000007097989 */ /* 0x00122200000e0005 */
[----:B------:R-:W-:Y:S01]  /*2560*/  ISETP.GT.AND P0, PT, R2, R5, PT ;  /* 0x000000050200720c */ /* 0x000fe20003f04270 */
[----:B------:R-:W-:Y:S02]  /*2570*/  IMAD.MOV.U32 R16, RZ, RZ, R12 ;  /* 0x000000ffff107224 */ /* 0x000fe400078e000c */
[----:B--2---:R1:W2:Y:S01]  /*2580*/  SHFL.DOWN PT, R11, R10, 0x4, R5 ;  /* 0x088000000a0b7989 */ /* 0x0042a200000e0005 */
[----:B------:R-:W-:-:S03]  /*2590*/  IMAD.MOV.U32 R2, RZ, RZ, R6 ;  /* 0x000000ffff027224 */ /* 0x000fc600078e0006 */
[----:B----4-:R1:W4:Y:S06]  /*25a0*/  SHFL.DOWN PT, R13, R12, 0x4, R5 ;  /* 0x088000000c0d7989 */ /* 0x01032c00000e0005 */
        /* <DEDUP_REMOVED lines=21> */
.L_x_401:
[----:B------:R-:W-:Y:S05]  /*2700*/  BSYNC.RECONVERGENT B1 ;  /* 0x0000000000017941 */ /* 0x000fea0003800200 */
.L_x_400:
        /* <DEDUP_REMOVED lines=32> */
.L_x_403:
[----:B------:R-:W-:Y:S05]  /*2910*/  BSYNC.RECONVERGENT B1 ;  /* 0x0000000000017941 */ /* 0x000fea0003800200 */
.L_x_402:
[----:B-1----:R-:W-:Y:S01]  /*2920*/  VIADD R2, R4, 0x10 ;  /* 0x0000001004027836 */ /* 0x002fe20000000000 */
[----:B---3--:R1:W3:Y:S01]  /*2930*/  SHFL.DOWN PT, R8, R6, 0x10, R5 ;  /* 0x0a00000006087989 */ /* 0x0082e200000e0005 */
[----:B------:R-:W-:Y:S01]  /*2940*/  BSSY.RECONVERGENT B1, `(.L_x_404) ;  /* 0x000001e000017945 */ /* 0x000fe20003800200 */
[----:B------:R-:W-:Y:S02]  /*2950*/  IMAD.MOV.U32 R14, RZ, RZ, R10 ;  /* 0x000000ffff0e7224 */ /* 0x000fe400078e000a */
[----:B------:R-:W-:Y:S01]  /*2960*/  ISETP.GT.AND P0, PT, R2, R5, PT ;  /* 0x000000050200720c */ /* 0x000fe20003f04270 */
[----:B0-----:R1:W0:Y:S01]  /*2970*/  SHFL.DOWN PT, R9, R7, 0x10, R5 ;  /* 0x0a00000007097989 */ /* 0x00122200000e0005 */
[----:B------:R-:W-:Y:S01]  /*2980*/  IMAD.MOV.U32 R15, RZ, RZ, R12 ;  /* 0x000000ffff0f7224 */ /* 0x000fe200078e000c */
[----:B------:R-:W-:Y:S01]  /*2990*/  MOV R2, R6 ;  /* 0x0000000600027202 */ /* 0x000fe20000000f00 */
[----:B------:R-:W-:Y:S01]  /*29a0*/  IMAD.MOV.U32 R3, RZ, RZ, R7 ;  /* 0x000000ffff037224 */ /* 0x000fe200078e0007 */
[----:B--2---:R1:W2:Y:S04]  /*29b0*/  SHFL.DOWN PT, R11, R10, 0x10, R5 ;  /* 0x0a0000000a0b7989 */ /* 0x0042a800000e0005 */
        /* <DEDUP_REMOVED lines=22> */
.L_x_405:
[----:B------:R-:W-:Y:S05]  /*2b20*/  BSYNC.RECONVERGENT B1 ;  /* 0x0000000000017941 */ /* 0x000fea0003800200 */
.L_x_404:
        /* <DEDUP_REMOVED lines=11> */
.L_x_407:
[----:B------:R-:W-:Y:S05]  /*2be0*/  BSYNC.RECONVERGENT B1 ;  /* 0x0000000000017941 */ /* 0x000fea0003800200 */
.L_x_406:
        /* <DEDUP_REMOVED lines=35> */
.L_x_409:
[----:B------:R-:W-:Y:S05]  /*2e20*/  BSYNC.RECONVERGENT B1 ;  /* 0x0000000000017941 */ /* 0x000fea0003800200 */
.L_x_408:
[----:B------:R-:W-:Y:S01]  /*2e30*/  UISETP.GE.AND UP0, UPT, UR8, 0x41, UPT ;  /* 0x000000410800788c */ /* 0x000fe2000bf06270 */
[----:B0-----:R-:W-:Y:S01]  /*2e40*/  IMAD.MOV.U32 R9, RZ, RZ, R11 ;  /* 0x000000ffff097224 */ /* 0x001fe200078e000b */
[----:B------:R-:W-:Y:S01]  /*2e50*/  MOV R2, R4 ;  /* 0x0000000400027202 */ /* 0x000fe20000000f00 */
[----:B------:R-:W-:Y:S02]  /*2e60*/  IMAD.MOV.U32 R0, RZ, RZ, R8 ;  /* 0x000000ffff007224 */ /* 0x000fe400078e0008 */
[----:B------:R-:W-:-:S04]  /*2e70*/  IMAD.MOV.U32 R3, RZ, RZ, R5 ;  /* 0x000000ffff037224 */ /* 0x000fc800078e0005 */
        /* <DEDUP_REMOVED lines=27> */
.L_x_411:
[----:B------:R-:W-:Y:S05]  /*3030*/  BSYNC.RECONVERGENT B1 ;  /* 0x0000000000017941 */ /* 0x000fea0003800200 */
.L_x_410:
        /* <DEDUP_REMOVED lines=32> */
.L_x_413:
[----:B------:R-:W-:Y:S05]  /*3240*/  BSYNC.RECONVERGENT B1 ;  /* 0x0000000000017941 */ /* 0x000fea0003800200 */
.L_x_412:
[----:B------:R-:W-:Y:S01]  /*3250*/  UISETP.GE.AND UP0, UPT, UR8, 0x81, UPT ;  /* 0x000000810800788c */ /* 0x000fe2000bf06270 */
[----:B------:R-:W-:Y:S01]  /*3260*/  IMAD.MOV.U32 R9, RZ, RZ, R11 ;  /* 0x000000ffff097224 */ /* 0x000fe200078e000b */
        /* <DEDUP_REMOVED lines=30> */
.L_x_415:
[----:B------:R-:W-:Y:S05]  /*3450*/  BSYNC.RECONVERGENT B1 ;  /* 0x0000000000017941 */ /* 0x000fea0003800200 */
.L_x_414:
        /* <DEDUP_REMOVED lines=32> */
.L_x_417:
[----:B------:R-:W-:Y:S05]  /*3660*/  BSYNC.RECONVERGENT B1 ;  /* 0x0000000000017941 */ /* 0x000fea0003800200 */
.L_x_416:
        /* <DEDUP_REMOVED lines=13> */
[----:B------:R-:W-:Y:S01]  /*3740*/  MOV R6, R2 ;  /* 0x0000000200067202 */ /* 0x000fe20000000f00 */
[----:B------:R-:W-:Y:S02]  /*3750*/  IMAD.MOV.U32 R7, RZ, RZ, R3 ;  /* 0x000000ffff077224 */ /* 0x000fe400078e0003 */
[----:B-1----:R-:W-:Y:S02]  /*3760*/  IMAD.MOV.U32 R9, RZ, RZ, R12 ;  /* 0x000000ffff097224 */ /* 0x002fe400078e000c */
        /* <DEDUP_REMOVED lines=16> */
.L_x_419:
[----:B------:R-:W-:Y:S05]  /*3870*/  BSYNC.RECONVERGENT B1 ;  /* 0x0000000000017941 */ /* 0x000fea0003800200 */
.L_x_418:
        /* <DEDUP_REMOVED lines=32> */
.L_x_351:
        /* <DEDUP_REMOVED lines=34> */
[----:B------:R-:W-:-:S04]  /*3ca0*/  IMAD.MOV.U32 R15, RZ, RZ, 0x500 ;  /* 0x00000500ff0f7424 */ /* 0x000fc800078e00ff */
        /* <DEDUP_REMOVED lines=8> */
[----:B------:R-:W-:Y:S02]  /*3d30*/  @P2 MOV R9, R13 ;  /* 0x0000000d00092202 */ /* 0x000fe40000000f00 */
[----:B------:R-:W-:-:S04]  /*3d40*/  @P2 SEL R7, R11, R7, P0 ;  /* 0x000000070b072207 */ /* 0x000fc80000000000 */
        /* <DEDUP_REMOVED lines=10> */
[----:B------:R-:W-:Y:S06]  /*3df0*/  BRA.U !UP0, `(.L_x_420) ;  /* 0x0000000508287547 */ /* 0x000fec000b800000 */
[----:B------:R-:W-:Y:S01]  /*3e00*/  IMAD.MOV.U32 R25, RZ, RZ, R2 ;  /* 0x000000ffff197224 */ /* 0x000fe200078e0002 */
[----:B------:R-:W0:Y:S01]  /*3e10*/  LDCU UR4, c[0x0][0x390] ;  /* 0x00007200ff0477ac */ /* 0x000e220008000800 */
[----:B------:R-:W-:Y:S02]  /*3e20*/  IMAD.MOV.U32 R24, RZ, RZ, R3 ;  /* 0x000000ffff187224 */ /* 0x000fe400078e0003 */
[----:B------:R-:W-:-:S07]  /*3e30*/  IMAD.MOV.U32 R27, RZ, RZ, 0x500 ;  /* 0x00000500ff1b7424 */ /* 0x000fce00078e00ff */
.L_x_421:
[----:B------:R-:W1:Y:S01]  /*3e40*/  LDC.64 R22, c[0x0][0x380] ;  /* 0x0000e000ff167b82 */ /* 0x000e620000000a00 */
[----:B------:R-:W-:-:S04]  /*3e50*/  IMAD.IADD R3, R0, 0x1, R27 ;  /* 0x0000000100037824 */ /* 0x000fc800078e021b */
[----:B-1----:R-:W-:-:S05]  /*3e60*/  IMAD.WIDE.U32 R22, R3, 0x10, R22 ;  /* 0x0000001003167825 */ /* 0x002fca00078e0016 */
        /* <DEDUP_REMOVED lines=14> */
[----:B------:R-:W-:Y:S02]  /*3f50*/  @P2 FSEL R29, R5, R21, P0 ;  /* 0x00000015051d2208 */ /* 0x000fe40000000000 */
[----:B------:R-:W2:Y:S01]  /*3f60*/  LDG.E.64.CONSTANT R4, desc[UR6][R22.64+0x4000] ;  /* 0x0040000616047981 */ /* 0x000ea2000c1e9b00 */
[----:B------:R-:W-:Y:S02]  /*3f70*/  @P2 IMAD.MOV.U32 R20, RZ, RZ, R26 ;  /* 0x000000ffff142224 */ /* 0x000fe400078e001a */
[----:B------:R-:W-:-:S06]  /*3f80*/  @P2 IMAD.MOV.U32 R21, RZ, RZ, R29 ;  /* 0x000000ffff152224 */ /* 0x000fcc00078e001d */
        /* <DEDUP_REMOVED lines=32> */
[----:B------:R-:W-:-:S05]  /*4190*/  VIADD R7, R27, 0xa00 ;  /* 0x00000a001b077836 */ /* 0x000fca0000000000 */
[----:B0-----:R-:W-:Y:S01]  /*41a0*/  ISETP.GT.AND P1, PT, R7, UR4, PT ;  /* 0x0000000407007c0c */ /* 0x001fe2000bf24270 */
[----:B------:R-:W-:-:S04]  /*41b0*/  VIADD R15, R27, 0x500 ;  /* 0x000005001b0f7836 */ /* 0x000fc80000000000 */
[----:B------:R-:W-:Y:S01]  /*41c0*/  IMAD.MOV.U32 R27, RZ, RZ, R15 ;  /* 0x000000ffff1b7224 */ /* 0x000fe200078e000f */
        /* <DEDUP_REMOVED lines=11> */
[----:B------:R-:W-:Y:S01]  /*4280*/  IMAD.MOV.U32 R24, RZ, RZ, R3 ;  /* 0x000000ffff187224 */ /* 0x000fe200078e0003 */
[----:B------:R-:W-:Y:S06]  /*4290*/  @!P1 BRA `(.L_x_421) ;  /* 0xfffffff800e89947 */ /* 0x000fec000383ffff */
.L_x_420:
[----:B------:R-:W-:-:S13]  /*42a0*/  ISETP.GE.AND P0, PT, R15, UR4, PT ;  /* 0x000000040f007c0c */ /* 0x000fda000bf06270 */
        /* <DEDUP_REMOVED lines=12> */
[----:B------:R-:W0:Y:S01]  /*4370*/  LDC.64 R6, c[0x0][0x380] ;  /* 0x0000e000ff067b82 */ /* 0x000e220000000a00 */
[----:B------:R-:W-:Y:S01]  /*4380*/  LEA.HI R8, R20, 0x1, RZ, 0x18 ;  /* 0x0000000114087811 */ /* 0x000fe200078fc0ff */
[----:B------:R-:W-:Y:S01]  /*4390*/  IMAD.IADD R21, R0, 0x1, R15 ;  /* 0x0000000100157824 */ /* 0x000fe200078e020f */
[----:B------:R-:W-:Y:S02]  /*43a0*/  MOV R12, R0 ;  /* 0x00000000000c7202 */ /* 0x000fe40000000f00 */
[----:B------:R-:W-:-:S05]  /*43b0*/  LOP3.LUT R8, R8, 0x3, RZ, 0xc0, !PT ;  /* 0x0000000308087812 */ /* 0x000fca00078ec0ff */
[----:B------:R-:W-:-:S07]  /*43c0*/  IMAD.MOV R14, RZ, RZ, -R8 ;  /* 0x000000ffff0e7224 */ /* 0x000fce00078e0a08 */
.L_x_428:
[----:B0-----:R-:W-:-:S05]  /*43d0*/  IMAD.WIDE.U32 R18, R21, 0x10, R6 ;  /* 0x0000001015127825 */ /* 0x001fca00078e0006 */
[----:B------:R-:W2:Y:S04]  /*43e0*/  LDG.E.64.CONSTANT R8, desc[UR6][R18.64] ;  /* 0x0000000612087981 */ /* 0x000ea8000c1e9b00 */
[----:B------:R-:W3:Y:S01]  /*43f0*/  LDG.E.64.CONSTANT R10, desc[UR6][R18.64+0x8] ;  /* 0x00000806120a7981 */ /* 0x000ee2000c1e9b00 */
[----:B------:R-:W-:Y:S01]  /*4400*/  VIADD R14, R14, 0x1 ;  /* 0x000000010e0e7836 */ /* 0x000fe20000000000 */
[----:B------:R-:W-:Y:S01]  /*4410*/  BSSY.RECONVERGENT B3, `(.L_x_426) ;  /* 0x000001a000037945 */ /* 0x000fe20003800200 */
[----:B------:R-:W-:Y:S02]  /*4420*/  IMAD.MOV.U32 R23, RZ, RZ, R2 ;  /* 0x000000ffff177224 */ /* 0x000fe400078e0002 */
        /* <DEDUP_REMOVED lines=24> */
.L_x_427:
[----:B------:R-:W-:Y:S05]  /*45b0*/  BSYNC.RECONVERGENT B3 ;  /* 0x0000000000037941 */ /* 0x000fea0003800200 */
.L_x_426:
[----:B------:R-:W-:Y:S02]  /*45c0*/  VIADD R12, R12, 0x100 ;  /* 0x000001000c0c7836 */ /* 0x000fe40000000000 */
[----:B------:R-:W-:Y:S01]  /*45d0*/  VIADD R21, R21, 0x100 ;  /* 0x0000010015157836 */ /* 0x000fe20000000000 */
[----:B------:R-:W-:Y:S06]  /*45e0*/  @P2 BRA `(.L_x_428) ;  /* 0xfffffffc00782947 */ /* 0x000fec000383ffff */
.L_x_425:
[----:B------:R-:W-:Y:S05]  /*45f0*/  BSYNC.RECONVERGENT B2 ;  /* 0x0000000000027941 */ /* 0x000fea0003800200 */
.L_x_424:
[----:B------:R-:W-:-:S13]  /*4600*/  ISETP.GE.U32.AND P0, PT, R20, 0x300, PT ;  /* 0x000003001400780c */ /* 0x000fda0003f06070 */
[----:B------:R-:W-:Y:S05]  /*4610*/  @!P0 BRA `(.L_x_423) ;  /* 0x0000000400c88947 */ /* 0x000fea0003800000 */
[----:B------:R-:W0:Y:S01]  /*4620*/  LDCU.64 UR8, c[0x0][0x380] ;  /* 0x00007000ff0877ac */ /* 0x000e220008000a00 */
[----:B------:R-:W1:Y:S01]  /*4630*/  LDC.64 R10, c[0x0][0x380] ;  /* 0x0000e000ff0a7b82 */ /* 0x000e620000000a00 */
[C---:B------:R-:W-:Y:S01]  /*4640*/  IADD3 R17, P0, PT, R12.reuse, R15, RZ ;  /* 0x0000000f0c117210 */ /* 0x040fe20007f1e0ff */
[----:B------:R-:W-:-:S04]  /*4650*/  IMAD.IADD R15, R12, 0x1, R15 ;  /* 0x000000010c0f7824 */ /* 0x000fc800078e020f */
[----:B------:R-:W-:Y:S01]  /*4660*/  IMAD.X R6, RZ, RZ, RZ, P0 ;  /* 0x000000ffff067224 */ /* 0x000fe200000e06ff */
[----:B0-----:R-:W-:-:S04]  /*4670*/  LEA R14, P1, R17, UR8, 0x4 ;  /* 0x00000008110e7c11 */ /* 0x001fc8000f8220ff */
[----:B------:R-:W-:Y:S02]  /*4680*/  IADD3 R14, P0, PT, R14, 0x3008, RZ ;  /* 0x000030080e0e7810 */ /* 0x000fe40007f1e0ff */
[----:B------:R-:W-:-:S05]  /*4690*/  LEA.HI.X R17, R17, UR9, R6, 0x4, P1 ;  /* 0x0000000911117c11 */ /* 0x000fca00088f2406 */
[----:B------:R-:W-:-:S07]  /*46a0*/  IMAD.X R17, RZ, RZ, R17, P0 ;  /* 0x000000ffff117224 */ /* 0x000fce00000e0611 */
.L_x_437:
[----:B-1----:R-:W-:-:S05]  /*46b0*/  IMAD.WIDE.U32 R8, R15, 0x10, R10 ;  /* 0x000000100f087825 */ /* 0x002fca00078e000a */
[----:B------:R-:W2:Y:S04]  /*46c0*/  LDG.E.64.CONSTANT R22, desc[UR6][R8.64] ;  /* 0x0000000608167981 */ /* 0x000ea8000c1e9b00 */
[----:B------:R0:W3:Y:S02]  /*46d0*/  LDG.E.64.CONSTANT R6, desc[UR6][R8.64+0x8] ;  /* 0x0000080608067981 */ /* 0x0000e4000c1e9b00 */
[----:B0-----:R-:W-:Y:S02]  /*46e0*/  IMAD.MOV.U32 R8, RZ, RZ, R14 ;  /* 0x000000ffff087224 */ /* 0x001fe400078e000e */
[----:B------:R-:W-:-:S05]  /*46f0*/  IMAD.MOV.U32 R9, RZ, RZ, R17 ;  /* 0x000000ffff097224 */ /* 0x000fca00078e0011 */
[----:B------:R0:W5:Y:S04]  /*4700*/  LDG.E.64.CONSTANT R20, desc[UR6][R8.64+-0x2008] ;  /* 0xffdff80608147981 */ /* 0x000168000c1e9b00 */
[----:B------:R0:W5:Y:S01]  /*4710*/  LDG.E.64.CONSTANT R18, desc[UR6][R8.64+-0x2000] ;  /* 0xffe0000608127981 */ /* 0x000162000c1e9b00 */
[----:B------:R-:W-:Y:S01]  /*4720*/  BSSY.RECONVERGENT B2, `(.L_x_429) ;  /* 0x0000015000027945 */ /* 0x000fe20003800200 */
[----:B--2---:R-:W-:Y:S01]  /*4730*/  DSETP.GEU.AND P0, PT, |R4|, |R22|, PT ;  /* 0x400000160400722a */ /* 0x004fe20003f0e200 */
[----:B------:R-:W-:Y:S02]  /*4740*/  IMAD.MOV.U32 R16, RZ, RZ, R22 ;  /* 0x000000ffff107224 */ /* 0x000fe400078e0016 */
[----:B------:R-:W-:Y:S01]  /*4750*/  IMAD.MOV.U32 R17, RZ, RZ, R23 ;  /* 0x000000ffff117224 */ /* 0x000fe200078e0017 */
[----:B---3--:R-:W-:Y:S01]  /*4760*/  MOV R29, R7 ;  /* 0x00000007001d7202 */ /* 0x008fe20000000f00 */
[----:B------:R-:W-:-:S09]  /*4770*/  IMAD.MOV.U32 R27, RZ, RZ, R6 ;  /* 0x000000ffff1b7224 */ /* 0x000fd200078e0006 */
        /* <DEDUP_REMOVED lines=15> */
.L_x_430:
[----:B------:R-:W-:Y:S05]  /*4870*/  BSYNC.RECONVERGENT B2 ;  /* 0x0000000000027941 */ /* 0x000fea0003800200 */
.L_x_429:
[----:B------:R0:W5:Y:S04]  /*4880*/  LDG.E.64.CONSTANT R6, desc[UR6][R8.64+-0x1008] ;  /* 0xffeff80608067981 */ /* 0x000168000c1e9b00 */
[----:B------:R0:W5:Y:S02]  /*4890*/  LDG.E.64.CONSTANT R4, desc[UR6][R8.64+-0x1000] ;  /* 0xfff0000608047981 */ /* 0x000164000c1e9b00 */
[----:B-----5:R-:W-:Y:S01]  /*48a0*/  DSETP.GEU.AND P0, PT, |R16|, |R20|, PT ;  /* 0x400000141000722a */ /* 0x020fe20003f0e200 */
[----:B------:R-:W-:Y:S01]  /*48b0*/  BSSY.RECONVERGENT B2, `(.L_x_431) ;  /* 0x0000014000027945 */ /* 0x000fe20003800200 */
[----:B------:R-:W-:Y:S02]  /*48c0*/  IMAD.MOV.U32 R2, RZ, RZ, R20 ;  /* 0x000000ffff027224 */ /* 0x000fe400078e0014 */
[----:B------:R-:W-:-:S02]  /*48d0*/  IMAD.MOV.U32 R3, RZ, RZ, R21 ;  /* 0x000000ffff037224 */ /* 0x000fc400078e0015 */
        /* <DEDUP_REMOVED lines=17> */
.L_x_432:
[----:B------:R-:W-:Y:S05]  /*49f0*/  BSYNC.RECONVERGENT B2 ;  /* 0x0000000000027941 */ /* 0x000fea0003800200 */
.L_x_431:
[----:B------:R0:W5:Y:S04]  /*4a00*/  LDG.E.64.CONSTANT R16, desc[UR6][R8.64+-0x8] ;  /* 0xfffff80608107981 */ /* 0x000168000c1e9b00 */
[----:B------:R0:W5:Y:S01]  /*4a10*/  LDG.E.64.CONSTANT R18, desc[UR6][R8.64] ;  /* 0x0000000608127981 */ /* 0x000162000c1e9b00 */
[----:B------:R-:W-:Y:S01]  /*4a20*/  DSETP.GEU.AND P0, PT, |R2|, |R6|, PT ;  /* 0x400000060200722a */ /* 0x000fe20003f0e200 */
[----:B------:R-:W-:Y:S01]  /*4a30*/  BSSY.RECONVERGENT B2, `(.L_x_433) ;  /* 0x0000014000027945 */ /* 0x000fe20003800200 */
[----:B------:R-:W-:Y:S02]  /*4a40*/  IMAD.MOV.U32 R20, RZ, RZ, R6 ;  /* 0x000000ffff147224 */ /* 0x000fe400078e0006 */
[----:B------:R-:W-:Y:S02]  /*4a50*/  IMAD.MOV.U32 R21, RZ, RZ, R7 ;  /* 0x000000ffff157224 */ /* 0x000fe400078e0007 */
[----:B------:R-:W-:-:S02]  /*4a60*/  IMAD.MOV.U32 R29, RZ, RZ, R4 ;  /* 0x000000ffff1d7224 */ /* 0x000fc400078e0004 */
        /* <DEDUP_REMOVED lines=16> */
.L_x_434:
[----:B------:R-:W-:Y:S05]  /*4b70*/  BSYNC.RECONVERGENT B2 ;  /* 0x0000000000027941 */ /* 0x000fea0003800200 */
.L_x_433:
[----:B-----5:R-:W-:Y:S01]  /*4b80*/  DSETP.GEU.AND P0, PT, |R20|, |R16|, PT ;  /* 0x400000101400722a */ /* 0x020fe20003f0e200 */
[----:B------:R-:W-:Y:S01]  /*4b90*/  BSSY.RECONVERGENT B2, `(.L_x_435) ;  /* 0x0000014000027945 */ /* 0x000fe20003800200 */
[----:B------:R-:W-:Y:S02]  /*4ba0*/  IMAD.MOV.U32 R4, RZ, RZ, R16 ;  /* 0x000000ffff047224 */ /* 0x000fe400078e0010 */
[----:B------:R-:W-:Y:S02]  /*4bb0*/  IMAD.MOV.U32 R5, RZ, RZ, R17 ;  /* 0x000000ffff057224 */ /* 0x000fe400078e0011 */
[----:B------:R-:W-:Y:S02]  /*4bc0*/  IMAD.MOV.U32 R2, RZ, RZ, R18 ;  /* 0x000000ffff027224 */ /* 0x000fe400078e0012 */
[----:B------:R-:W-:-:S06]  /*4bd0*/  IMAD.MOV.U32 R3, RZ, RZ, R19 ;  /* 0x000000ffff037224 */ /* 0x000fcc00078e0013 */
        /* <DEDUP_REMOVED lines=15> */
.L_x_436:
[----:B------:R-:W-:Y:S05]  /*4cd0*/  BSYNC.RECONVERGENT B2 ;  /* 0x0000000000027941 */ /* 0x000fea0003800200 */
.L_x_435:
[----:B------:R-:W-:Y:S01]  /*4ce0*/  VIADD R12, R12, 0x400 ;  /* 0x000004000c0c7836 */ /* 0x000fe20000000000 */
[----:B------:R-:W-:Y:S01]  /*4cf0*/  IADD3 R14, P1, PT, R8, 0x4000, RZ ;  /* 0x00004000080e7810 */ /* 0x000fe20007f3e0ff */
[----:B------:R-:W-:-:S03]  /*4d00*/  VIADD R15, R15, 0x400 ;  /* 0x000004000f0f7836 */ /* 0x000fc60000000000 */
[----:B------:R-:W-:Y:S01]  /*4d10*/  ISETP.GE.AND P0, PT, R12, R13, PT ;  /* 0x0000000d0c00720c */ /* 0x000fe20003f06270 */
[----:B------:R-:W-:-:S12]  /*4d20*/  IMAD.X R17, RZ, RZ, R9, P1 ;  /* 0x000000ffff117224 */ /* 0x000fd800008e0609 */
[----:B------:R-:W-:Y:S05]  /*4d30*/  @!P0 BRA `(.L_x_437) ;  /* 0xfffffff8005c8947 */ /* 0x000fea000383ffff */
.L_x_423:
[----:B------:R-:W-:Y:S05]  /*4d40*/  BSYNC.RECONVERGENT B1 ;  /* 0x0000000000017941 */ /* 0x000fea0003800200 */
.L_x_422:
        /* <DEDUP_REMOVED lines=32> */
.L_x_439:
[----:B------:R-:W-:Y:S05]  /*4f50*/  BSYNC.RECONVERGENT B1 ;  /* 0x0000000000017941 */ /* 0x000fea0003800200 */
.L_x_438:
        /* <DEDUP_REMOVED lines=12> */
[----:B---3--:R-:W-:Y:S01]  /*5020*/  IMAD.MOV.U32 R8, RZ, RZ, R14 ;  /* 0x000000ffff087224 */ /* 0x008fe200078e000e */
[----:B------:R-:W-:Y:S01]  /*5030*/  MOV R2, R4 ;  /* 0x0000000400027202 */ /* 0x000fe20000000f00 */
[----:B----4-:R-:W-:Y:S02]  /*5040*/  IMAD.MOV.U32 R9, RZ, RZ, R13 ;  /* 0x000000ffff097224 */ /* 0x010fe400078e000d */
        /* <DEDUP_REMOVED lines=16> */
.L_x_441:
[----:B------:R-:W-:Y:S05]  /*5150*/  BSYNC.RECONVERGENT B1 ;  /* 0x0000000000017941 */ /* 0x000fea0003800200 */
.L_x_440:
[----:B------:R-:W-:Y:S01]  /*5160*/  ISETP.GT.AND P0, PT, R10, 0x1b, PT ;  /* 0x0000001b0a00780c */ /* 0x000fe20003f04270 */
[----:B0-----:R0:W0:Y:S01]  /*5170*/  SHFL.DOWN PT, R6, R2, 0x4, 0x1f ;  /* 0x08801f0002067f89 */ /* 0x00102200000e0000 */
[----:B------:R-:W-:Y:S01]  /*5180*/  BSSY.RECONVERGENT B1, `(.L_x_442) ;  /* 0x000001d000017945 */ /* 0x000fe20003800200 */
[----:B------:R-:W-:Y:S02]  /*5190*/  IMAD.MOV.U32 R11, RZ, RZ, R8 ;  /* 0x000000ffff0b7224 */ /* 0x000fe400078e0008 */
[----:B------:R0:W0:Y:S01]  /*51a0*/  SHFL.DOWN PT, R7, R3, 0x4, 0x1f ;  /* 0x08801f0003077f89 */ /* 0x00002200000e0000 */
[----:B------:R-:W-:Y:S02]  /*51b0*/  IMAD.MOV.U32 R12, RZ, RZ, R9 ;  /* 0x000000ffff0c7224 */ /* 0x000fe400078e0009 */
[----:B-1----:R-:W-:Y:S01]  /*51c0*/  IMAD.MOV.U32 R4, RZ, RZ, R2 ;  /* 0x000000ffff047224 */ /* 0x002fe200078e0002 */
[----:B----4-:R1:W4:Y:S01]  /*51d0*/  SHFL.DOWN PT, R13, R8, 0x4, 0x1f ;  /* 0x08801f00080d7f89 */ /* 0x01032200000e0000 */
[----:B--2---:R-:W-:-:S03]  /*51e0*/  IMAD.MOV.U32 R5, RZ, RZ, R3 ;  /* 0x000000ffff057224 */ /* 0x004fc600078e0003 */
[----:B---3--:R1:W2:Y:S01]  /*51f0*/  SHFL.DOWN PT, R14, R9, 0x4, 0x1f ;  /* 0x08801f00090e7f89 */ /* 0x0082a200000e0000 */
[----:B------:R-:W-:Y:S05]  /*5200*/  @P0 BRA `(.L_x_443) ;  /* 0x0000000000500947 */ /* 0x000fea0003800000 */
[----:B0-----:R-:W-:Y:S01]  /*5210*/  DSETP.GEU.AND P0, PT, |R2|, |R6|, PT ;  /* 0x400000060200722a */ /* 0x001fe20003f0e200 */
[----:B----4-:R-:W-:Y:S02]  /*5220*/  IMAD.MOV.U32 R11, RZ, RZ, R13 ;  /* 0x000000ffff0b7224 */ /* 0x010fe400078e000d */
        /* <DEDUP_REMOVED lines=18> */
.L_x_443:
[----:B------:R-:W-:Y:S05]  /*5350*/  BSYNC.RECONVERGENT B1 ;  /* 0x0000000000017941 */ /* 0x000fea0003800200 */
.L_x_442:
[----:B------:R-:W-:Y:S01]  /*5360*/  ISETP.GT.AND P0, PT, R10, 0x17, PT ;  /* 0x000000170a00780c */ /* 0x000fe20003f04270 */
[----:B0-----:R0:W3:Y:S01]  /*5370*/  SHFL.DOWN PT, R2, R4, 0x8, 0x1f ;  /* 0x09001f0004027f89 */ /* 0x0010e200000e0000 */
[----:B------:R-:W-:Y:S01]  /*5380*/  BSSY.RECONVERGENT B1, `(.L_x_444) ;  /* 0x000001d000017945 */ /* 0x000fe20003800200 */
[----:B-1----:R-:W-:Y:S02]  /*5390*/  IMAD.MOV.U32 R8, RZ, RZ, R11 ;  /* 0x000000ffff087224 */ /* 0x002fe400078e000b */
[----:B------:R0:W1:Y:S01]  /*53a0*/  SHFL.DOWN PT, R3, R5, 0x8, 0x1f ;  /* 0x09001f0005037f89 */ /* 0x00006200000e0000 */
[----:B------:R-:W-:Y:S02]  /*53b0*/  IMAD.MOV.U32 R9, RZ, RZ, R12 ;  /* 0x000000ffff097224 */ /* 0x000fe400078e000c */
[----:B------:R-:W-:Y:S01]  /*53c0*/  IMAD.MOV.U32 R6, RZ, RZ, R4 ;  /* 0x000000ffff067224 */ /* 0x000fe200078e0004 */
[----:B--2---:R0:W2:Y:S01]  /*53d0*/  SHFL.DOWN PT, R14, R11, 0x8, 0x1f ;  /* 0x09001f000b0e7f89 */ /* 0x0040a200000e0000 */
[----:B------:R-:W-:-:S03]  /*53e0*/  IMAD.MOV.U32 R7, RZ, RZ, R5 ;  /* 0x000000ffff077224 */ /* 0x000fc600078e0005 */
[----:B----4-:R0:W4:Y:S01]  /*53f0*/  SHFL.DOWN PT, R13, R12, 0x8, 0x1f ;  /* 0x09001f000c0d7f89 */ /* 0x01012200000e0000 */
[----:B------:R-:W-:Y:S05]  /*5400*/  @P0 BRA `(.L_x_445) ;  /* 0x0000000000500947 */ /* 0x000fea0003800000 */
[----:B-1-3--:R-:W-:Y:S01]  /*5410*/  DSETP.GEU.AND P0, PT, |R4|, |R2|, PT ;  /* 0x400000020400722a */ /* 0x00afe20003f0e200 */
[----:B--2---:R-:W-:Y:S01]  /*5420*/  IMAD.MOV.U32 R8, RZ, RZ, R14 ;  /* 0x000000ffff087224 */ /* 0x004fe200078e000e */
        /* <DEDUP_REMOVED lines=18> */
.L_x_445:
[----:B------:R-:W-:Y:S05]  /*5550*/  BSYNC.RECONVERGENT B1 ;  /* 0x0000000000017941 */ /* 0x000fea0003800200 */
.L_x_444:
[----:B------:R-:W-:Y:S01]  /*5560*/  ISETP.GT.AND P0, PT, R10, 0xf, PT ;  /* 0x0000000f0a00780c */ /* 0x000fe20003f04270 */
[----:B0-----:R0:W0:Y:S01]  /*5570*/  SHFL.DOWN PT, R4, R6, 0x10, 0x1f ;  /* 0x0a001f0006047f89 */ /* 0x00102200000e0000 */
[----:B------:R-:W-:Y:S01]  /*5580*/  BSSY.RECONVERGENT B1, `(.L_x_446) ;  /* 0x000001d000017945 */ /* 0x000fe20003800200 */
[----:B--2---:R-:W-:Y:S02]  /*5590*/  IMAD.MOV.U32 R14, RZ, RZ, R8 ;  /* 0x000000ffff0e7224 */ /* 0x004fe400078e0008 */
[----:B------:R2:W0:Y:S01]  /*55a0*/  SHFL.DOWN PT, R5, R7, 0x10, 0x1f ;  /* 0x0a001f0007057f89 */ /* 0x00042200000e0000 */
[----:B------:R-:W-:Y:S02]  /*55b0*/  IMAD.MOV.U32 R15, RZ, RZ, R9 ;  /* 0x000000ffff0f7224 */ /* 0x000fe400078e0009 */
[----:B---3--:R-:W-:Y:S01]  /*55c0*/  IMAD.MOV.U32 R2, RZ, RZ, R6 ;  /* 0x000000ffff027224 */ /* 0x008fe200078e0006 */
[----:B------:R2:W3:Y:S01]  /*55d0*/  SHFL.DOWN PT, R11, R8, 0x10, 0x1f ;  /* 0x0a001f00080b7f89 */ /* 0x0004e200000e0000 */
[----:B-1----:R-:W-:-:S03]  /*55e0*/  IMAD.MOV.U32 R3, RZ, RZ, R7 ;  /* 0x000000ffff037224 */ /* 0x002fc600078e0007 */
[----:B------:R2:W1:Y:S01]  /*55f0*/  SHFL.DOWN PT, R12, R9, 0x10, 0x1f ;  /* 0x0a001f00090c7f89 */ /* 0x00046200000e0000 */
[----:B------:R-:W-:Y:S05]  /*5600*/  @P0 BRA `(.L_x_447) ;  /* 0x0000000000500947 */ /* 0x000fea0003800000 */
[----:B0-----:R-:W-:Y:S01]  /*5610*/  DSETP.GEU.AND P0, PT, |R6|, |R4|, PT ;  /* 0x400000040600722a */ /* 0x001fe20003f0e200 */
[----:B---3--:R-:W-:Y:S02]  /*5620*/  IMAD.MOV.U32 R14, RZ, RZ, R11 ;  /* 0x000000ffff0e7224 */ /* 0x008fe400078e000b */
[----:B-1----:R-:W-:Y:S02]  /*5630*/  IMAD.MOV.U32 R15, RZ, RZ, R12 ;  /* 0x000000ffff0f7224 */ /* 0x002fe400078e000c */
        /* <DEDUP_REMOVED lines=17> */
.L_x_447:
[----:B------:R-:W-:Y:S05]  /*5750*/  BSYNC.RECONVERGENT B1 ;  /* 0x0000000000017941 */ /* 0x000fea0003800200 */
.L_x_446:
        /* <DEDUP_REMOVED lines=11> */
.L_x_449:
[----:B------:R-:W-:Y:S05]  /*5810*/  BSYNC.RECONVERGENT B1 ;  /* 0x0000000000017941 */ /* 0x000fea0003800200 */
.L_x_448:
        /* <DEDUP_REMOVED lines=8> */
[----:B--2---:R-:W2:Y:S04]  /*58a0*/  LDS.128 R4, [R0+0x20] ;  /* 0x0000200000047984 */ /* 0x004ea80000000c00 */
[----:B-1--4-:R1:W4:Y:S04]  /*58b0*/  LDS.64 R12, [R0+0x80] ;  /* 0x00008000000c7984 */ /* 0x0123280000000a00 */
[----:B---3--:R1:W3:Y:S01]  /*58c0*/  LDS.128 R8, [R0+0x30] ;  /* 0x0000300000087984 */ /* 0x0082e20000000c00 */
[----:B0-----:R-:W-:Y:S01]  /*58d0*/  DSETP.GEU.AND P0, PT, |R2|, |R16|, PT ;  /* 0x400000100200722a */ /* 0x001fe20003f0e200 */
[----:B------:R-:W-:-:S02]  /*58e0*/  IMAD.MOV.U32 R24, RZ, RZ, R16 ;  /* 0x000000ffff187224 */ /* 0x000fc400078e0010 */
[----:B------:R-:W-:Y:S02]  /*58f0*/  IMAD.MOV.U32 R25, RZ, RZ, R17 ;  /* 0x000000ffff197224 */ /* 0x000fe400078e0011 */
[----:B--2---:R-:W-:Y:S02]  /*5900*/  IMAD.MOV.U32 R27, RZ, RZ, R4 ;  /* 0x000000ffff1b7224 */ /* 0x004fe400078e0004 */
[----:B------:R-:W-:-:S07]  /*5910*/  IMAD.MOV.U32 R29, RZ, RZ, R5 ;  /* 0x000000ffff1d7224 */ /* 0x000fce00078e0005 */
[----:B-1-34-:R-:W-:Y:S05]  /*5920*/  @!P0 BRA `(.L_x_451) ;  /* 0x0000000000388947 */ /* 0x01afea0003800000 */
        /* <DEDUP_REMOVED lines=14> */
.L_x_451:
[----:B------:R-:W-:Y:S05]  /*5a10*/  BSYNC.RECONVERGENT B1 ;  /* 0x0000000000017941 */ /* 0x000fea0003800200 */
.L_x_450:
        /* <DEDUP_REMOVED lines=23> */
.L_x_453:
[----:B------:R-:W-:Y:S05]  /*5b90*/  BSYNC.RECONVERGENT B1 ;  /* 0x0000000000017941 */ /* 0x000fea0003800200 */
.L_x_452:
        /* <DEDUP_REMOVED lines=21> */
.L_x_455:
[----:B------:R-:W-:Y:S05]  /*5cf0*/  BSYNC.RECONVERGENT B1 ;  /* 0x0000000000017941 */ /* 0x000fea0003800200 */
.L_x_454:
        /* <DEDUP_REMOVED lines=23> */
.L_x_457:
[----:B------:R-:W-:Y:S05]  /*5e70*/  BSYNC.RECONVERGENT B1 ;  /* 0x0000000000017941 */ /* 0x000fea0003800200 */
.L_x_456:
[----:B------:R-:W-:Y:S01]  /*5e80*/  DSETP.GEU.AND P0, PT, |R14|, |R22|, PT ;  /* 0x400000160e00722a */ /* 0x000fe20003f0e200 */
[----:B------:R-:W-:Y:S01]  /*5e90*/  BSSY.RECONVERGENT B1, `(.L_x_458) ;  /* 0x0000014000017945 */ /* 0x000fe20003800200 */
[----:B------:R-:W-:Y:S01]  /*5ea0*/  MOV R2, R22 ;  /* 0x0000001600027202 */ /* 0x000fe20000000f00 */
[----:B------:R-:W-:Y:S02]  /*5eb0*/  IMAD.MOV.U32 R3, RZ, RZ, R23 ;  /* 0x000000ffff037224 */ /* 0x000fe400078e0017 */
[----:B-1----:R-:W-:Y:S02]  /*5ec0*/  IMAD.MOV.U32 R19, RZ, RZ, R8 ;  /* 0x000000ffff137224 */ /* 0x002fe400078e0008 */
        /* <DEDUP_REMOVED lines=16> */
.L_x_459:
[----:B------:R-:W-:Y:S05]  /*5fd0*/  BSYNC.RECONVERGENT B1 ;  /* 0x0000000000017941 */ /* 0x000fea0003800200 */
.L_x_458:
        /* <DEDUP_REMOVED lines=21> */
.L_x_461:
[----:B------:R-:W-:Y:S05]  /*6130*/  BSYNC.RECONVERGENT B1 ;  /* 0x0000000000017941 */ /* 0x000fea0003800200 */
.L_x_460:
        /* <DEDUP_REMOVED lines=20> */
.L_x_383:
[----:B------:R-:W-:Y:S05]  /*6280*/  BSYNC.RECONVERGENT B0 ;  /* 0x0000000000007941 */ /* 0x000fea0003800200 */
.L_x_350:
[----:B------:R-:W-:Y:S05]  /*6290*/  @P1 EXIT ;  /* 0x000000000000194d */ /* 0x000fea0003800000 */
[----:B01----:R-:W0:Y:S02]  /*62a0*/  LDC.64 R4, c[0x0][0x388] ;  /* 0x0000e200ff047b82 */ /* 0x003e240000000a00 */
[----:B0-----:R-:W-:Y:S04]  /*62b0*/  STG.E.64 desc[UR6][R4.64], R2 ;  /* 0x0000000204007986 */ /* 0x001fe8000c101b06 */
[----:B------:R-:W-:Y:S01]  /*62c0*/  STG.E.64 desc[UR6][R4.64+0x8], R14 ;  /* 0x0000080e04007986 */ /* 0x000fe2000c101b06 */
[----:B------:R-:W-:Y:S05]  /*62d0*/  EXIT ;  /* 0x000000000000794d */ /* 0x000fea0003800000 */
.L_x_462:
        /* <DEDUP_REMOVED lines=10> */
.L_x_777:


//--------------------- .text._ZN6thrust24THRUST_300001_SM_1000_NS8cuda_cub4core6detail13_kernel_agentINS1_8__reduce10DrainAgentIiEEJN3cub18CUB_300001_SM_10009GridQueueIjEEiEEEvDpT0_ --------------------------
	.section	.text._ZN6thrust24THRUST_300001_SM_1000_NS8cuda_cub4core6detail13_kernel_agentINS1_8__reduce10DrainAgentIiEEJN3cub18CUB_300001_SM_10009GridQueueIjEEiEEEvDpT0_,"ax",@progbits
	.align	128
        .global         _ZN6thrust24THRUST_300001_SM_1000_NS8cuda_cub4core6detail13_kernel_agentINS1_8__reduce10DrainAgentIiEEJN3cub18CUB_300001_SM_10009GridQueueIjEEiEEEvDpT0_
        .type           _ZN6thrust24THRUST_300001_SM_1000_NS8cuda_cub4core6detail13_kernel_agentINS1_8__reduce10DrainAgentIiEEJN3cub18CUB_300001_SM_10009GridQueueIjEEiEEEvDpT0_,@function
        .size           _ZN6thrust24THRUST_300001_SM_1000_NS8cuda_cub4core6detail13_kernel_agentINS1_8__reduce10DrainAgentIiEEJN3cub18CUB_300001_SM_10009GridQueueIjEEiEEEvDpT0_,(.L_x_778 - _ZN6thrust24THRUST_300001_SM_1000_NS8cuda_cub4core6detail13_kernel_agentINS1_8__reduce10DrainAgentIiEEJN3cub18CUB_300001_SM_10009GridQueueIjEEiEEEvDpT0_)
        .other          _ZN6thrust24THRUST_300001_SM_1000_NS8cuda_cub4core6detail13_kernel_agentINS1_8__reduce10DrainAgentIiEEJN3cub18CUB_300001_SM_10009GridQueueIjEEiEEEvDpT0_,@"STO_CUDA_ENTRY STV_DEFAULT"
_ZN6thrust24THRUST_300001_SM_1000_NS8cuda_cub4core6detail13_kernel_agentINS1_8__reduce10DrainAgentIiEEJN3cub18CUB_300001_SM_10009GridQueueIjEEiEEEvDpT0_:
.text._ZN6thrust24THRUST_300001_SM_1000_NS8cuda_cub4core6detail13_kernel_agentINS1_8__reduce10DrainAgentIiEEJN3cub18CUB_300001_SM_10009GridQueueIjEEiEEEvDpT0_:
[----:B------:R-:W-:Y:S08]  /*0000*/  LDC R1, c[0x0][0x37c] ;  /* 0x0000df00ff017b82 */ /* 0x000ff00000000800 */
[----:B------:R-:W0:Y:S01]  /*0010*/  LDC.64 R2, c[0x0][0x380] ;  /* 0x0000e000ff027b82 */ /* 0x000e220000000a00 */
[----:B------:R-:W0:Y:S07]  /*0020*/  LDCU.64 UR4, c[0x0][0x358] ;  /* 0x00006b00ff0477ac */ /* 0x000e2e0008000a00 */
[----:B------:R-:W1:Y:S01]  /*0030*/  LDC R5, c[0x0][0x388] ;  /* 0x0000e200ff057b82 */ /* 0x000e620000000800 */
[----:B0-----:R-:W-:Y:S04]  /*0040*/  STG.E desc[UR4][R2.64+0x4], RZ ;  /* 0x000004ff02007986 */ /* 0x001fe8000c101904 */
[----:B-1----:R-:W-:Y:S01]  /*0050*/  STG.E desc[UR4][R2.64], R5 ;  /* 0x0000000502007986 */ /* 0x002fe2000c101904 */
[----:B------:R-:W-:Y:S05]  /*0060*/  EXIT ;  /* 0x000000000000794d */ /* 0x000fea0003800000 */
.L_x_463:
        /* <DEDUP_REMOVED lines=9> */
.L_x_778:


//--------------------- .text._ZN6thrust24THRUST_300001_SM_1000_NS8cuda_cub4core6detail13_kernel_agentINS1_8__reduce11ReduceAgentINS0_12zip_iteratorIN4cuda3std3__45tupleIJNS0_10device_ptrIdEENS0_17counting_iteratorIlNS0_11use_defaultESF_SF_EEEEEEEPNSB_IJdlEEESJ_iNS1_9__extrema9arg_max_fIdl14abs_comparatorEEEEJSI_SK_iN3cub18CUB_300001_SM_100013GridEvenShareIiEENSR_9GridQueueIjEESO_EEEvDpT0_ --------------------------
	.section	.text._ZN6thrust24THRUST_300001_SM_1000_NS8cuda_cub4core6detail13_kernel_agentINS1_8__reduce11ReduceAgentINS0_12zip_iteratorIN4cuda3std3__45tupleIJNS0_10device_ptrIdEENS0_17counting_iteratorIlNS0_11use_defaultESF_SF_EEEEEEEPNSB_IJdlEEESJ_iNS1_9__extrema9arg_max_fIdl14abs_comparatorEEEEJSI_SK_iN3cub18CUB_300001_SM_100013GridEvenShareIiEENSR_9GridQueueIjEESO_EEEvDpT0_,"ax",@progbits
	.align	128
        .global         _ZN6thrust24THRUST_300001_SM_1000_NS8cuda_cub4core6detail13_kernel_agentINS1_8__reduce11ReduceAgentINS0_12zip_iteratorIN4cuda3std3__45tupleIJNS0_10device_ptrIdEENS0_17counting_iteratorIlNS0_11use_defaultESF_SF_EEEEEEEPNSB_IJdlEEESJ_iNS1_9__extrema9arg_max_fIdl14abs_comparatorEEEEJSI_SK_iN3cub18CUB_300001_SM_100013GridEvenShareIiEENSR_9GridQueueIjEESO_EEEvDpT0_
        .type           _ZN6thrust24THRUST_300001_SM_1000_NS8cuda_cub4core6detail13_kernel_agentINS1_8__reduce11ReduceAgentINS0_12zip_iteratorIN4cuda3std3__45tupleIJNS0_10device_ptrIdEENS0_17counting_iteratorIlNS0_11use_defaultESF_SF_EEEEEEEPNSB_IJdlEEESJ_iNS1_9__extrema9arg_max_fIdl14abs_comparatorEEEEJSI_SK_iN3cub18CUB_300001_SM_100013GridEvenShareIiEENSR_9GridQueueIjEESO_EEEvDpT0_,@function
        .size           _ZN6thrust24THRUST_300001_SM_1000_NS8cuda_cub4core6detail13_kernel_agentINS1_8__reduce11ReduceAgentINS0_12zip_iteratorIN4cuda3std3__45tupleIJNS0_10device_ptrIdEENS0_17counting_iteratorIlNS0_11use_defaultESF_SF_EEEEEEEPNSB_IJdlEEESJ_iNS1_9__extrema9arg_max_fIdl14abs_comparatorEEEEJSI_SK_iN3cub18CUB_300001_SM_100013GridEvenShareIiEENSR_9GridQueueIjEESO_EEEvDpT0_,(.L_x_779 - _ZN6thrust24THRUST_300001_SM_1000_NS8cuda_cub4core6detail13_kernel_agentINS1_8__reduce11ReduceAgentINS0_12zip_iteratorIN4cuda3std3__45tupleIJNS0_10device_ptrIdEENS0_17counting_iteratorIlNS0_11use_defaultESF_SF_EEEEEEEPNSB_IJdlEEESJ_iNS1_9__extrema9arg_max_fIdl14abs_comparatorEEEEJSI_SK_iN3cub18CUB_300001_SM_100013GridEvenShareIiEENSR_9GridQueueIjEESO_EEEvDpT0_)
        .other          _ZN6thrust24THRUST_300001_SM_1000_NS8cuda_cub4core6detail13_kernel_agentINS1_8__reduce11ReduceAgentINS0_12zip_iteratorIN4cuda3std3__45tupleIJNS0_10device_ptrIdEENS0_17counting_iteratorIlNS0_11use_defaultESF_SF_EEEEEEEPNSB_IJdlEEESJ_iNS1_9__extrema9arg_max_fIdl14abs_comparatorEEEEJSI_SK_iN3cub18CUB_300001_SM_100013GridEvenShareIiEENSR_9GridQueueIjEESO_EEEvDpT0_,@"STO_CUDA_ENTRY STV_DEFAULT"
_ZN6thrust24THRUST_300001_SM_1000_NS8cuda_cub4core6detail13_kernel_agentINS1_8__reduce11ReduceAgentINS0_12zip_iteratorIN4cuda3std3__45tupleIJNS0_10device_ptrIdEENS0_17counting_iteratorIlNS0_11use_defaultESF_SF_EEEEEEEPNSB_IJdlEEESJ_iNS1_9__extrema9arg_max_fIdl14abs_comparatorEEEEJSI_SK_iN3cub18CUB_300001_SM_100013GridEvenShareIiEENSR_9GridQueueIjEESO_EEEvDpT0_:
.text._ZN6thrust24THRUST_300001_SM_1000_NS8cuda_cub4core6detail13_kernel_agentINS1_8__reduce11ReduceAgentINS0_12zip_iteratorIN4cuda3std3__45tupleIJNS0_10device_ptrIdEENS0_17counting_iteratorIlNS0_11use_defaultESF_SF_EEEEEEEPNSB_IJdlEEESJ_iNS1_9__extrema9arg_max_fIdl14abs_comparatorEEEEJSI_SK_iN3cub18CUB_300001_SM_100013GridEvenShareIiEENSR_9GridQueueIjEESO_EEEvDpT0_:
[----:B------:R-:W-:Y:S01]  /*0000*/  LDC R1, c[0x0][0x37c] ;  /* 0x0000df00ff017b82 */ /* 0x000fe20000000800 */
[----:B------:R-:W0:Y:S01]  /*0010*/  S2R R0, SR_CTAID.X ;  /* 0x0000000000007919 */ /* 0x000e220000002500 */
[----:B------:R-:W1:Y:S01]  /*0020*/  LDCU UR4, c[0x0][0x398] ;  /* 0x00007300ff0477ac */ /* 0x000e620008000800 */
[----:B------:R-:W-:Y:S01]  /*0030*/  BSSY.RECONVERGENT B0, `(.L_x_464) ;  /* 0x000066d000007945 */ /* 0x000fe20003800200 */
[----:B------:R-:W2:Y:S01]  /*0040*/  LDCU UR6, c[0x0][0x370] ;  /* 0x00006e00ff0677ac */ /* 0x000ea20008000800 */
[----:B------:R-:W3:Y:S01]  /*0050*/  LDCU.64 UR10, c[0x0][0x358] ;  /* 0x00006b00ff0a77ac */ /* 0x000ee20008000a00 */
[----:B-1----:R-:W-:Y:S01]  /*0060*/  IMAD.U32 R7, RZ, RZ, UR4 ;  /* 0x00000004ff077e24 */ /* 0x002fe2000f8e00ff */
[----:B--2---:R-:W-:Y:S01]  /*0070*/  UIMAD UR6, UR6, 0x500, URZ ;  /* 0x00000500060678a4 */ /* 0x004fe2000f8e02ff */
[----:B0-----:R-:W-:-:S04]  /*0080*/  IMAD R10, R0, 0x500, RZ ;  /* 0x00000500000a7824 */ /* 0x001fc800078e02ff */
[----:B------:R-:W-:-:S05]  /*0090*/  VIADD R2, R10, 0x500 ;  /* 0x000005000a027836 */ /* 0x000fca0000000000 */
[----:B------:R-:W-:-:S13]  /*00a0*/  ISETP.GT.AND P0, PT, R2, R7, PT ;  /* 0x000000070200720c */ /* 0x000fda0003f04270 */
[----:B---3--:R-:W-:Y:S05]  /*00b0*/  @!P0 BRA `(.L_x_465) ;  /* 0x0000003800d08947 */ /* 0x008fea0003800000 */
[----:B------:R-:W0:Y:S01]  /*00c0*/  S2R R5, SR_TID.X ;  /* 0x0000000000057919 */ /* 0x000e220000002100 */
[----:B------:R-:W-:Y:S01]  /*00d0*/  IMAD.IADD R4, R7, 0x1, -R10 ;  /* 0x0000000107047824 */ /* 0x000fe200078e0a0a */
[----:B------:R-:W1:Y:S01]  /*00e0*/  LDCU.64 UR6, c[0x0][0x388] ;  /* 0x00007100ff0677ac */ /* 0x000e620008000a00 */
[----:B------:R-:W-:Y:S01]  /*00f0*/  BSSY.RECONVERGENT B1, `(.L_x_466) ;  /* 0x0000010000017945 */ /* 0x000fe20003800200 */
[----:B------:R-:W-:Y:S01]  /*0100*/  IMAD.MOV.U32 R8, RZ, RZ, RZ ;  /* 0x000000ffff087224 */ /* 0x000fe200078e00ff */
[----:B------:R-:W-:Y:S01]  /*0110*/  CS2R R2, SRZ ;  /* 0x0000000000027805 */ /* 0x000fe2000001ff00 */
[----:B------:R-:W2:Y:S01]  /*0120*/  LDCU.64 UR8, c[0x0][0x388] ;  /* 0x00007100ff0877ac */ /* 0x000ea20008000a00 */
[----:B------:R-:W-:Y:S01]  /*0130*/  IMAD.MOV.U32 R6, RZ, RZ, RZ ;  /* 0x000000ffff067224 */ /* 0x000fe200078e00ff */
[----:B0-----:R-:W-:Y:S01]  /*0140*/  ISETP.GE.AND P0, PT, R5, R4, PT ;  /* 0x000000040500720c */ /* 0x001fe20003f06270 */
[----:B------:R-:W-:-:S12]  /*0150*/  IMAD.MOV.U32 R9, RZ, RZ, R5 ;  /* 0x000000ffff097224 */ /* 0x000fd800078e0005 */
[----:B-12---:R-:W-:Y:S05]  /*0160*/  @P0 BRA `(.L_x_467) ;  /* 0x0000000000200947 */ /* 0x006fea0003800000 */
[----:B------:R-:W0:Y:S01]  /*0170*/  LDC.64 R2, c[0x0][0x380] ;  /* 0x0000e000ff027b82 */ /* 0x000e220000000a00 */
[----:B------:R-:W-:Y:S01]  /*0180*/  IMAD.IADD R11, R10, 0x1, R5 ;  /* 0x000000010a0b7824 */ /* 0x000fe200078e0205 */
[----:B------:R-:W1:Y:S03]  /*0190*/  LDCU.64 UR4, c[0x0][0x388] ;  /* 0x00007100ff0477ac */ /* 0x000e660008000a00 */
[----:B0-----:R-:W-:-:S06]  /*01a0*/  IMAD.WIDE R2, R11, 0x8, R2 ;  /* 0x000000080b027825 */ /* 0x001fcc00078e0202 */
[----:B------:R-:W5:Y:S01]  /*01b0*/  LDG.E.64 R2, desc[UR10][R2.64] ;  /* 0x0000000a02027981 */ /* 0x000f62000c1e1b00 */
[----:B-1----:R-:W-:Y:S01]  /*01c0*/  IADD3 R8, P0, PT, R11, UR4, RZ ;  /* 0x000000040b087c10 */ /* 0x002fe2000ff1e0ff */
[----:B------:R-:W-:-:S03]  /*01d0*/  VIADD R9, R5, 0x100 ;  /* 0x0000010005097836 */ /* 0x000fc60000000000 */
[----:B------:R-:W-:-:S09]  /*01e0*/  LEA.HI.X.SX32 R6, R11, UR5, 0x1, P0 ;  /* 0x000000050b067c11 */ /* 0x000fd200080f0eff */
.L_x_467:
[----:B------:R-:W-:Y:S05]  /*01f0*/  BSYNC.RECONVERGENT B1 ;  /* 0x0000000000017941 */ /* 0x000fea0003800200 */
.L_x_466:
        /* <DEDUP_REMOVED lines=9> */
[----:B------:R-:W0:Y:S01]  /*0290*/  LDC.64 R12, c[0x0][0x380] ;  /* 0x0000e000ff0c7b82 */ /* 0x000e220000000a00 */
[----:B------:R-:W-:Y:S01]  /*02a0*/  LEA.HI R7, R18, 0x1, RZ, 0x18 ;  /* 0x0000000112077811 */ /* 0x000fe200078fc0ff */
[----:B------:R-:W-:-:S03]  /*02b0*/  IMAD.IADD R11, R10, 0x1, R9 ;  /* 0x000000010a0b7824 */ /* 0x000fc600078e0209 */
[----:B------:R-:W-:-:S05]  /*02c0*/  LOP3.LUT R7, R7, 0x3, RZ, 0xc0, !PT ;  /* 0x0000000307077812 */ /* 0x000fca00078ec0ff */
[----:B------:R-:W-:-:S07]  /*02d0*/  IMAD.MOV R7, RZ, RZ, -R7 ;  /* 0x000000ffff077224 */ /* 0x000fce00078e0a07 */
.L_x_474:
[----:B0-----:R-:W-:-:S06]  /*02e0*/  IMAD.WIDE R14, R11, 0x8, R12 ;  /* 0x000000080b0e7825 */ /* 0x001fcc00078e020c */
[----:B------:R-:W2:Y:S01]  /*02f0*/  LDG.E.64 R14, desc[UR10][R14.64] ;  /* 0x0000000a0e0e7981 */ /* 0x000ea2000c1e1b00 */
[----:B------:R-:W-:Y:S01]  /*0300*/  IADD3 R22, P1, PT, R11, UR6, RZ ;  /* 0x000000060b167c10 */ /* 0x000fe2000ff3e0ff */
[----:B------:R-:W-:Y:S01]  /*0310*/  VIADD R7, R7, 0x1 ;  /* 0x0000000107077836 */ /* 0x000fe20000000000 */
[----:B------:R-:W-:Y:S01]  /*0320*/  BSSY.RECONVERGENT B3, `(.L_x_472) ;  /* 0x000001b000037945 */ /* 0x000fe20003800200 */
[----:B------:R-:W-:Y:S01]  /*0330*/  IMAD.MOV.U32 R19, RZ, RZ, R8 ;  /* 0x000000ffff137224 */ /* 0x000fe200078e0008 */
[----:B------:R-:W-:Y:S01]  /*0340*/  LEA.HI.X.SX32 R21, R11, UR7, 0x1, P1 ;  /* 0x000000070b157c11 */ /* 0x000fe200088f0eff */
[----:B------:R-:W-:Y:S01]  /*0350*/  IMAD.MOV.U32 R20, RZ, RZ, R6 ;  /* 0x000000ffff147224 */ /* 0x000fe200078e0006 */
[----:B------:R-:W-:Y:S01]  /*0360*/  ISETP.NE.AND P2, PT, R7, RZ, PT ;  /* 0x000000ff0700720c */ /* 0x000fe20003f45270 */
[----:B-----5:R-:W-:Y:S02]  /*0370*/  IMAD.MOV.U32 R16, RZ, RZ, R2 ;  /* 0x000000ffff107224 */ /* 0x020fe400078e0002 */
[----:B------:R-:W-:-:S02]  /*0380*/  IMAD.MOV.U32 R17, RZ, RZ, R3 ;  /* 0x000000ffff117224 */ /* 0x000fc400078e0003 */
[----:B------:R-:W-:Y:S02]  /*0390*/  IMAD.MOV.U32 R8, RZ, RZ, R22 ;  /* 0x000000ffff087224 */ /* 0x000fe400078e0016 */
        /* <DEDUP_REMOVED lines=19> */
.L_x_473:
[----:B------:R-:W-:Y:S05]  /*04d0*/  BSYNC.RECONVERGENT B3 ;  /* 0x0000000000037941 */ /* 0x000fea0003800200 */
.L_x_472:
[----:B------:R-:W-:Y:S02]  /*04e0*/  VIADD R9, R9, 0x100 ;  /* 0x0000010009097836 */ /* 0x000fe40000000000 */
[----:B------:R-:W-:Y:S01]  /*04f0*/  VIADD R11, R11, 0x100 ;  /* 0x000001000b0b7836 */ /* 0x000fe20000000000 */
[----:B------:R-:W-:Y:S06]  /*0500*/  @P2 BRA `(.L_x_474) ;  /* 0xfffffffc00742947 */ /* 0x000fec000383ffff */
.L_x_471:
[----:B------:R-:W-:Y:S05]  /*0510*/  BSYNC.RECONVERGENT B2 ;  /* 0x0000000000027941 */ /* 0x000fea0003800200 */
.L_x_470:
[----:B------:R-:W-:-:S13]  /*0520*/  ISETP.GE.U32.AND P0, PT, R18, 0x300, PT ;  /* 0x000003001200780c */ /* 0x000fda0003f06070 */
[----:B------:R-:W-:Y:S05]  /*0530*/  @!P0 BRA `(.L_x_469) ;  /* 0x0000000400cc8947 */ /* 0x000fea0003800000 */
[----:B------:R-:W0:Y:S01]  /*0540*/  LDC.64 R12, c[0x0][0x380] ;  /* 0x0000e000ff0c7b82 */ /* 0x000e220000000a00 */
[----:B------:R-:W-:-:S04]  /*0550*/  IMAD.IADD R7, R10, 0x1, R9 ;  /* 0x000000010a077824 */ /* 0x000fc800078e0209 */
[C---:B------:R-:W-:Y:S02]  /*0560*/  VIADD R27, R7.reuse, 0x100 ;  /* 0x00000100071b7836 */ /* 0x040fe40000000000 */
[C---:B------:R-:W-:Y:S02]  /*0570*/  VIADD R26, R7.reuse, 0x200 ;  /* 0x00000200071a7836 */ /* 0x040fe40000000000 */
[----:B------:R-:W-:Y:S01]  /*0580*/  VIADD R25, R7, 0x300 ;  /* 0x0000030007197836 */ /* 0x000fe20000000000 */
[----:B0-----:R-:W-:-:S05]  /*0590*/  IADD3 R10, P0, PT, R12, 0x1000, RZ ;  /* 0x000010000c0a7810 */ /* 0x001fca0007f1e0ff */
[----:B------:R-:W-:-:S08]  /*05a0*/  IMAD.X R11, RZ, RZ, R13, P0 ;  /* 0x000000ffff0b7224 */ /* 0x000fd000000e060d */
.L_x_483:
[----:B------:R-:W-:-:S05]  /*05b0*/  IMAD.WIDE R22, R7, 0x8, R10 ;  /* 0x0000000807167825 */ /* 0x000fca00078e020a */
[----:B------:R-:W2:Y:S04]  /*05c0*/  LDG.E.64 R20, desc[UR10][R22.64+-0x1000] ;  /* 0xfff0000a16147981 */ /* 0x000ea8000c1e1b00 */
[----:B-----5:R0:W5:Y:S04]  /*05d0*/  LDG.E.64 R16, desc[UR10][R22.64+-0x800] ;  /* 0xfff8000a16107981 */ /* 0x020168000c1e1b00 */
[----:B------:R0:W5:Y:S04]  /*05e0*/  LDG.E.64 R14, desc[UR10][R22.64] ;  /* 0x0000000a160e7981 */ /* 0x000168000c1e1b00 */
[----:B------:R0:W5:Y:S01]  /*05f0*/  LDG.E.64 R12, desc[UR10][R22.64+0x800] ;  /* 0x0008000a160c7981 */ /* 0x000162000c1e1b00 */
[C---:B------:R-:W-:Y:S01]  /*0600*/  IADD3 R29, P1, PT, R7.reuse, UR8, RZ ;  /* 0x00000008071d7c10 */ /* 0x040fe2000ff3e0ff */
[----:B------:R-:W-:Y:S03]  /*0610*/  BSSY.RECONVERGENT B2, `(.L_x_475) ;  /* 0x0000016000027945 */ /* 0x000fe60003800200 */
[----:B------:R-:W-:Y:S01]  /*0620*/  LEA.HI.X.SX32 R31, R7, UR9, 0x1, P1 ;  /* 0x00000009071f7c11 */ /* 0x000fe200088f0eff */
[----:B------:R-:W-:-:S03]  /*0630*/  IMAD.MOV.U32 R24, RZ, RZ, R29 ;  /* 0x000000ffff187224 */ /* 0x000fc600078e001d */
[----:B------:R-:W-:Y:S01]  /*0640*/  MOV R28, R31 ;  /* 0x0000001f001c7202 */ /* 0x000fe20000000f00 */
        /* <DEDUP_REMOVED lines=18> */
.L_x_476:
[----:B------:R-:W-:Y:S05]  /*0770*/  BSYNC.RECONVERGENT B2 ;  /* 0x0000000000027941 */ /* 0x000fea0003800200 */
.L_x_475:
[----:B-----5:R-:W-:Y:S01]  /*0780*/  DSETP.GEU.AND P0, PT, |R18|, |R16|, PT ;  /* 0x400000101200722a */ /* 0x020fe20003f0e200 */
[C---:B------:R-:W-:Y:S01]  /*0790*/  IADD3 R21, P1, PT, R27.reuse, UR8, RZ ;  /* 0x000000081b157c10 */ /* 0x040fe2000ff3e0ff */
[----:B------:R-:W-:Y:S01]  /*07a0*/  BSSY.RECONVERGENT B2, `(.L_x_477) ;  /* 0x0000015000027945 */ /* 0x000fe20003800200 */
[----:B------:R-:W-:Y:S02]  /*07b0*/  IMAD.MOV.U32 R2, RZ, RZ, R16 ;  /* 0x000000ffff027224 */ /* 0x000fe400078e0010 */
[----:B------:R-:W-:Y:S01]  /*07c0*/  LEA.HI.X.SX32 R23, R27, UR9, 0x1, P1 ;  /* 0x000000091b177c11 */ /* 0x000fe200088f0eff */
[----:B------:R-:W-:Y:S02]  /*07d0*/  IMAD.MOV.U32 R6, RZ, RZ, R21 ;  /* 0x000000ffff067224 */ /* 0x000fe400078e0015 */
[----:B------:R-:W-:Y:S02]  /*07e0*/  IMAD.MOV.U32 R3, RZ, RZ, R17 ;  /* 0x000000ffff037224 */ /* 0x000fe400078e0011 */
[----:B------:R-:W-:-:S04]  /*07f0*/  IMAD.MOV.U32 R8, RZ, RZ, R23 ;  /* 0x000000ffff087224 */ /* 0x000fc800078e0017 */
        /* <DEDUP_REMOVED lines=15> */
.L_x_478:
[----:B------:R-:W-:Y:S05]  /*08f0*/  BSYNC.RECONVERGENT B2 ;  /* 0x0000000000027941 */ /* 0x000fea0003800200 */
.L_x_477:
[----:B------:R-:W-:Y:S01]  /*0900*/  DSETP.GEU.AND P0, PT, |R2|, |R14|, PT ;  /* 0x4000000e0200722a */ /* 0x000fe20003f0e200 */
[C---:B------:R-:W-:Y:S01]  /*0910*/  IADD3 R21, P1, PT, R26.reuse, UR8, RZ ;  /* 0x000000081a157c10 */ /* 0x040fe2000ff3e0ff */
[----:B------:R-:W-:Y:S01]  /*0920*/  BSSY.RECONVERGENT B2, `(.L_x_479) ;  /* 0x0000016000027945 */ /* 0x000fe20003800200 */
[----:B------:R-:W-:Y:S01]  /*0930*/  IADD3 R29, P2, PT, R25, UR8, RZ ;  /* 0x00000008191d7c10 */ /* 0x000fe2000ff5e0ff */
[----:B------:R-:W-:Y:S01]  /*0940*/  IMAD.MOV.U32 R16, RZ, RZ, R14 ;  /* 0x000000ffff107224 */ /* 0x000fe200078e000e */
        /* <DEDUP_REMOVED lines=19> */
.L_x_480:
[----:B------:R-:W-:Y:S05]  /*0a80*/  BSYNC.RECONVERGENT B2 ;  /* 0x0000000000027941 */ /* 0x000fea0003800200 */
.L_x_479:
[----:B------:R-:W-:Y:S01]  /*0a90*/  DSETP.GEU.AND P0, PT, |R16|, |R12|, PT ;  /* 0x4000000c1000722a */ /* 0x000fe20003f0e200 */
[----:B------:R-:W-:Y:S01]  /*0aa0*/  LEA.HI.X.SX32 R14, R25, UR9, 0x1, P2 ;  /* 0x00000009190e7c11 */ /* 0x000fe200090f0eff */
[----:B------:R-:W-:Y:S01]  /*0ab0*/  BSSY.RECONVERGENT B2, `(.L_x_481) ;  /* 0x0000014000027945 */ /* 0x000fe20003800200 */
[----:B------:R-:W-:Y:S02]  /*0ac0*/  IMAD.MOV.U32 R8, RZ, RZ, R29 ;  /* 0x000000ffff087224 */ /* 0x000fe400078e001d */
[----:B------:R-:W-:Y:S02]  /*0ad0*/  IMAD.MOV.U32 R2, RZ, RZ, R12 ;  /* 0x000000ffff027224 */ /* 0x000fe400078e000c */
[----:B------:R-:W-:Y:S02]  /*0ae0*/  IMAD.MOV.U32 R6, RZ, RZ, R14 ;  /* 0x000000ffff067224 */ /* 0x000fe400078e000e */
[----:B------:R-:W-:-:S05]  /*0af0*/  IMAD.MOV.U32 R3, RZ, RZ, R13 ;  /* 0x000000ffff037224 */ /* 0x000fca00078e000d */
        /* <DEDUP_REMOVED lines=15> */
.L_x_482:
[----:B------:R-:W-:Y:S05]  /*0bf0*/  BSYNC.RECONVERGENT B2 ;  /* 0x0000000000027941 */ /* 0x000fea0003800200 */
.L_x_481:
[----:B------:R-:W-:Y:S02]  /*0c00*/  VIADD R9, R9, 0x400 ;  /* 0x0000040009097836 */ /* 0x000fe40000000000 */
[----:B------:R-:W-:Y:S02]  /*0c10*/  VIADD R27, R27, 0x400 ;  /* 0x000004001b1b7836 */ /* 0x000fe40000000000 */
[----:B------:R-:W-:Y:S01]  /*0c20*/  VIADD R26, R26, 0x400 ;  /* 0x000004001a1a7836 */ /* 0x000fe20000000000 */
[----:B------:R-:W-:Y:S01]  /*0c30*/  ISETP.GE.AND P0, PT, R9, R4, PT ;  /* 0x000000040900720c */ /* 0x000fe20003f06270 */
[----:B------:R-:W-:Y:S02]  /*0c40*/  VIADD R25, R25, 0x400 ;  /* 0x0000040019197836 */ /* 0x000fe40000000000 */
[----:B------:R-:W-:-:S10]  /*0c50*/  VIADD R7, R7, 0x400 ;  /* 0x0000040007077836 */ /* 0x000fd40000000000 */
[----:B------:R-:W-:Y:S05]  /*0c60*/  @!P0 BRA `(.L_x_483) ;  /* 0xfffffff800508947 */ /* 0x000fea000383ffff */
.L_x_469:
[----:B------:R-:W-:Y:S05]  /*0c70*/  BSYNC.RECONVERGENT B1 ;  /* 0x0000000000017941 */ /* 0x000fea0003800200 */
.L_x_468:
        /* <DEDUP_REMOVED lines=34> */
.L_x_486:
[----:B------:R-:W-:Y:S05]  /*0ea0*/  BSYNC.RECONVERGENT B1 ;  /* 0x0000000000017941 */ /* 0x000fea0003800200 */
.L_x_485:
        /* <DEDUP_REMOVED lines=31> */
.L_x_488:
[----:B------:R-:W-:Y:S05]  /*10a0*/  BSYNC.RECONVERGENT B1 ;  /* 0x0000000000017941 */ /* 0x000fea0003800200 */
.L_x_487:
[----:B------:R-:W-:Y:S01]  /*10b0*/  ISETP.GT.AND P0, PT, R15, 0x1b, PT ;  /* 0x0000001b0f00780c */ /* 0x000fe20003f04270 */
[----:B---3--:R3:W3:Y:S01]  /*10c0*/  SHFL.DOWN PT, R8, R2, 0x4, 0x1f ;  /* 0x08801f0002087f89 */ /* 0x0086e200000e0000 */
[----:B------:R-:W-:Y:S01]  /*10d0*/  BSSY.RECONVERGENT B1, `(.L_x_489) ;  /* 0x000001d000017945 */ /* 0x000fe20003800200 */
[----:B0-----:R-:W-:Y:S01]  /*10e0*/  MOV R11, R4 ;  /* 0x00000004000b7202 */ /* 0x001fe20000000f00 */
[----:B------:R-:W-:Y:S01]  /*10f0*/  IMAD.MOV.U32 R12, RZ, RZ, R13 ;  /* 0x000000ffff0c7224 */ /* 0x000fe200078e000d */
[----:B------:R0:W0:Y:S01]  /*1100*/  SHFL.DOWN PT, R9, R3, 0x4, 0x1f ;  /* 0x08801f0003097f89 */ /* 0x00002200000e0000 */
[----:B-1----:R-:W-:Y:S02]  /*1110*/  IMAD.MOV.U32 R6, RZ, RZ, R2 ;  /* 0x000000ffff067224 */ /* 0x002fe400078e0002 */
[----:B--2---:R-:W-:Y:S01]  /*1120*/  IMAD.MOV.U32 R7, RZ, RZ, R3 ;  /* 0x000000ffff077224 */ /* 0x004fe200078e0003 */
[----:B----4-:R1:W2:Y:S04]  /*1130*/  SHFL.DOWN PT, R17, R4, 0x4, 0x1f ;  /* 0x08801f0004117f89 */ /* 0x0102a800000e0000 */
[----:B------:R1:W4:Y:S01]  /*1140*/  SHFL.DOWN PT, R10, R13, 0x4, 0x1f ;  /* 0x08801f000d0a7f89 */ /* 0x00032200000e0000 */
        /* <DEDUP_REMOVED lines=21> */
.L_x_490:
[----:B------:R-:W-:Y:S05]  /*12a0*/  BSYNC.RECONVERGENT B1 ;  /* 0x0000000000017941 */ /* 0x000fea0003800200 */
.L_x_489:
[----:B------:R-:W-:Y:S01]  /*12b0*/  ISETP.GT.AND P0, PT, R15, 0x17, PT ;  /* 0x000000170f00780c */ /* 0x000fe20003f04270 */
[----:B---3--:R3:W2:Y:S01]  /*12c0*/  SHFL.DOWN PT, R8, R6, 0x8, 0x1f ;  /* 0x09001f0006087f89 */ /* 0x0086a200000e0000 */
[----:B------:R-:W-:Y:S01]  /*12d0*/  BSSY.RECONVERGENT B1, `(.L_x_491) ;  /* 0x000001d000017945 */ /* 0x000fe20003800200 */
[----:B-1----:R-:W-:Y:S02]  /*12e0*/  IMAD.MOV.U32 R4, RZ, RZ, R11 ;  /* 0x000000ffff047224 */ /* 0x002fe400078e000b */
[----:B0-----:R3:W0:Y:S01]  /*12f0*/  SHFL.DOWN PT, R9, R7, 0x8, 0x1f ;  /* 0x09001f0007097f89 */ /* 0x00162200000e0000 */
[----:B----4-:R-:W-:Y:S02]  /*1300*/  IMAD.MOV.U32 R10, RZ, RZ, R12 ;  /* 0x000000ffff0a7224 */ /* 0x010fe400078e000c */
[----:B------:R-:W-:Y:S01]  /*1310*/  IMAD.MOV.U32 R2, RZ, RZ, R6 ;  /* 0x000000ffff027224 */ /* 0x000fe200078e0006 */
[----:B------:R3:W1:Y:S01]  /*1320*/  SHFL.DOWN PT, R14, R11, 0x8, 0x1f ;  /* 0x09001f000b0e7f89 */ /* 0x00066200000e0000 */
[----:B------:R-:W-:-:S03]  /*1330*/  IMAD.MOV.U32 R3, RZ, RZ, R7 ;  /* 0x000000ffff037224 */ /* 0x000fc600078e0007 */
[----:B------:R3:W4:Y:S01]  /*1340*/  SHFL.DOWN PT, R13, R12, 0x8, 0x1f ;  /* 0x09001f000c0d7f89 */ /* 0x00072200000e0000 */
[----:B------:R-:W-:Y:S05]  /*1350*/  @P0 BRA `(.L_x_492) ;  /* 0x0000000000500947 */ /* 0x000fea0003800000 */
[----:B0-2---:R-:W-:Y:S01]  /*1360*/  DSETP.GEU.AND P0, PT, |R6|, |R8|, PT ;  /* 0x400000080600722a */ /* 0x005fe20003f0e200 */
[----:B-1----:R-:W-:Y:S02]  /*1370*/  IMAD.MOV.U32 R4, RZ, RZ, R14 ;  /* 0x000000ffff047224 */ /* 0x002fe400078e000e */
        /* <DEDUP_REMOVED lines=18> */
.L_x_492:
[----:B------:R-:W-:Y:S05]  /*14a0*/  BSYNC.RECONVERGENT B1 ;  /* 0x0000000000017941 */ /* 0x000fea0003800200 */
.L_x_491:
[----:B------:R-:W-:Y:S01]  /*14b0*/  ISETP.GT.AND P0, PT, R15, 0xf, PT ;  /* 0x0000000f0f00780c */ /* 0x000fe20003f04270 */
[----:B---3--:R3:W1:Y:S01]  /*14c0*/  SHFL.DOWN PT, R6, R2, 0x10, 0x1f ;  /* 0x0a001f0002067f89 */ /* 0x00866200000e0000 */
[----:B------:R-:W-:Y:S01]  /*14d0*/  BSSY.RECONVERGENT B1, `(.L_x_493) ;  /* 0x000001d000017945 */ /* 0x000fe20003800200 */
[----:B--2---:R-:W-:Y:S02]  /*14e0*/  IMAD.MOV.U32 R17, RZ, RZ, R4 ;  /* 0x000000ffff117224 */ /* 0x004fe400078e0004 */
[----:B------:R3:W2:Y:S01]  /*14f0*/  SHFL.DOWN PT, R7, R3, 0x10, 0x1f ;  /* 0x0a001f0003077f89 */ /* 0x0006a200000e0000 */
[----:B------:R-:W-:Y:S02]  /*1500*/  IMAD.MOV.U32 R19, RZ, RZ, R10 ;  /* 0x000000ffff137224 */ /* 0x000fe400078e000a */
[----:B------:R-:W-:Y:S01]  /*1510*/  IMAD.MOV.U32 R12, RZ, RZ, R2 ;  /* 0x000000ffff0c7224 */ /* 0x000fe200078e0002 */
[----:B0-----:R3:W0:Y:S01]  /*1520*/  SHFL.DOWN PT, R9, R4, 0x10, 0x1f ;  /* 0x0a001f0004097f89 */ /* 0x00162200000e0000 */
[----:B----4-:R-:W-:-:S03]  /*1530*/  IMAD.MOV.U32 R13, RZ, RZ, R3 ;  /* 0x000000ffff0d7224 */ /* 0x010fc600078e0003 */
[----:B------:R3:W4:Y:S01]  /*1540*/  SHFL.DOWN PT, R11, R10, 0x10, 0x1f ;  /* 0x0a001f000a0b7f89 */ /* 0x00072200000e0000 */
[----:B------:R-:W-:Y:S05]  /*1550*/  @P0 BRA `(.L_x_494) ;  /* 0x0000000000500947 */ /* 0x000fea0003800000 */
[----:B-12---:R-:W-:Y:S01]  /*1560*/  DSETP.GEU.AND P0, PT, |R2|, |R6|, PT ;  /* 0x400000060200722a */ /* 0x006fe20003f0e200 */
[----:B0-----:R-:W-:Y:S01]  /*1570*/  IMAD.MOV.U32 R17, RZ, RZ, R9 ;  /* 0x000000ffff117224 */ /* 0x001fe200078e0009 */
        /* <DEDUP_REMOVED lines=18> */
.L_x_494:
[----:B------:R-:W-:Y:S05]  /*16a0*/  BSYNC.RECONVERGENT B1 ;  /* 0x0000000000017941 */ /* 0x000fea0003800200 */
.L_x_493:
[----:B------:R-:W-:Y:S01]  /*16b0*/  ISETP.NE.AND P0, PT, R15, RZ, PT ;  /* 0x000000ff0f00720c */ /* 0x000fe20003f05270 */
[----:B------:R-:W-:-:S12]  /*16c0*/  BSSY.RECONVERGENT B1, `(.L_x_495) ;  /* 0x000000b000017945 */ /* 0x000fd80003800200 */
[----:B------:R-:W-:Y:S05]  /*16d0*/  @P0 BRA `(.L_x_496) ;  /* 0x0000000000240947 */ /* 0x000fea0003800000 */
[----:B---3--:R-:W3:Y:S01]  /*16e0*/  S2R R4, SR_CgaCtaId ;  /* 0x0000000000047919 */ /* 0x008ee20000008800 */
[----:B------:R-:W-:Y:S01]  /*16f0*/  MOV R3, 0x400 ;  /* 0x0000040000037802 */ /* 0x000fe20000000f00 */
[----:B------:R-:W-:Y:S01]  /*1700*/  IMAD.MOV.U32 R18, RZ, RZ, R17 ;  /* 0x000000ffff127224 */ /* 0x000fe200078e0011 */
[----:B------:R-:W-:-:S04]  /*1710*/  SHF.R.U32.HI R2, RZ, 0x1, R5 ;  /* 0x00000001ff027819 */ /* 0x000fc80000011605 */
[----:B------:R-:W-:Y:S02]  /*1720*/  LOP3.LUT R2, R2, 0x1f0, RZ, 0xc0, !PT ;  /* 0x000001f002027812 */ /* 0x000fe400078ec0ff */
[----:B---3--:R-:W-:-:S05]  /*1730*/  LEA R3, R4, R3, 0x18 ;  /* 0x0000000304037211 */ /* 0x008fca00078ec0ff */
[----:B------:R-:W-:-:S05]  /*1740*/  IMAD.IADD R3, R2, 0x1, R3 ;  /* 0x0000000102037824 */ /* 0x000fca00078e0203 */
[----:B------:R3:W-:Y:S04]  /*1750*/  STS.64 [R3+0x10], R18 ;  /* 0x0000101203007388 */ /* 0x0007e80000000a00 */
[----:B------:R3:W-:Y:S02]  /*1760*/  STS.64 [R3+0x8], R12 ;  /* 0x0000080c03007388 */ /* 0x0007e40000000a00 */
.L_x_496:
[----:B------:R-:W-:Y:S05]  /*1770*/  BSYNC.RECONVERGENT B1 ;  /* 0x0000000000017941 */ /* 0x000fea0003800200 */
.L_x_495:
[----:B------:R-:W-:Y:S01]  /*1780*/  BAR.SYNC.DEFER_BLOCKING 0x0 ;  /* 0x0000000000007b1d */ /* 0x000fe20000010000 */
[----:B------:R-:W-:-:S13]  /*1790*/  ISETP.NE.AND P1, PT, R5, RZ, PT ;  /* 0x000000ff0500720c */ /* 0x000fda0003f25270 */
[----:B------:R-:W-:Y:S05]  /*17a0*/  @P1 BRA `(.L_x_497) ;  /* 0x0000004c00d41947 */ /* 0x000fea0003800000 */
[----:B---3--:R-:W3:Y:S01]  /*17b0*/  S2R R3, SR_CgaCtaId ;  /* 0x0000000000037919 */ /* 0x008ee20000008800 */
[----:B------:R-:W-:Y:S01]  /*17c0*/  MOV R2, 0x400 ;  /* 0x0000040000027802 */ /* 0x000fe20000000f00 */
[----:B------:R-:W-:Y:S03]  /*17d0*/  BSSY.RECONVERGENT B1, `(.L_x_498) ;  /* 0x000001a000017945 */ /* 0x000fe60003800200 */
[----:B---3--:R-:W-:-:S05]  /*17e0*/  LEA R32, R3, R2, 0x18 ;  /* 0x0000000203207211 */ /* 0x008fca00078ec0ff */
[----:B-1----:R-:W1:Y:S04]  /*17f0*/  LDS.64 R14, [R32+0x18] ;  /* 0x00001800200e7984 */ /* 0x002e680000000a00 */
[----:B0---4-:R-:W0:Y:S04]  /*1800*/  LDS.128 R8, [R32+0x20] ;  /* 0x0000200020087984 */ /* 0x011e280000000c00 */
[----:B------:R3:W4:Y:S04]  /*1810*/  LDS.64 R2, [R32+0x80] ;  /* 0x0000800020027984 */ /* 0x0007280000000a00 */
[----:B--2---:R3:W2:Y:S01]  /*1820*/  LDS.128 R4, [R32+0x30] ;  /* 0x0000300020047984 */ /* 0x0046a20000000c00 */
        /* <DEDUP_REMOVED lines=20> */
.L_x_499:
[----:B------:R-:W-:Y:S05]  /*1970*/  BSYNC.RECONVERGENT B1 ;  /* 0x0000000000017941 */ /* 0x000fea0003800200 */
.L_x_498:
[----:B------:R0:W1:Y:S01]  /*1980*/  LDS.128 R12, [R32+0x40] ;  /* 0x00004000200c7984 */ /* 0x0000620000000c00 */
[----:B------:R-:W-:Y:S01]  /*1990*/  DSETP.GEU.AND P0, PT, |R28|, |R10|, PT ;  /* 0x4000000a1c00722a */ /* 0x000fe20003f0e200 */
[----:B------:R-:W-:Y:S01]  /*19a0*/  BSSY.RECONVERGENT B1, `(.L_x_500) ;  /* 0x0000017000017945 */ /* 0x000fe20003800200 */
[----:B------:R-:W-:Y:S01]  /*19b0*/  IMAD.MOV.U32 R33, RZ, RZ, R4 ;  /* 0x000000ffff217224 */ /* 0x000fe200078e0004 */
[----:B------:R0:W2:Y:S01]  /*19c0*/  LDS.128 R16, [R32+0x50] ;  /* 0x0000500020107984 */ /* 0x0000a20000000c00 */
[----:B------:R-:W-:Y:S02]  /*19d0*/  IMAD.MOV.U32 R35, RZ, RZ, R5 ;  /* 0x000000ffff237224 */ /* 0x000fe400078e0005 */
[----:B------:R-:W-:Y:S01]  /*19e0*/  IMAD.MOV.U32 R8, RZ, RZ, R10 ;  /* 0x000000ffff087224 */ /* 0x000fe200078e000a */
[----:B------:R0:W3:Y:S01]  /*19f0*/  LDS.128 R20, [R32+0x60] ;  /* 0x0000600020147984 */ /* 0x0000e20000000c00 */
[----:B------:R-:W-:-:S03]  /*1a00*/  IMAD.MOV.U32 R9, RZ, RZ, R11 ;  /* 0x000000ffff097224 */ /* 0x000fc600078e000b */
[----:B------:R0:W4:Y:S03]  /*1a10*/  LDS.128 R24, [R32+0x70] ;  /* 0x0000700020187984 */ /* 0x0001260000000c00 */
        /* <DEDUP_REMOVED lines=15> */
.L_x_501:
[----:B------:R-:W-:Y:S05]  /*1b10*/  BSYNC.RECONVERGENT B1 ;  /* 0x0000000000017941 */ /* 0x000fea0003800200 */
.L_x_500:
        /* <DEDUP_REMOVED lines=21> */
.L_x_503:
[----:B------:R-:W-:Y:S05]  /*1c70*/  BSYNC.RECONVERGENT B1 ;  /* 0x0000000000017941 */ /* 0x000fea0003800200 */
.L_x_502:
[----:B------:R-:W-:Y:S01]  /*1c80*/  DSETP.GEU.AND P0, PT, |R4|, |R14|, PT ;  /* 0x4000000e0400722a */ /* 0x000fe20003f0e200 */
[----:B------:R-:W-:Y:S01]  /*1c90*/  BSSY.RECONVERGENT B1, `(.L_x_504) ;  /* 0x0000014000017945 */ /* 0x000fe20003800200 */
[----:B------:R-:W-:Y:S02]  /*1ca0*/  IMAD.MOV.U32 R6, RZ, RZ, R14 ;  /* 0x000000ffff067224 */ /* 0x000fe400078e000e */
[----:B------:R-:W-:Y:S02]  /*1cb0*/  IMAD.MOV.U32 R7, RZ, RZ, R15 ;  /* 0x000000ffff077224 */ /* 0x000fe400078e000f */
[----:B--2---:R-:W-:Y:S02]  /*1cc0*/  IMAD.MOV.U32 R9, RZ, RZ, R16 ;  /* 0x000000ffff097224 */ /* 0x004fe400078e0010 */
        /* <DEDUP_REMOVED lines=16> */
.L_x_505:
[----:B------:R-:W-:Y:S05]  /*1dd0*/  BSYNC.RECONVERGENT B1 ;  /* 0x0000000000017941 */ /* 0x000fea0003800200 */
.L_x_504:
        /* <DEDUP_REMOVED lines=21> */
.L_x_507:
[----:B------:R-:W-:Y:S05]  /*1f30*/  BSYNC.RECONVERGENT B1 ;  /* 0x0000000000017941 */ /* 0x000fea0003800200 */
.L_x_506:
[----:B------:R-:W-:Y:S01]  /*1f40*/  DSETP.GEU.AND P0, PT, |R4|, |R22|, PT ;  /* 0x400000160400722a */ /* 0x000fe20003f0e200 */
[----:B------:R-:W-:Y:S01]  /*1f50*/  BSSY.RECONVERGENT B1, `(.L_x_508) ;  /* 0x0000014000017945 */ /* 0x000fe20003800200 */
[----:B------:R-:W-:Y:S02]  /*1f60*/  IMAD.MOV.U32 R6, RZ, RZ, R22 ;  /* 0x000000ffff067224 */ /* 0x000fe400078e0016 */
[----:B------:R-:W-:Y:S02]  /*1f70*/  IMAD.MOV.U32 R7, RZ, RZ, R23 ;  /* 0x000000ffff077224 */ /* 0x000fe400078e0017 */
[----:B----4-:R-:W-:Y:S02]  /*1f80*/  IMAD.MOV.U32 R9, RZ, RZ, R24 ;  /* 0x000000ffff097224 */ /* 0x010fe400078e0018 */
        /* <DEDUP_REMOVED lines=16> */
.L_x_509:
[----:B------:R-:W-:Y:S05]  /*2090*/  BSYNC.RECONVERGENT B1 ;  /* 0x0000000000017941 */ /* 0x000fea0003800200 */
.L_x_508:
[----:B------:R-:W-:Y:S01]  /*20a0*/  DSETP.GEU.AND P0, PT, |R6|, |R26|, PT ;  /* 0x4000001a0600722a */ /* 0x000fe20003f0e200 */
[----:B------:R-:W-:Y:S02]  /*20b0*/  IMAD.MOV.U32 R12, RZ, RZ, R26 ;  /* 0x000000ffff0c7224 */ /* 0x000fe400078e001a */
[----:B------:R-:W-:Y:S02]  /*20c0*/  IMAD.MOV.U32 R13, RZ, RZ, R27 ;  /* 0x000000ffff0d7224 */ /* 0x000fe400078e001b */
        /* <DEDUP_REMOVED lines=18> */
.L_x_484:
        /* <DEDUP_REMOVED lines=8> */
[----:B------:R-:W-:Y:S01]  /*2270*/  ISETP.GT.AND P0, PT, R11, R4, PT ;  /* 0x000000040b00720c */ /* 0x000fe20003f04270 */
[----:B------:R-:W-:Y:S02]  /*2280*/  IMAD.IADD R9, R4, 0x1, R9 ;  /* 0x0000000104097824 */ /* 0x000fe400078e0209 */
[----:B------:R-:W-:-:S03]  /*2290*/  IMAD.MOV.U32 R11, RZ, RZ, R3 ;  /* 0x000000ffff0b7224 */ /* 0x000fc600078e0003 */
        /* <DEDUP_REMOVED lines=27> */
.L_x_511:
[----:B------:R-:W-:Y:S05]  /*2450*/  BSYNC.RECONVERGENT B1 ;  /* 0x0000000000017941 */ /* 0x000fea0003800200 */
.L_x_510:
[----:B------:R-:W-:Y:S01]  /*2460*/  VIADD R2, R7, 0x2 ;  /* 0x0000000207027836 */ /* 0x000fe20000000000 */
[----:B--2---:R1:W2:Y:S01]  /*2470*/  SHFL.DOWN PT, R12, R10, 0x2, R9 ;  /* 0x084000000a0c7989 */ /* 0x0042a200000e0009 */
[----:B------:R-:W-:Y:S01]  /*2480*/  BSSY.RECONVERGENT B1, `(.L_x_512) ;  /* 0x000001e000017945 */ /* 0x000fe20003800200 */
[----:B------:R-:W-:Y:S02]  /*2490*/  IMAD.MOV.U32 R8, RZ, RZ, R16 ;  /* 0x000000ffff087224 */ /* 0x000fe400078e0010 */
[----:B------:R-:W-:Y:S01]  /*24a0*/  ISETP.GT.AND P0, PT, R2, R9, PT ;  /* 0x000000090200720c */ /* 0x000fe20003f04270 */
[----:B---3--:R1:W3:Y:S01]  /*24b0*/  SHFL.DOWN PT, R13, R11, 0x2, R9 ;  /* 0x084000000b0d7989 */ /* 0x0082e200000e0009 */
[----:B------:R-:W-:Y:S02]  /*24c0*/  IMAD.MOV.U32 R14, RZ, RZ, R18 ;  /* 0x000000ffff0e7224 */ /* 0x000fe400078e0012 */
[----:B------:R-:W-:Y:S01]  /*24d0*/  IMAD.MOV.U32 R2, RZ, RZ, R10 ;  /* 0x000000ffff027224 */ /* 0x000fe200078e000a */
[----:B----4-:R1:W4:Y:S01]  /*24e0*/  SHFL.DOWN PT, R15, R16, 0x2, R9 ;  /* 0x08400000100f7989 */ /* 0x01032200000e0009 */
[----:B------:R-:W-:-:S03]  /*24f0*/  IMAD.MOV.U32 R3, RZ, RZ, R11 ;  /* 0x000000ffff037224 */ /* 0x000fc600078e000b */
[----:B0-----:R1:W0:Y:S04]  /*2500*/  SHFL.DOWN PT, R17, R18, 0x2, R9 ;  /* 0x0840000012117989 */ /* 0x00122800000e0009 */
[----:B------:R-:W-:Y:S05]  /*2510*/  @P0 BRA `(.L_x_513) ;  /* 0x0000000000500947 */ /* 0x000fea0003800000 */
[----:B--23--:R-:W-:Y:S01]  /*2520*/  DSETP.GEU.AND P0, PT, |R10|, |R12|, PT ;  /* 0x4000000c0a00722a */ /* 0x00cfe20003f0e200 */
[----:B----4-:R-:W-:Y:S02]  /*2530*/  IMAD.MOV.U32 R8, RZ, RZ, R15 ;  /* 0x000000ffff087224 */ /* 0x010fe400078e000f */
[----:B0-----:R-:W-:Y:S02]  /*2540*/  IMAD.MOV.U32 R14, RZ, RZ, R17 ;  /* 0x000000ffff0e7224 */ /* 0x001fe400078e0011 */
        /* <DEDUP_REMOVED lines=17> */
.L_x_513:
[----:B------:R-:W-:Y:S05]  /*2660*/  BSYNC.RECONVERGENT B1 ;  /* 0x0000000000017941 */ /* 0x000fea0003800200 */
.L_x_512:
[----:B------:R-:W-:Y:S01]  /*2670*/  VIADD R6, R7, 0x4 ;  /* 0x0000000407067836 */ /* 0x000fe20000000000 */
[----:B--2---:R2:W2:Y:S01]  /*2680*/  SHFL.DOWN PT, R12, R2, 0x4, R9 ;  /* 0x08800000020c7989 */ /* 0x0044a200000e0009 */
[----:B------:R-:W-:Y:S01]  /*2690*/  BSSY.RECONVERGENT B1, `(.L_x_514) ;  /* 0x000001e000017945 */ /* 0x000fe20003800200 */
[----:B-1----:R-:W-:Y:S02]  /*26a0*/  IMAD.MOV.U32 R16, RZ, RZ, R14 ;  /* 0x000000ffff107224 */ /* 0x002fe400078e000e */
        /* <DEDUP_REMOVED lines=28> */
.L_x_515:
[----:B------:R-:W-:Y:S05]  /*2870*/  BSYNC.RECONVERGENT B1 ;  /* 0x0000000000017941 */ /* 0x000fea0003800200 */
.L_x_514:
[----:B--2---:R-:W-:Y:S01]  /*2880*/  VIADD R2, R7, 0x8 ;  /* 0x0000000807027836 */ /* 0x004fe20000000000 */
[----:B------:R2:W2:Y:S01]  /*2890*/  SHFL.DOWN PT, R12, R10, 0x8, R9 ;  /* 0x090000000a0c7989 */ /* 0x0004a200000e0009 */
        /* <DEDUP_REMOVED lines=30> */
.L_x_517:
[----:B------:R-:W-:Y:S05]  /*2a80*/  BSYNC.RECONVERGENT B1 ;  /* 0x0000000000017941 */ /* 0x000fea0003800200 */
.L_x_516:
[----:B-1----:R-:W-:Y:S01]  /*2a90*/  VIADD R6, R7, 0x10 ;  /* 0x0000001007067836 */ /* 0x002fe20000000000 */
[----:B--2---:R1:W2:Y:S01]  /*2aa0*/  SHFL.DOWN PT, R10, R2, 0x10, R9 ;  /* 0x0a000000020a7989 */ /* 0x0042a200000e0009 */
[----:B------:R-:W-:Y:S01]  /*2ab0*/  BSSY.RECONVERGENT B1, `(.L_x_518) ;  /* 0x000001e000017945 */ /* 0x000fe20003800200 */
[----:B0-----:R-:W-:Y:S01]  /*2ac0*/  IMAD.MOV.U32 R17, RZ, RZ, R8 ;  /* 0x000000ffff117224 */ /* 0x001fe200078e0008 */
[----:B------:R-:W-:Y:S01]  /*2ad0*/  MOV R19, R14 ;  /* 0x0000000e00137202 */ /* 0x000fe20000000f00 */
[----:B------:R1:W0:Y:S01]  /*2ae0*/  SHFL.DOWN PT, R11, R3, 0x10, R9 ;  /* 0x0a000000030b7989 */ /* 0x00022200000e0009 */
[----:B------:R-:W-:Y:S01]  /*2af0*/  ISETP.GT.AND P0, PT, R6, R9, PT ;  /* 0x000000090600720c */ /* 0x000fe20003f04270 */
[----:B------:R-:W-:Y:S02]  /*2b00*/  IMAD.MOV.U32 R12, RZ, RZ, R2 ;  /* 0x000000ffff0c7224 */ /* 0x000fe400078e0002 */
[----:B----4-:R1:W4:Y:S01]  /*2b10*/  SHFL.DOWN PT, R15, R8, 0x10, R9 ;  /* 0x0a000000080f7989 */ /* 0x01032200000e0009 */
[----:B---3--:R-:W-:-:S03]  /*2b20*/  IMAD.MOV.U32 R13, RZ, RZ, R3 ;  /* 0x000000ffff0d7224 */ /* 0x008fc600078e0003 */
[----:B------:R1:W3:Y:S06]  /*2b30*/  SHFL.DOWN PT, R21, R14, 0x10, R9 ;  /* 0x0a0000000e157989 */ /* 0x0002ec00000e0009 */
[----:B------:R-:W-:Y:S05]  /*2b40*/  @P0 BRA `(.L_x_519) ;  /* 0x0000000000500947 */ /* 0x000fea0003800000 */
[----:B0-2---:R-:W-:Y:S01]  /*2b50*/  DSETP.GEU.AND P0, PT, |R2|, |R10|, PT ;  /* 0x4000000a0200722a */ /* 0x005fe20003f0e200 */
        /* <DEDUP_REMOVED lines=19> */
.L_x_519:
[----:B------:R-:W-:Y:S05]  /*2c90*/  BSYNC.RECONVERGENT B1 ;  /* 0x0000000000017941 */ /* 0x000fea0003800200 */
.L_x_518:
[----:B------:R-:W-:Y:S01]  /*2ca0*/  ISETP.NE.AND P0, PT, R7, RZ, PT ;  /* 0x000000ff0700720c */ /* 0x000fe20003f05270 */
[----:B------:R-:W-:-:S12]  /*2cb0*/  BSSY.RECONVERGENT B1, `(.L_x_520) ;  /* 0x000000b000017945 */ /* 0x000fd80003800200 */
[----:B------:R-:W-:Y:S05]  /*2cc0*/  @P0 BRA `(.L_x_521) ;  /* 0x0000000000240947 */ /* 0x000fea0003800000 */
[----:B------:R-:W5:Y:S01]  /*2cd0*/  S2R R6, SR_CgaCtaId ;  /* 0x0000000000067919 */ /* 0x000f620000008800 */
[----:B-1----:R-:W-:Y:S01]  /*2ce0*/  MOV R3, 0x400 ;  /* 0x0000040000037802 */ /* 0x002fe20000000f00 */
[----:B------:R-:W-:Y:S01]  /*2cf0*/  IMAD.MOV.U32 R18, RZ, RZ, R17 ;  /* 0x000000ffff127224 */ /* 0x000fe200078e0011 */
[----:B------:R-:W-:-:S04]  /*2d00*/  SHF.R.U32.HI R2, RZ, 0x1, R5 ;  /* 0x00000001ff027819 */ /* 0x000fc80000011605 */
[----:B------:R-:W-:Y:S02]  /*2d10*/  LOP3.LUT R2, R2, 0x1f0, RZ, 0xc0, !PT ;  /* 0x000001f002027812 */ /* 0x000fe400078ec0ff */
[----:B-----5:R-:W-:-:S05]  /*2d20*/  LEA R3, R6, R3, 0x18 ;  /* 0x0000000306037211 */ /* 0x020fca00078ec0ff */
[----:B------:R-:W-:-:S05]  /*2d30*/  IMAD.IADD R3, R2, 0x1, R3 ;  /* 0x0000000102037824 */ /* 0x000fca00078e0203 */
[----:B------:R1:W-:Y:S04]  /*2d40*/  STS.64 [R3+0x10], R18 ;  /* 0x0000101203007388 */ /* 0x0003e80000000a00 */
[----:B------:R1:W-:Y:S02]  /*2d50*/  STS.64 [R3+0x8], R12 ;  /* 0x0000080c03007388 */ /* 0x0003e40000000a00 */
.L_x_521:
[----:B------:R-:W-:Y:S05]  /*2d60*/  BSYNC.RECONVERGENT B1 ;  /* 0x0000000000017941 */ /* 0x000fea0003800200 */
.L_x_520:
[----:B------:R-:W-:Y:S01]  /*2d70*/  BAR.SYNC.DEFER_BLOCKING 0x0 ;  /* 0x0000000000007b1d */ /* 0x000fe20000010000 */
[----:B------:R-:W-:-:S13]  /*2d80*/  ISETP.NE.AND P1, PT, R5, RZ, PT ;  /* 0x000000ff0500720c */ /* 0x000fda0003f25270 */
[----:B------:R-:W-:Y:S05]  /*2d90*/  @P1 BRA `(.L_x_497) ;  /* 0x0000003800581947 */ /* 0x000fea0003800000 */
[----:B------:R-:W-:Y:S01]  /*2da0*/  ISETP.GE.AND P0, PT, R4, 0x21, PT ;  /* 0x000000210400780c */ /* 0x000fe20003f06270 */
[----:B0-----:R-:W-:Y:S02]  /*2db0*/  IMAD.MOV.U32 R11, RZ, RZ, R17 ;  /* 0x000000ffff0b7224 */ /* 0x001fe400078e0011 */
[----:B-1----:R-:W-:Y:S02]  /*2dc0*/  IMAD.MOV.U32 R14, RZ, RZ, R19 ;  /* 0x000000ffff0e7224 */ /* 0x002fe400078e0013 */
        /* <DEDUP_REMOVED lines=29> */
.L_x_523:
[----:B------:R-:W-:Y:S05]  /*2fa0*/  BSYNC.RECONVERGENT B1 ;  /* 0x0000000000017941 */ /* 0x000fea0003800200 */
.L_x_522:
[----:B------:R-:W-:Y:S01]  /*2fb0*/  ISETP.GE.AND P0, PT, R4, 0x41, PT ;  /* 0x000000410400780c */ /* 0x000fe20003f06270 */
[----:B------:R-:W-:Y:S02]  /*2fc0*/  IMAD.MOV.U32 R5, RZ, RZ, R11 ;  /* 0x000000ffff057224 */ /* 0x000fe400078e000b */
[----:B--2---:R-:W-:Y:S02]  /*2fd0*/  IMAD.MOV.U32 R10, RZ, RZ, R14 ;  /* 0x000000ffff0a7224 */ /* 0x004fe400078e000e */
        /* <DEDUP_REMOVED lines=29> */
.L_x_525:
[----:B------:R-:W-:Y:S05]  /*31b0*/  BSYNC.RECONVERGENT B1 ;  /* 0x0000000000017941 */ /* 0x000fea0003800200 */
.L_x_524:
        /* <DEDUP_REMOVED lines=32> */
.L_x_527:
[----:B------:R-:W-:Y:S05]  /*33c0*/  BSYNC.RECONVERGENT B1 ;  /* 0x0000000000017941 */ /* 0x000fea0003800200 */
.L_x_526:
        /* <DEDUP_REMOVED lines=32> */
.L_x_529:
[----:B------:R-:W-:Y:S05]  /*35d0*/  BSYNC.RECONVERGENT B1 ;  /* 0x0000000000017941 */ /* 0x000fea0003800200 */
.L_x_528:
        /* <DEDUP_REMOVED lines=32> */
.L_x_531:
[----:B------:R-:W-:Y:S05]  /*37e0*/  BSYNC.RECONVERGENT B1 ;  /* 0x0000000000017941 */ /* 0x000fea0003800200 */
.L_x_530:
        /* <DEDUP_REMOVED lines=32> */
.L_x_533:
[----:B------:R-:W-:Y:S05]  /*39f0*/  BSYNC.RECONVERGENT B1 ;  /* 0x0000000000017941 */ /* 0x000fea0003800200 */
.L_x_532:
        /* <DEDUP_REMOVED lines=32> */
.L_x_465:
[----:B------:R-:W0:Y:S01]  /*3c00*/  S2R R4, SR_TID.X ;  /* 0x0000000000047919 */ /* 0x000e220000002100 */
[----:B------:R-:W1:Y:S01]  /*3c10*/  LDCU.128 UR12, c[0x0][0x380] ;  /* 0x00007000ff0c77ac */ /* 0x000e620008000c00 */
[----:B------:R-:W-:Y:S02]  /*3c20*/  SHF.R.S32.HI R5, RZ, 0x1f, R10 ;  /* 0x0000001fff057819 */ /* 0x000fe4000001140a */
[----:B0-----:R-:W-:-:S04]  /*3c30*/  IADD3 R2, P0, PT, R10, R4, RZ ;  /* 0x000000040a027210 */ /* 0x001fc80007f1e0ff */
[----:B-1----:R-:W-:Y:S01]  /*3c40*/  LEA R8, P1, R2, UR12, 0x3 ;  /* 0x0000000c02087c11 */ /* 0x002fe2000f8218ff */
[----:B------:R-:W-:-:S05]  /*3c50*/  IMAD.X R3, RZ, RZ, R5, P0 ;  /* 0x000000ffff037224 */ /* 0x000fca00000e0605 */
[----:B------:R-:W-:-:S05]  /*3c60*/  LEA.HI.X R9, R2, UR13, R3, 0x3, P1 ;  /* 0x0000000d02097c11 */ /* 0x000fca00088f1c03 */
[----:B------:R-:W2:Y:S04]  /*3c70*/  LDG.E.64 R12, desc[UR10][R8.64] ;  /* 0x0000000a080c7981 */ /* 0x000ea8000c1e1b00 */
[----:B------:R-:W2:Y:S04]  /*3c80*/  LDG.E.64 R14, desc[UR10][R8.64+0x800] ;  /* 0x0008000a080e7981 */ /* 0x000ea8000c1e1b00 */
[----:B------:R-:W3:Y:S04]  /*3c90*/  LDG.E.64 R16, desc[UR10][R8.64+0x1000] ;  /* 0x0010000a08107981 */ /* 0x000ee8000c1e1b00 */
[----:B------:R-:W4:Y:S04]  /*3ca0*/  LDG.E.64 R18, desc[UR10][R8.64+0x1800] ;  /* 0x0018000a08127981 */ /* 0x000f28000c1e1b00 */
[----:B------:R0:W5:Y:S01]  /*3cb0*/  LDG.E.64 R2, desc[UR10][R8.64+0x2000] ;  /* 0x0020000a08027981 */ /* 0x000162000c1e1b00 */
[----:B------:R-:W-:Y:S01]  /*3cc0*/  BSSY.RECONVERGENT B1, `(.L_x_534) ;  /* 0x000001f000017945 */ /* 0x000fe20003800200 */
[C---:B0-----:R-:W-:Y:S01]  /*3cd0*/  LOP3.LUT R8, R4.reuse, 0x400, RZ, 0xfc, !PT ;  /* 0x0000040004087812 */ /* 0x041fe200078efcff */
[----:B------:R-:W-:Y:S01]  /*3ce0*/  VIADD R9, R4, 0x200 ;  /* 0x0000020004097836 */ /* 0x000fe20000000000 */
[----:B--2---:R-:W-:-:S06]  /*3cf0*/  DSETP.GEU.AND P0, PT, |R12|, |R14|, PT ;  /* 0x4000000e0c00722a */ /* 0x004fcc0003f0e200 */
[----:B------:R-:W-:Y:S02]  /*3d00*/  FSEL R12, R12, R14, P0 ;  /* 0x0000000e0c0c7208 */ /* 0x000fe40000000000 */
[----:B------:R-:W-:Y:S02]  /*3d10*/  FSEL R13, R13, R15, P0 ;  /* 0x0000000f0d0d7208 */ /* 0x000fe40000000000 */
[----:B------:R-:W-:-:S04]  /*3d20*/  IADD3 R14, P1, PT, R10, UR14, RZ ;  /* 0x0000000e0a0e7c10 */ /* 0x000fc8000ff3e0ff */
[----:B---3--:R-:W-:Y:S01]  /*3d30*/  DSETP.GEU.AND P2, PT, |R12|, |R16|, PT ;  /* 0x400000100c00722a */ /* 0x008fe20003f4e200 */
[----:B------:R-:W-:-:S05]  /*3d40*/  IADD3 R6, P5, PT, R8, R14, RZ ;  /* 0x0000000e08067210 */ /* 0x000fca0007fbe0ff */
[----:B------:R-:W-:Y:S02]  /*3d50*/  FSEL R12, R12, R16, P2 ;  /* 0x000000100c0c7208 */ /* 0x000fe40001000000 */
[----:B------:R-:W-:-:S06]  /*3d60*/  FSEL R13, R13, R17, P2 ;  /* 0x000000110d0d7208 */ /* 0x000fcc0001000000 */
[----:B----4-:R-:W-:-:S06]  /*3d70*/  DSETP.GEU.AND P3, PT, |R12|, |R18|, PT ;  /* 0x400000120c00722a */ /* 0x010fcc0003f6e200 */
[----:B------:R-:W-:Y:S02]  /*3d80*/  FSEL R10, R12, R18, P3 ;  /* 0x000000120c0a7208 */ /* 0x000fe40001800000 */
[----:B------:R-:W-:Y:S02]  /*3d90*/  FSEL R11, R13, R19, P3 ;  /* 0x000000130d0b7208 */ /* 0x000fe40001800000 */
[----:B------:R-:W-:Y:S01]  /*3da0*/  IADD3.X R12, PT, PT, R5, UR15, RZ, P1, !PT ;  /* 0x0000000f050c7c10 */ /* 0x000fe20008ffe4ff */
[C---:B------:R-:W-:Y:S01]  /*3db0*/  VIADD R5, R4.reuse, 0x100 ;  /* 0x0000010004057836 */ /* 0x040fe20000000000 */
[----:B------:R-:W-:Y:S02]  /*3dc0*/  ISETP.LE.AND P1, PT, R7, UR6, PT ;  /* 0x0000000607007c0c */ /* 0x000fe4000bf23270 */
[----:B-----5:R-:W-:Y:S02]  /*3dd0*/  DSETP.GEU.AND P4, PT, |R10|, |R2|, PT ;  /* 0x400000020a00722a */ /* 0x020fe40003f8e200 */
[----:B------:R-:W-:Y:S01]  /*3de0*/  @P2 SEL R9, R4, R5, P0 ;  /* 0x0000000504092207 */ /* 0x000fe20000000000 */
[----:B------:R-:W-:-:S02]  /*3df0*/  IMAD.X R5, RZ, RZ, R12, P5 ;  /* 0x000000ffff057224 */ /* 0x000fc400028e060c */
[----:B------:R-:W-:-:S09]  /*3e00*/  @!P3 VIADD R9, R4, 0x300 ;  /* 0x000003000409b836 */ /* 0x000fd20000000000 */
        /* <DEDUP_REMOVED lines=10> */
.L_x_535:
[----:B------:R-:W-:Y:S05]  /*3eb0*/  BSYNC.RECONVERGENT B1 ;  /* 0x0000000000017941 */ /* 0x000fea0003800200 */
.L_x_534:
        /* <DEDUP_REMOVED lines=12> */
[----:B------:R-:W-:-:S05]  /*3f80*/  IMAD.MOV.U32 R11, RZ, RZ, 0x500 ;  /* 0x00000500ff0b7424 */ /* 0x000fca00078e00ff */
[----:B------:R-:W2:Y:S01]  /*3f90*/  ATOMG.E.ADD.STRONG.GPU PT, R10, desc[UR10][R8.64], R11 ;  /* 0x8000000b080a79a8 */ /* 0x000ea200081ef10a */
[----:B------:R-:W0:Y:S01]  /*3fa0*/  S2UR UR5, SR_CgaCtaId ;  /* 0x00000000000579c3 */ /* 0x000e220000008800 */
[----:B------:R-:W-:Y:S02]  /*3fb0*/  UMOV UR4, 0x400 ;  /* 0x0000040000047882 */ /* 0x000fe40000000000 */
[----:B0-----:R-:W-:Y:S01]  /*3fc0*/  ULEA UR4, UR5, UR4, 0x18 ;  /* 0x0000000405047291 */ /* 0x001fe2000f8ec0ff */
[----:B--2---:R-:W-:-:S08]  /*3fd0*/  VIADD R10, R10, UR6 ;  /* 0x000000060a0a7c36 */ /* 0x004fd00008000000 */
[----:B------:R0:W-:Y:S03]  /*3fe0*/  STS [UR4+0x98], R10 ;  /* 0x0000980aff007988 */ /* 0x0001e60008000804 */
.L_x_538:
[----:B------:R-:W-:Y:S05]  /*3ff0*/  BSYNC.RECONVERGENT B1 ;  /* 0x0000000000017941 */ /* 0x000fea0003800200 */
.L_x_537:
[----:B------:R-:W1:Y:S08]  /*4000*/  S2UR UR5, SR_CgaCtaId ;  /* 0x00000000000579c3 */ /* 0x000e700000008800 */
[----:B------:R-:W-:Y:S06]  /*4010*/  BAR.SYNC.DEFER_BLOCKING 0x0 ;  /* 0x0000000000007b1d */ /* 0x000fec0000010000 */
[----:B------:R-:W-:-:S02]  /*4020*/  UMOV UR4, 0x400 ;  /* 0x0000040000047882 */ /* 0x000fc40000000000 */
[----:B-1----:R-:W-:-:S06]  /*4030*/  ULEA UR4, UR5, UR4, 0x18 ;  /* 0x0000000405047291 */ /* 0x002fcc000f8ec0ff */
[----:B------:R-:W-:-:S05]  /*4040*/  IMAD.U32 R14, RZ, RZ, UR4 ;  /* 0x00000004ff0e7e24 */ /* 0x000fca000f8e00ff */
[----:B------:R-:W0:Y:S02]  /*4050*/  LDS R12, [R14+0x98] ;  /* 0x000098000e0c7984 */ /* 0x000e240000000800 */
[----:B0-----:R-:W-:-:S05]  /*4060*/  VIADD R10, R12, 0x500 ;  /* 0x000005000c0a7836 */ /* 0x001fca0000000000 */
[----:B------:R-:W-:-:S13]  /*4070*/  ISETP.GT.AND P0, PT, R10, R7, PT ;  /* 0x000000070a00720c */ /* 0x000fda0003f04270 */
[----:B------:R-:W-:Y:S05]  /*4080*/  @P0 BRA `(.L_x_539) ;  /* 0x0000000400900947 */ /* 0x000fea0003800000 */
[----:B------:R-:W-:Y:S01]  /*4090*/  BSSY.RECONVERGENT B1, `(.L_x_539) ;  /* 0x0000063000017945 */ /* 0x000fe20003800200 */
[----:B------:R-:W-:Y:S01]  /*40a0*/  IMAD.MOV.U32 R20, RZ, RZ, R2 ;  /* 0x000000ffff147224 */ /* 0x000fe200078e0002 */
[----:B------:R-:W0:Y:S01]  /*40b0*/  LDCU UR7, c[0x0][0x398] ;  /* 0x00007300ff0777ac */ /* 0x000e220008000800 */
[----:B------:R-:W-:Y:S02]  /*40c0*/  IMAD.MOV.U32 R21, RZ, RZ, R3 ;  /* 0x000000ffff157224 */ /* 0x000fe400078e0003 */
[----:B------:R-:W-:Y:S01]  /*40d0*/  IMAD.MOV.U32 R27, RZ, RZ, R6 ;  /* 0x000000ffff1b7224 */ /* 0x000fe200078e0006 */
[----:B------:R-:W1:Y:S01]  /*40e0*/  LDCU.128 UR12, c[0x0][0x380] ;  /* 0x00007000ff0c77ac */ /* 0x000e620008000c00 */
[----:B------:R-:W-:-:S07]  /*40f0*/  IMAD.MOV.U32 R22, RZ, RZ, R5 ;  /* 0x000000ffff167224 */ /* 0x000fce00078e0005 */
.L_x_542:
[----:B------:R-:W-:-:S04]  /*4100*/  IADD3 R28, P0, PT, R4, R12, RZ ;  /* 0x0000000c041c7210 */ /* 0x000fc80007f1e0ff */
[----:B------:R-:W-:Y:S02]  /*4110*/  LEA.HI.X.SX32 R25, R12, RZ, 0x1, P0 ;  /* 0x000000ff0c197211 */ /* 0x000fe400000f0eff */
[----:B-1----:R-:W-:-:S04]  /*4120*/  LEA R6, P0, R28, UR12, 0x3 ;  /* 0x0000000c1c067c11 */ /* 0x002fc8000f8018ff */
[----:B------:R-:W-:-:S05]  /*4130*/  LEA.HI.X R7, R28, UR13, R25, 0x3, P0 ;  /* 0x0000000d1c077c11 */ /* 0x000fca00080f1c19 */
[----:B------:R-:W2:Y:S04]  /*4140*/  LDG.E.64 R18, desc[UR10][R6.64] ;  /* 0x0000000a06127981 */ /* 0x000ea8000c1e1b00 */
[----:B------:R-:W3:Y:S04]  /*4150*/  LDG.E.64 R16, desc[UR10][R6.64+0x800] ;  /* 0x0008000a06107981 */ /* 0x000ee8000c1e1b00 */
[----:B------:R-:W4:Y:S04]  /*4160*/  LDG.E.64 R12, desc[UR10][R6.64+0x1000] ;  /* 0x0010000a060c7981 */ /* 0x000f28000c1e1b00 */
[----:B------:R-:W4:Y:S01]  /*4170*/  LDG.E.64 R10, desc[UR10][R6.64+0x1800] ;  /* 0x0018000a060a7981 */ /* 0x000f22000c1e1b00 */
[----:B------:R-:W-:-:S03]  /*4180*/  IADD3 R28, P0, PT, R28, UR14, RZ ;  /* 0x0000000e1c1c7c10 */ /* 0x000fc6000ff1e0ff */
[----:B------:R1:W5:Y:S01]  /*4190*/  LDG.E.64 R2, desc[UR10][R6.64+0x2000] ;  /* 0x0020000a06027981 */ /* 0x000362000c1e1b00 */
[----:B------:R-:W-:Y:S01]  /*41a0*/  IADD3.X R25, PT, PT, R25, UR15, RZ, P0, !PT ;  /* 0x0000000f19197c10 */ /* 0x000fe200087fe4ff */
[----:B------:R-:W-:Y:S01]  /*41b0*/  BSSY.RECONVERGENT B2, `(.L_x_540) ;  /* 0x0000038000027945 */ /* 0x000fe20003800200 */
[----:B------:R-:W-:Y:S01]  /*41c0*/  BAR.SYNC.DEFER_BLOCKING 0x0 ;  /* 0x0000000000007b1d */ /* 0x000fe20000010000 */
[C---:B------:R-:W-:Y:S02]  /*41d0*/  IADD3 R24, P4, PT, R28.reuse, 0x200, RZ ;  /* 0x000002001c187810 */ /* 0x040fe40007f9e0ff */
[C---:B------:R-:W-:Y:S02]  /*41e0*/  IADD3 R15, P5, PT, R28.reuse, 0x300, RZ ;  /* 0x000003001c0f7810 */ /* 0x040fe40007fbe0ff */
[C---:B------:R-:W-:Y:S02]  /*41f0*/  IADD3 R23, P3, PT, R28.reuse, 0x100, RZ ;  /* 0x000001001c177810 */ /* 0x040fe40007f7e0ff */
[----:B-1----:R-:W-:-:S02]  /*4200*/  IADD3 R6, P6, PT, R28, 0x400, RZ ;  /* 0x000004001c067810 */ /* 0x002fc40007fde0ff */
[----:B------:R-:W-:Y:S01]  /*4210*/  IADD3.X R26, PT, PT, RZ, R25, RZ, P3, !PT ;  /* 0x00000019ff1a7210 */ /* 0x000fe20001ffe4ff */
[----:B--2---:R-:W-:-:S14]  /*4220*/  DSETP.GEU.AND P2, PT, |R20|, |R18|, PT ;  /* 0x400000121400722a */ /* 0x004fdc0003f4e200 */
[----:B------:R-:W-:-:S04]  /*4230*/  @P2 ISETP.GE.U32.AND P0, PT, R27, R28, PT ;  /* 0x0000001c1b00220c */ /* 0x000fc80003f06070 */
[----:B------:R-:W-:-:S13]  /*4240*/  @P2 ISETP.GE.AND.EX P0, PT, R22, R25, PT, P0 ;  /* 0x000000191600220c */ /* 0x000fda0003f06300 */
[----:B------:R-:W-:-:S06]  /*4250*/  @P2 DSETP.LT.OR P0, PT, |R18|, |R20|, !P0 ;  /* 0x400000141200222a */ /* 0x000fcc0004701600 */
[----:B------:R-:W-:Y:S02]  /*4260*/  @P2 FSEL R5, R20, R18, P0 ;  /* 0x0000001214052208 */ /* 0x000fe40000000000 */
[----:B------:R-:W-:Y:S01]  /*4270*/  @P2 FSEL R20, R21, R19, P0 ;  /* 0x0000001315142208 */ /* 0x000fe20000000000 */
[----:B------:R-:W-:Y:S01]  /*4280*/  IMAD.X R21, RZ, RZ, R25, P4 ;  /* 0x000000ffff157224 */ /* 0x000fe200020e0619 */
[----:B------:R-:W-:Y:S01]  /*4290*/  @P2 SEL R28, R27, R28, P0 ;  /* 0x0000001c1b1c2207 */ /* 0x000fe20000000000 */
[----:B------:R-:W-:Y:S02]  /*42a0*/  @P2 IMAD.MOV.U32 R18, RZ, RZ, R5 ;  /* 0x000000ffff122224 */ /* 0x000fe400078e0005 */
[----:B------:R-:W-:Y:S02]  /*42b0*/  @P2 IMAD.MOV.U32 R19, RZ, RZ, R20 ;  /* 0x000000ffff132224 */ /* 0x000fe400078e0014 */
[--C-:B------:R-:W-:Y:S02]  /*42c0*/  IMAD.X R20, RZ, RZ, R25.reuse, P5 ;  /* 0x000000ffff147224 */ /* 0x100fe400028e0619 */
[----:B------:R-:W-:Y:S01]  /*42d0*/  IMAD.X R5, RZ, RZ, R25, P6 ;  /* 0x000000ffff057224 */ /* 0x000fe200030e0619 */
[----:B------:R-:W-:Y:S01]  /*42e0*/  @P2 SEL R25, R22, R25, P0 ;  /* 0x0000001916192207 */ /* 0x000fe20000000000 */
        /* <DEDUP_REMOVED lines=20> */
[----:B------:R-:W-:-:S05]  /*4430*/  ISETP.NE.AND P2, PT, R4, RZ, PT ;  /* 0x000000ff0400720c */ /* 0x000fca0003f45270 */
[----:B------:R-:W-:-:S14]  /*4440*/  DSETP.GEU.AND P1, PT, |R12|, |R10|, PT ;  /* 0x4000000a0c00722a */ /* 0x000fdc0003f2e200 */
[----:B------:R-:W-:-:S04]  /*4450*/  @P1 ISETP.GE.U32.AND P0, PT, R24, R15, PT ;  /* 0x0000000f1800120c */ /* 0x000fc80003f06070 */
[----:B------:R-:W-:-:S13]  /*4460*/  @P1 ISETP.GE.AND.EX P0, PT, R21, R20, PT, P0 ;  /* 0x000000141500120c */ /* 0x000fda0003f06300 */
[----:B------:R-:W-:-:S06]  /*4470*/  @P1 DSETP.LT.OR P0, PT, |R10|, |R12|, !P0 ;  /* 0x4000000c0a00122a */ /* 0x000fcc0004701600 */
[----:B------:R-:W-:Y:S02]  /*4480*/  @P1 FSEL R16, R12, R10, P0 ;  /* 0x0000000a0c101208 */ /* 0x000fe40000000000 */
[----:B------:R-:W-:Y:S01]  /*4490*/  @P1 FSEL R13, R13, R11, P0 ;  /* 0x0000000b0d0d1208 */ /* 0x000fe20000000000 */
[----:B------:R-:W-:Y:S06]  /*44a0*/  @P2 BRA `(.L_x_541) ;  /* 0x0000000000202947 */ /* 0x000fec0003800000 */
[----:B------:R-:W-:-:S05]  /*44b0*/  IMAD.MOV.U32 R17, RZ, RZ, 0x500 ;  /* 0x00000500ff117424 */ /* 0x000fca00078e00ff */
[----:B------:R-:W2:Y:S01]  /*44c0*/  ATOMG.E.ADD.STRONG.GPU PT, R7, desc[UR10][R8.64], R17 ;  /* 0x80000011080779a8 */ /* 0x000ea200081ef10a */
[----:B------:R-:W1:Y:S01]  /*44d0*/  S2UR UR5, SR_CgaCtaId ;  /* 0x00000000000579c3 */ /* 0x000e620000008800 */
[----:B------:R-:W-:Y:S02]  /*44e0*/  UMOV UR4, 0x400 ;  /* 0x0000040000047882 */ /* 0x000fe40000000000 */
[----:B-1----:R-:W-:-:S06]  /*44f0*/  ULEA UR4, UR5, UR4, 0x18 ;  /* 0x0000000405047291 */ /* 0x002fcc000f8ec0ff */
[----:B------:R-:W-:Y:S02]  /*4500*/  IMAD.U32 R14, RZ, RZ, UR4 ;  /* 0x00000004ff0e7e24 */ /* 0x000fe4000f8e00ff */
[----:B--2---:R-:W-:-:S05]  /*4510*/  VIADD R7, R7, UR6 ;  /* 0x0000000607077c36 */ /* 0x004fca0008000000 */
[----:B------:R1:W-:Y:S02]  /*4520*/  STS [R14+0x98], R7 ;  /* 0x000098070e007388 */ /* 0x0003e40000000800 */
.L_x_541:
[----:B0-----:R-:W-:Y:S05]  /*4530*/  BSYNC.RECONVERGENT B2 ;  /* 0x0000000000027941 */ /* 0x001fea0003800200 */
.L_x_540:
[----:B------:R-:W-:Y:S01]  /*4540*/  BAR.SYNC.DEFER_BLOCKING 0x0 ;  /* 0x0000000000007b1d */ /* 0x000fe20000010000 */
[----:B------:R-:W-:Y:S01]  /*4550*/  @P1 IMAD.MOV.U32 R10, RZ, RZ, R16 ;  /* 0x000000ffff0a1224 */ /* 0x000fe200078e0010 */
[----:B------:R-:W-:Y:S01]  /*4560*/  @P1 SEL R15, R24, R15, P0 ;  /* 0x0000000f180f1207 */ /* 0x000fe20000000000 */
[----:B------:R-:W-:Y:S01]  /*4570*/  @P1 IMAD.MOV.U32 R11, RZ, RZ, R13 ;  /* 0x000000ffff0b1224 */ /* 0x000fe200078e000d */
[----:B------:R-:W-:Y:S01]  /*4580*/  @P1 SEL R20, R21, R20, P0 ;  /* 0x0000001415141207 */ /* 0x000fe20000000000 */
[----:B-1----:R-:W-:-:S04]  /*4590*/  IMAD.U32 R7, RZ, RZ, UR7 ;  /* 0x00000007ff077e24 */ /* 0x002fc8000f8e00ff */
[----:B-----5:R-:W-:-:S14]  /*45a0*/  DSETP.GEU.AND P2, PT, |R10|, |R2|, PT ;  /* 0x400000020a00722a */ /* 0x020fdc0003f4e200 */
[----:B------:R-:W-:Y:S01]  /*45b0*/  @P2 ISETP.GE.U32.AND P0, PT, R15, R6, PT ;  /* 0x000000060f00220c */ /* 0x000fe20003f06070 */
[----:B------:R-:W0:Y:S03]  /*45c0*/  LDS R12, [R14+0x98] ;  /* 0x000098000e0c7984 */ /* 0x000e260000000800 */
        /* <DEDUP_REMOVED lines=9> */
[----:B------:R-:W-:-:S02]  /*4660*/  IMAD.MOV.U32 R22, RZ, RZ, R5 ;  /* 0x000000ffff167224 */ /* 0x000fc400078e0005 */
[----:B------:R-:W-:Y:S02]  /*4670*/  IMAD.MOV.U32 R20, RZ, RZ, R2 ;  /* 0x000000ffff147224 */ /* 0x000fe400078e0002 */
[----:B------:R-:W-:Y:S02]  /*4680*/  IMAD.MOV.U32 R21, RZ, RZ, R3 ;  /* 0x000000ffff157224 */ /* 0x000fe400078e0003 */
[----:B0-----:R-:W-:-:S05]  /*4690*/  VIADD R10, R12, 0x500 ;  /* 0x000005000c0a7836 */ /* 0x001fca0000000000 */
[----:B------:R-:W-:-:S13]  /*46a0*/  ISETP.GT.AND P0, PT, R10, R7, PT ;  /* 0x000000070a00720c */ /* 0x000fda0003f04270 */
[----:B------:R-:W-:Y:S05]  /*46b0*/  @!P0 BRA `(.L_x_542) ;  /* 0xfffffff800908947 */ /* 0x000fea000383ffff */
[----:B------:R-:W-:Y:S05]  /*46c0*/  BSYNC.RECONVERGENT B1 ;  /* 0x0000000000017941 */ /* 0x000fea0003800200 */
.L_x_539:
[----:B------:R-:W-:Y:S01]  /*46d0*/  ISETP.GE.AND P0, PT, R12, R7, PT ;  /* 0x000000070c00720c */ /* 0x000fe20003f06270 */
[----:B------:R-:W0:Y:S01]  /*46e0*/  LDCU.64 UR6, c[0x0][0x388] ;  /* 0x00007100ff0677ac */ /* 0x000e220008000a00 */
[----:B------:R-:W-:Y:S01]  /*46f0*/  BSSY.RECONVERGENT B1, `(.L_x_536) ;  /* 0x00000ac000017945 */ /* 0x000fe20003800200 */
[----:B------:R-:W1:Y:S10]  /*4700*/  LDCU.64 UR4, c[0x0][0x388] ;  /* 0x00007100ff0477ac */ /* 0x000e740008000a00 */
[----:B------:R-:W-:Y:S05]  /*4710*/  @P0 BRA `(.L_x_543) ;  /* 0x0000000800a40947 */ /* 0x000fea0003800000 */
[----:B------:R-:W-:-:S05]  /*4720*/  IMAD.IADD R9, R7, 0x1, -R12 ;  /* 0x0000000107097824 */ /* 0x000fca00078e0a0c */
[----:B------:R-:W-:-:S13]  /*4730*/  ISETP.GE.AND P0, PT, R4, R9, PT ;  /* 0x000000090400720c */ /* 0x000fda0003f06270 */
[----:B------:R-:W-:Y:S05]  /*4740*/  @P0 BRA `(.L_x_543) ;  /* 0x0000000800980947 */ /* 0x000fea0003800000 */
[----:B------:R-:W-:Y:S01]  /*4750*/  LOP3.LUT R8, RZ, R4, RZ, 0x33, !PT ;  /* 0x00000004ff087212 */ /* 0x000fe200078e33ff */
[----:B------:R-:W-:Y:S03]  /*4760*/  BSSY.RECONVERGENT B2, `(.L_x_544) ;  /* 0x000002f000027945 */ /* 0x000fe60003800200 */
[----:B------:R-:W-:Y:S01]  /*4770*/  IADD3 R18, PT, PT, -R12, R7, R8 ;  /* 0x000000070c127210 */ /* 0x000fe20007ffe108 */
[----:B------:R-:W-:-:S03]  /*4780*/  IMAD.MOV.U32 R8, RZ, RZ, R4 ;  /* 0x000000ffff087224 */ /* 0x000fc600078e0004 */
[----:B------:R-:W-:-:S04]  /*4790*/  LOP3.LUT R7, R18, 0x300, RZ, 0xc0, !PT ;  /* 0x0000030012077812 */ /* 0x000fc800078ec0ff */
[----:B------:R-:W-:-:S13]  /*47a0*/  ISETP.NE.AND P0, PT, R7, 0x300, PT ;  /* 0x000003000700780c */ /* 0x000fda0003f05270 */
[----:B------:R-:W-:Y:S05]  /*47b0*/  @!P0 BRA `(.L_x_545) ;  /* 0x0000000000a48947 */ /* 0x000fea0003800000 */
[----:B------:R-:W2:Y:S01]  /*47c0*/  LDC.64 R10, c[0x0][0x380] ;  /* 0x0000e000ff0a7b82 */ /* 0x000ea20000000a00 */
[----:B------:R-:W-:Y:S01]  /*47d0*/  LEA.HI R7, R18, 0x1, RZ, 0x18 ;  /* 0x0000000112077811 */ /* 0x000fe200078fc0ff */
[----:B------:R-:W-:Y:S02]  /*47e0*/  IMAD.IADD R13, R4, 0x1, R12 ;  /* 0x00000001040d7824 */ /* 0x000fe400078e020c */
[----:B------:R-:W-:Y:S01]  /*47f0*/  IMAD.MOV.U32 R8, RZ, RZ, R4 ;  /* 0x000000ffff087224 */ /* 0x000fe200078e0004 */
[----:B------:R-:W-:-:S05]  /*4800*/  LOP3.LUT R7, R7, 0x3, RZ, 0xc0, !PT ;  /* 0x0000000307077812 */ /* 0x000fca00078ec0ff */
[----:B------:R-:W-:-:S07]  /*4810*/  IMAD.MOV R7, RZ, RZ, -R7 ;  /* 0x000000ffff077224 */ /* 0x000fce00078e0a07 */
.L_x_548:
[----:B--2---:R-:W-:-:S06]  /*4820*/  IMAD.WIDE R14, R13, 0x8, R10 ;  /* 0x000000080d0e7825 */ /* 0x004fcc00078e020a */
[----:B------:R-:W2:Y:S01]  /*4830*/  LDG.E.64 R14, desc[UR10][R14.64] ;  /* 0x0000000a0e0e7981 */ /* 0x000ea2000c1e1b00 */
[----:B-1----:R-:W-:Y:S01]  /*4840*/  IADD3 R22, P1, PT, R13, UR4, RZ ;  /* 0x000000040d167c10 */ /* 0x002fe2000ff3e0ff */
[----:B------:R-:W-:Y:S01]  /*4850*/  VIADD R7, R7, 0x1 ;  /* 0x0000000107077836 */ /* 0x000fe20000000000 */
[----:B------:R-:W-:Y:S01]  /*4860*/  BSSY.RECONVERGENT B3, `(.L_x_546) ;  /* 0x000001b000037945 */ /* 0x000fe20003800200 */
[----:B------:R-:W-:Y:S01]  /*4870*/  IMAD.MOV.U32 R19, RZ, RZ, R6 ;  /* 0x000000ffff137224 */ /* 0x000fe200078e0006 */
[----:B------:R-:W-:Y:S01]  /*4880*/  LEA.HI.X.SX32 R21, R13, UR5, 0x1, P1 ;  /* 0x000000050d157c11 */ /* 0x000fe200088f0eff */
[----:B------:R-:W-:Y:S01]  /*4890*/  IMAD.MOV.U32 R20, RZ, RZ, R5 ;  /* 0x000000ffff147224 */ /* 0x000fe200078e0005 */
[----:B------:R-:W-:Y:S01]  /*48a0*/  MOV R16, R2 ;  /* 0x0000000200107202 */ /* 0x000fe20000000f00 */
[----:B------:R-:W-:Y:S01]  /*48b0*/  IMAD.MOV.U32 R17, RZ, RZ, R3 ;  /* 0x000000ffff117224 */ /* 0x000fe200078e0003 */
[----:B------:R-:W-:Y:S01]  /*48c0*/  ISETP.NE.AND P2, PT, R7, RZ, PT ;  /* 0x000000ff0700720c */ /* 0x000fe20003f45270 */
        /* <DEDUP_REMOVED lines=20> */
.L_x_547:
[----:B0-----:R-:W-:Y:S05]  /*4a10*/  BSYNC.RECONVERGENT B3 ;  /* 0x0000000000037941 */ /* 0x001fea0003800200 */
.L_x_546:
[----:B------:R-:W-:Y:S02]  /*4a20*/  VIADD R8, R8, 0x100 ;  /* 0x0000010008087836 */ /* 0x000fe40000000000 */
[----:B------:R-:W-:Y:S01]  /*4a30*/  VIADD R13, R13, 0x100 ;  /* 0x000001000d0d7836 */ /* 0x000fe20000000000 */
[----:B------:R-:W-:Y:S06]  /*4a40*/  @P2 BRA `(.L_x_548) ;  /* 0xfffffffc00742947 */ /* 0x000fec000383ffff */
.L_x_545:
[----:B01----:R-:W-:Y:S05]  /*4a50*/  BSYNC.RECONVERGENT B2 ;  /* 0x0000000000027941 */ /* 0x003fea0003800200 */
.L_x_544:
        /* <DEDUP_REMOVED lines=9> */
.L_x_557:
[----:B------:R-:W-:-:S05]  /*4af0*/  IMAD.WIDE R22, R7, 0x8, R10 ;  /* 0x0000000807167825 */ /* 0x000fca00078e020a */
[----:B------:R-:W2:Y:S04]  /*4b00*/  LDG.E.64 R20, desc[UR10][R22.64+-0x1000] ;  /* 0xfff0000a16147981 */ /* 0x000ea8000c1e1b00 */
[----:B------:R0:W5:Y:S04]  /*4b10*/  LDG.E.64 R16, desc[UR10][R22.64+-0x800] ;  /* 0xfff8000a16107981 */ /* 0x000168000c1e1b00 */
[----:B------:R0:W5:Y:S04]  /*4b20*/  LDG.E.64 R14, desc[UR10][R22.64] ;  /* 0x0000000a160e7981 */ /* 0x000168000c1e1b00 */
[----:B------:R0:W5:Y:S01]  /*4b30*/  LDG.E.64 R12, desc[UR10][R22.64+0x800] ;  /* 0x0008000a160c7981 */ /* 0x000162000c1e1b00 */
[C---:B------:R-:W-:Y:S01]  /*4b40*/  IADD3 R29, P1, PT, R7.reuse, UR6, RZ ;  /* 0x00000006071d7c10 */ /* 0x040fe2000ff3e0ff */
[----:B------:R-:W-:Y:S03]  /*4b50*/  BSSY.RECONVERGENT B2, `(.L_x_549) ;  /* 0x0000016000027945 */ /* 0x000fe60003800200 */
[----:B------:R-:W-:Y:S01]  /*4b60*/  LEA.HI.X.SX32 R30, R7, UR7, 0x1, P1 ;  /* 0x00000007071e7c11 */ /* 0x000fe200088f0eff */
        /* <DEDUP_REMOVED lines=20> */
.L_x_550:
[----:B------:R-:W-:Y:S05]  /*4cb0*/  BSYNC.RECONVERGENT B2 ;  /* 0x0000000000027941 */ /* 0x000fea0003800200 */
.L_x_549:
        /* <DEDUP_REMOVED lines=23> */
.L_x_552:
[----:B------:R-:W-:Y:S05]  /*4e30*/  BSYNC.RECONVERGENT B2 ;  /* 0x0000000000027941 */ /* 0x000fea0003800200 */
.L_x_551:
        /* <DEDUP_REMOVED lines=24> */
.L_x_554:
[----:B------:R-:W-:Y:S05]  /*4fc0*/  BSYNC.RECONVERGENT B2 ;  /* 0x0000000000027941 */ /* 0x000fea0003800200 */
.L_x_553:
        /* <DEDUP_REMOVED lines=22> */
.L_x_556:
[----:B------:R-:W-:Y:S05]  /*5130*/  BSYNC.RECONVERGENT B2 ;  /* 0x0000000000027941 */ /* 0x000fea0003800200 */
.L_x_555:
[----:B------:R-:W-:Y:S02]  /*5140*/  VIADD R8, R8, 0x400 ;  /* 0x0000040008087836 */ /* 0x000fe40000000000 */
[----:B------:R-:W-:Y:S02]  /*5150*/  VIADD R27, R27, 0x400 ;  /* 0x000004001b1b7836 */ /* 0x000fe40000000000 */
[----:B------:R-:W-:Y:S01]  /*5160*/  VIADD R26, R26, 0x400 ;  /* 0x000004001a1a7836 */ /* 0x000fe20000000000 */
[----:B------:R-:W-:Y:S01]  /*5170*/  ISETP.GE.AND P0, PT, R8, R9, PT ;  /* 0x000000090800720c */ /* 0x000fe20003f06270 */
[----:B------:R-:W-:Y:S02]  /*5180*/  VIADD R25, R25, 0x400 ;  /* 0x0000040019197836 */ /* 0x000fe40000000000 */
[----:B------:R-:W-:-:S10]  /*5190*/  VIADD R7, R7, 0x400 ;  /* 0x0000040007077836 */ /* 0x000fd40000000000 */
[----:B------:R-:W-:Y:S05]  /*51a0*/  @!P0 BRA `(.L_x_557) ;  /* 0xfffffff800508947 */ /* 0x000fea000383ffff */
.L_x_543:
[----:B01----:R-:W-:Y:S05]  /*51b0*/  BSYNC.RECONVERGENT B1 ;  /* 0x0000000000017941 */ /* 0x003fea0003800200 */
.L_x_536:
        /* <DEDUP_REMOVED lines=13> */
[----:B------:R-:W-:Y:S01]  /*5290*/  MOV R12, R7 ;  /* 0x00000007000c7202 */ /* 0x000fe20000000f00 */
[----:B------:R-:W-:Y:S02]  /*52a0*/  IMAD.MOV.U32 R13, RZ, RZ, R16 ;  /* 0x000000ffff0d7224 */ /* 0x000fe400078e0010 */
        /* <DEDUP_REMOVED lines=17> */
.L_x_559:
[----:B------:R-:W-:Y:S05]  /*53c0*/  BSYNC.RECONVERGENT B1 ;  /* 0x0000000000017941 */ /* 0x000fea0003800200 */
.L_x_558:
        /* <DEDUP_REMOVED lines=31> */
.L_x_561:
[----:B------:R-:W-:Y:S05]  /*55c0*/  BSYNC.RECONVERGENT B1 ;  /* 0x0000000000017941 */ /* 0x000fea0003800200 */
.L_x_560:
[----:B------:R-:W-:Y:S01]  /*55d0*/  ISETP.GT.AND P0, PT, R14, 0x1b, PT ;  /* 0x0000001b0e00780c */ /* 0x000fe20003f04270 */
[----:B0-----:R0:W0:Y:S01]  /*55e0*/  SHFL.DOWN PT, R8, R2, 0x4, 0x1f ;  /* 0x08801f0002087f89 */ /* 0x00102200000e0000 */
[----:B------:R-:W-:Y:S01]  /*55f0*/  BSSY.RECONVERGENT B1, `(.L_x_562) ;  /* 0x000001d000017945 */ /* 0x000fe20003800200 */
[----:B---3--:R-:W-:Y:S02]  /*5600*/  IMAD.MOV.U32 R11, RZ, RZ, R5 ;  /* 0x000000ffff0b7224 */ /* 0x008fe400078e0005 */
[----:B------:R3:W0:Y:S01]  /*5610*/  SHFL.DOWN PT, R9, R3, 0x4, 0x1f ;  /* 0x08801f0003097f89 */ /* 0x00062200000e0000 */
[----:B------:R-:W-:Y:S02]  /*5620*/  IMAD.MOV.U32 R12, RZ, RZ, R10 ;  /* 0x000000ffff0c7224 */ /* 0x000fe400078e000a */
[----:B-1----:R-:W-:Y:S01]  /*5630*/  IMAD.MOV.U32 R6, RZ, RZ, R2 ;  /* 0x000000ffff067224 */ /* 0x002fe200078e0002 */
[----:B----4-:R3:W1:Y:S01]  /*5640*/  SHFL.DOWN PT, R16, R5, 0x4, 0x1f ;  /* 0x08801f0005107f89 */ /* 0x01066200000e0000 */
[----:B--2---:R-:W-:-:S03]  /*5650*/  IMAD.MOV.U32 R7, RZ, RZ, R3 ;  /* 0x000000ffff077224 */ /* 0x004fc600078e0003 */
[----:B------:R3:W2:Y:S01]  /*5660*/  SHFL.DOWN PT, R13, R10, 0x4, 0x1f ;  /* 0x08801f000a0d7f89 */ /* 0x0006a200000e0000 */
[----:B------:R-:W-:Y:S05]  /*5670*/  @P0 BRA `(.L_x_563) ;  /* 0x0000000000500947 */ /* 0x000fea0003800000 */
[----:B0-----:R-:W-:Y:S01]  /*5680*/  DSETP.GEU.AND P0, PT, |R2|, |R8|, PT ;  /* 0x400000080200722a */ /* 0x001fe20003f0e200 */
[----:B-1----:R-:W-:Y:S02]  /*5690*/  IMAD.MOV.U32 R11, RZ, RZ, R16 ;  /* 0x000000ffff0b7224 */ /* 0x002fe400078e0010 */
[----:B--2---:R-:W-:Y:S02]  /*56a0*/  IMAD.MOV.U32 R12, RZ, RZ, R13 ;  /* 0x000000ffff0c7224 */ /* 0x004fe400078e000d */
        /* <DEDUP_REMOVED lines=17> */
.L_x_563:
[----:B------:R-:W-:Y:S05]  /*57c0*/  BSYNC.RECONVERGENT B1 ;  /* 0x0000000000017941 */ /* 0x000fea0003800200 */
.L_x_562:
[----:B------:R-:W-:Y:S01]  /*57d0*/  ISETP.GT.AND P0, PT, R14, 0x17, PT ;  /* 0x000000170e00780c */ /* 0x000fe20003f04270 */
[----:B0-----:R0:W4:Y:S01]  /*57e0*/  SHFL.DOWN PT, R8, R6, 0x8, 0x1f ;  /* 0x09001f0006087f89 */ /* 0x00112200000e0000 */
[----:B------:R-:W-:Y:S01]  /*57f0*/  BSSY.RECONVERGENT B1, `(.L_x_564) ;  /* 0x000001d000017945 */ /* 0x000fe20003800200 */
[----:B---3--:R-:W-:Y:S02]  /*5800*/  IMAD.MOV.U32 R5, RZ, RZ, R11 ;  /* 0x000000ffff057224 */ /* 0x008fe400078e000b */
[----:B------:R0:W3:Y:S01]  /*5810*/  SHFL.DOWN PT, R9, R7, 0x8, 0x1f ;  /* 0x09001f0007097f89 */ /* 0x0000e200000e0000 */
[----:B------:R-:W-:Y:S02]  /*5820*/  IMAD.MOV.U32 R10, RZ, RZ, R12 ;  /* 0x000000ffff0a7224 */ /* 0x000fe400078e000c */
[----:B------:R-:W-:Y:S01]  /*5830*/  IMAD.MOV.U32 R2, RZ, RZ, R6 ;  /* 0x000000ffff027224 */ /* 0x000fe200078e0006 */
[----:B-1----:R0:W1:Y:S01]  /*5840*/  SHFL.DOWN PT, R16, R11, 0x8, 0x1f ;  /* 0x09001f000b107f89 */ /* 0x00206200000e0000 */
[----:B------:R-:W-:-:S03]  /*5850*/  IMAD.MOV.U32 R3, RZ, RZ, R7 ;  /* 0x000000ffff037224 */ /* 0x000fc600078e0007 */
[----:B--2---:R0:W2:Y:S01]  /*5860*/  SHFL.DOWN PT, R13, R12, 0x8, 0x1f ;  /* 0x09001f000c0d7f89 */ /* 0x0040a200000e0000 */
[----:B------:R-:W-:Y:S05]  /*5870*/  @P0 BRA `(.L_x_565) ;  /* 0x0000000000500947 */ /* 0x000fea0003800000 */
[----:B---34-:R-:W-:Y:S01]  /*5880*/  DSETP.GEU.AND P0, PT, |R6|, |R8|, PT ;  /* 0x400000080600722a */ /* 0x018fe20003f0e200 */
[----:B-1----:R-:W-:Y:S02]  /*5890*/  IMAD.MOV.U32 R5, RZ, RZ, R16 ;  /* 0x000000ffff057224 */ /* 0x002fe400078e0010 */
        /* <DEDUP_REMOVED lines=18> */
.L_x_565:
[----:B------:R-:W-:Y:S05]  /*59c0*/  BSYNC.RECONVERGENT B1 ;  /* 0x0000000000017941 */ /* 0x000fea0003800200 */
.L_x_564:
[----:B------:R-:W-:Y:S01]  /*59d0*/  ISETP.GT.AND P0, PT, R14, 0xf, PT ;  /* 0x0000000f0e00780c */ /* 0x000fe20003f04270 */
[----:B0-----:R0:W0:Y:S01]  /*59e0*/  SHFL.DOWN PT, R6, R2, 0x10, 0x1f ;  /* 0x0a001f0002067f89 */ /* 0x00102200000e0000 */
[----:B------:R-:W-:Y:S01]  /*59f0*/  BSSY.RECONVERGENT B1, `(.L_x_566) ;  /* 0x000001d000017945 */ /* 0x000fe20003800200 */
[----:B------:R-:W-:Y:S02]  /*5a00*/  IMAD.MOV.U32 R17, RZ, RZ, R5 ;  /* 0x000000ffff117224 */ /* 0x000fe400078e0005 */
[----:B------:R0:W0:Y:S01]  /*5a10*/  SHFL.DOWN PT, R7, R3, 0x10, 0x1f ;  /* 0x0a001f0003077f89 */ /* 0x00002200000e0000 */
[----:B------:R-:W-:Y:S02]  /*5a20*/  IMAD.MOV.U32 R19, RZ, RZ, R10 ;  /* 0x000000ffff137224 */ /* 0x000fe400078e000a */
[----:B------:R-:W-:Y:S01]  /*5a30*/  IMAD.MOV.U32 R12, RZ, RZ, R2 ;  /* 0x000000ffff0c7224 */ /* 0x000fe200078e0002 */
[----:B----4-:R4:W0:Y:S01]  /*5a40*/  SHFL.DOWN PT, R8, R5, 0x10, 0x1f ;  /* 0x0a001f0005087f89 */ /* 0x01082200000e0000 */
[----:B--2---:R-:W-:-:S03]  /*5a50*/  IMAD.MOV.U32 R13, RZ, RZ, R3 ;  /* 0x000000ffff0d7224 */ /* 0x004fc600078e0003 */
[----:B---3--:R4:W2:Y:S01]  /*5a60*/  SHFL.DOWN PT, R9, R10, 0x10, 0x1f ;  /* 0x0a001f000a097f89 */ /* 0x0088a200000e0000 */
[----:B------:R-:W-:Y:S05]  /*5a70*/  @P0 BRA `(.L_x_567) ;  /* 0x0000000000500947 */ /* 0x000fea0003800000 */
[----:B0-----:R-:W-:Y:S01]  /*5a80*/  DSETP.GEU.AND P0, PT, |R2|, |R6|, PT ;  /* 0x400000060200722a */ /* 0x001fe20003f0e200 */
[----:B------:R-:W-:Y:S02]  /*5a90*/  IMAD.MOV.U32 R17, RZ, RZ, R8 ;  /* 0x000000ffff117224 */ /* 0x000fe400078e0008 */
        /* <DEDUP_REMOVED lines=18> */
.L_x_567:
[----:B------:R-:W-:Y:S05]  /*5bc0*/  BSYNC.RECONVERGENT B1 ;  /* 0x0000000000017941 */ /* 0x000fea0003800200 */
.L_x_566:
[----:B------:R-:W-:Y:S01]  /*5bd0*/  ISETP.NE.AND P0, PT, R14, RZ, PT ;  /* 0x000000ff0e00720c */ /* 0x000fe20003f05270 */
[----:B------:R-:W-:-:S12]  /*5be0*/  BSSY.RECONVERGENT B1, `(.L_x_568) ;  /* 0x000000b000017945 */ /* 0x000fd80003800200 */
[----:B------:R-:W-:Y:S05]  /*5bf0*/  @P0 BRA `(.L_x_569) ;  /* 0x0000000000240947 */ /* 0x000fea0003800000 */
[----:B0-----:R-:W0:Y:S01]  /*5c00*/  S2R R6, SR_CgaCtaId ;  /* 0x0000000000067919 */ /* 0x001e220000008800 */
[----:B------:R-:W-:Y:S01]  /*5c10*/  MOV R3, 0x400 ;  /* 0x0000040000037802 */ /* 0x000fe20000000f00 */
[----:B------:R-:W-:Y:S01]  /*5c20*/  IMAD.MOV.U32 R18, RZ, RZ, R17 ;  /* 0x000000ffff127224 */ /* 0x000fe200078e0011 */
[----:B------:R-:W-:-:S04]  /*5c30*/  SHF.R.U32.HI R2, RZ, 0x1, R4 ;  /* 0x00000001ff027819 */ /* 0x000fc80000011604 */
[----:B------:R-:W-:Y:S02]  /*5c40*/  LOP3.LUT R2, R2, 0x1f0, RZ, 0xc0, !PT ;  /* 0x000001f002027812 */ /* 0x000fe400078ec0ff */
[----:B0-----:R-:W-:-:S05]  /*5c50*/  LEA R3, R6, R3, 0x18 ;  /* 0x0000000306037211 */ /* 0x001fca00078ec0ff */
[----:B------:R-:W-:-:S05]  /*5c60*/  IMAD.IADD R3, R2, 0x1, R3 ;  /* 0x0000000102037824 */ /* 0x000fca00078e0203 */
[----:B------:R3:W-:Y:S04]  /*5c70*/  STS.64 [R3+0x10], R18 ;  /* 0x0000101203007388 */ /* 0x0007e80000000a00 */
[----:B------:R3:W-:Y:S02]  /*5c80*/  STS.64 [R3+0x8], R12 ;  /* 0x0000080c03007388 */ /* 0x0007e40000000a00 */
.L_x_569:
[----:B------:R-:W-:Y:S05]  /*5c90*/  BSYNC.RECONVERGENT B1 ;  /* 0x0000000000017941 */ /* 0x000fea0003800200 */
.L_x_568:
[----:B------:R-:W-:Y:S01]  /*5ca0*/  BAR.SYNC.DEFER_BLOCKING 0x0 ;  /* 0x0000000000007b1d */ /* 0x000fe20000010000 */
[----:B------:R-:W-:-:S13]  /*5cb0*/  ISETP.NE.AND P1, PT, R4, RZ, PT ;  /* 0x000000ff0400720c */ /* 0x000fda0003f25270 */
[----:B------:R-:W-:Y:S05]  /*5cc0*/  @P1 BRA `(.L_x_497) ;  /* 0x00000008008c1947 */ /* 0x000fea0003800000 */
[----:B0--3--:R-:W0:Y:S01]  /*5cd0*/  S2R R3, SR_CgaCtaId ;  /* 0x0000000000037919 */ /* 0x009e220000008800 */
[----:B------:R-:W-:Y:S01]  /*5ce0*/  MOV R2, 0x400 ;  /* 0x0000040000027802 */ /* 0x000fe20000000f00 */
[----:B------:R-:W-:Y:S03]  /*5cf0*/  BSSY.RECONVERGENT B1, `(.L_x_570) ;  /* 0x000001a000017945 */ /* 0x000fe60003800200 */
[----:B0-----:R-:W-:-:S05]  /*5d00*/  LEA R30, R3, R2, 0x18 ;  /* 0x00000002031e7211 */ /* 0x001fca00078ec0ff */
[----:B------:R-:W0:Y:S04]  /*5d10*/  LDS.64 R14, [R30+0x18] ;  /* 0x000018001e0e7984 */ /* 0x000e280000000a00 */
[----:B----4-:R-:W3:Y:S04]  /*5d20*/  LDS.128 R4, [R30+0x20] ;  /* 0x000020001e047984 */ /* 0x010ee80000000c00 */
[----:B------:R4:W1:Y:S04]  /*5d30*/  LDS.64 R28, [R30+0x80] ;  /* 0x000080001e1c7984 */ /* 0x0008680000000a00 */
[----:B--2---:R4:W2:Y:S01]  /*5d40*/  LDS.128 R8, [R30+0x30] ;  /* 0x000030001e087984 */ /* 0x0048a20000000c00 */
[----:B0-----:R-:W-:Y:S01]  /*5d50*/  DSETP.GEU.AND P0, PT, |R12|, |R14|, PT ;  /* 0x4000000e0c00722a */ /* 0x001fe20003f0e200 */
[----:B------:R-:W-:Y:S01]  /*5d60*/  MOV R2, R14 ;  /* 0x0000000e00027202 */ /* 0x000fe20000000f00 */
[----:B------:R-:W-:-:S02]  /*5d70*/  IMAD.MOV.U32 R3, RZ, RZ, R15 ;  /* 0x000000ffff037224 */ /* 0x000fc400078e000f */
[----:B---3--:R-:W-:Y:S02]  /*5d80*/  IMAD.MOV.U32 R31, RZ, RZ, R4 ;  /* 0x000000ffff1f7224 */ /* 0x008fe400078e0004 */
[----:B------:R-:W-:-:S08]  /*5d90*/  IMAD.MOV.U32 R33, RZ, RZ, R5 ;  /* 0x000000ffff217224 */ /* 0x000fd000078e0005 */
[----:B-12-4-:R-:W-:Y:S05]  /*5da0*/  @!P0 BRA `(.L_x_571) ;  /* 0x0000000000388947 */ /* 0x016fea0003800000 */
        /* <DEDUP_REMOVED lines=14> */
.L_x_571:
[----:B------:R-:W-:Y:S05]  /*5e90*/  BSYNC.RECONVERGENT B1 ;  /* 0x0000000000017941 */ /* 0x000fea0003800200 */
.L_x_570:
        /* <DEDUP_REMOVED lines=25> */
.L_x_573:
[----:B------:R-:W-:Y:S05]  /*6030*/  BSYNC.RECONVERGENT B1 ;  /* 0x0000000000017941 */ /* 0x000fea0003800200 */
.L_x_572:
        /* <DEDUP_REMOVED lines=21> */
.L_x_575:
[----:B------:R-:W-:Y:S05]  /*6190*/  BSYNC.RECONVERGENT B1 ;  /* 0x0000000000017941 */ /* 0x000fea0003800200 */
.L_x_574:
        /* <DEDUP_REMOVED lines=21> */
.L_x_577:
[----:B------:R-:W-:Y:S05]  /*62f0*/  BSYNC.RECONVERGENT B1 ;  /* 0x0000000000017941 */ /* 0x000fea0003800200 */
.L_x_576:
        /* <DEDUP_REMOVED lines=21> */
.L_x_579:
[----:B------:R-:W-:Y:S05]  /*6450*/  BSYNC.RECONVERGENT B1 ;  /* 0x0000000000017941 */ /* 0x000fea0003800200 */
.L_x_578:
        /* <DEDUP_REMOVED lines=21> */
.L_x_581:
[----:B------:R-:W-:Y:S05]  /*65b0*/  BSYNC.RECONVERGENT B1 ;  /* 0x0000000000017941 */ /* 0x000fea0003800200 */
.L_x_580:
        /* <DEDUP_REMOVED lines=20> */
.L_x_497:
[----:B------:R-:W-:Y:S05]  /*6700*/  BSYNC.RECONVERGENT B0 ;  /* 0x0000000000007941 */ /* 0x000fea0003800200 */
.L_x_464:
[----:B------:R-:W-:Y:S05]  /*6710*/  @P1 EXIT ;  /* 0x000000000000194d */ /* 0x000fea0003800000 */
[----:B01-3--:R-:W0:Y:S01]  /*6720*/  LDC.64 R2, c[0x0][0x390] ;  /* 0x0000e400ff027b82 */ /* 0x00be220000000a00 */
[----:B------:R-:W-:Y:S02]  /*6730*/  IMAD.MOV.U32 R18, RZ, RZ, R17 ;  /* 0x000000ffff127224 */ /* 0x000fe400078e0011 */
[----:B0-----:R-:W-:-:S05]  /*6740*/  IMAD.WIDE.U32 R2, R0, 0x10, R2 ;  /* 0x0000001000027825 */ /* 0x001fca00078e0002 */
[----:B------:R-:W-:Y:S04]  /*6750*/  STG.E.64 desc[UR10][R2.64], R12 ;  /* 0x0000000c02007986 */ /* 0x000fe8000c101b0a */
[----:B------:R-:W-:Y:S01]  /*6760*/  STG.E.64 desc[UR10][R2.64+0x8], R18 ;  /* 0x0000081202007986 */ /* 0x000fe2000c101b0a */
[----:B------:R-:W-:Y:S05]  /*6770*/  EXIT ;  /* 0x000000000000794d */ /* 0x000fea0003800000 */
.L_x_582:
        /* <DEDUP_REMOVED lines=16> */
.L_x_779:


//--------------------- .text._ZN6thrust24THRUST_300001_SM_1000_NS8cuda_cub4core6detail13_kernel_agentINS1_8__reduce11ReduceAgentINS0_12zip_iteratorIN4cuda3std3__45tupleIJNS0_10device_ptrIdEENS0_17counting_iteratorIlNS0_11use_defaultESF_SF_EEEEEEEPNSB_IJdlEEESJ_iNS1_9__extrema9arg_max_fIdl14abs_comparatorEEEEJSI_SK_iSO_EEEvDpT0_ --------------------------
	.section	.text._ZN6thrust24THRUST_300001_SM_1000_NS8cuda_cub4core6detail13_kernel_agentINS1_8__reduce11ReduceAgentINS0_12zip_iteratorIN4cuda3std3__45tupleIJNS0_10device_ptrIdEENS0_17counting_iteratorIlNS0_11use_defaultESF_SF_EEEEEEEPNSB_IJdlEEESJ_iNS1_9__extrema9arg_max_fIdl14abs_comparatorEEEEJSI_SK_iSO_EEEvDpT0_,"ax",@progbits
	.align	128
        .global         _ZN6thrust24THRUST_300001_SM_1000_NS8cuda_cub4core6detail13_kernel_agentINS1_8__reduce11ReduceAgentINS0_12zip_iteratorIN4cuda3std3__45tupleIJNS0_10device_ptrIdEENS0_17counting_iteratorIlNS0_11use_defaultESF_SF_EEEEEEEPNSB_IJdlEEESJ_iNS1_9__extrema9arg_max_fIdl14abs_comparatorEEEEJSI_SK_iSO_EEEvDpT0_
        .type           _ZN6thrust24THRUST_300001_SM_1000_NS8cuda_cub4core6detail13_kernel_agentINS1_8__reduce11ReduceAgentINS0_12zip_iteratorIN4cuda3std3__45tupleIJNS0_10device_ptrIdEENS0_17counting_iteratorIlNS0_11use_defaultESF_SF_EEEEEEEPNSB_IJdlEEESJ_iNS1_9__extrema9arg_max_fIdl14abs_comparatorEEEEJSI_SK_iSO_EEEvDpT0_,@function
        .size           _ZN6thrust24THRUST_300001_SM_1000_NS8cuda_cub4core6detail13_kernel_agentINS1_8__reduce11ReduceAgentINS0_12zip_iteratorIN4cuda3std3__45tupleIJNS0_10device_ptrIdEENS0_17counting_iteratorIlNS0_11use_defaultESF_SF_EEEEEEEPNSB_IJdlEEESJ_iNS1_9__extrema9arg_max_fIdl14abs_comparatorEEEEJSI_SK_iSO_EEEvDpT0_,(.L_x_780 - _ZN6thrust24THRUST_300001_SM_1000_NS8cuda_cub4core6detail13_kernel_agentINS1_8__reduce11ReduceAgentINS0_12zip_iteratorIN4cuda3std3__45tupleIJNS0_10device_ptrIdEENS0_17counting_iteratorIlNS0_11use_defaultESF_SF_EEEEEEEPNSB_IJdlEEESJ_iNS1_9__extrema9arg_max_fIdl14abs_comparatorEEEEJSI_SK_iSO_EEEvDpT0_)
        .other          _ZN6thrust24THRUST_300001_SM_1000_NS8cuda_cub4core6detail13_kernel_agentINS1_8__reduce11ReduceAgentINS0_12zip_iteratorIN4cuda3std3__45tupleIJNS0_10device_ptrIdEENS0_17counting_iteratorIlNS0_11use_defaultESF_SF_EEEEEEEPNSB_IJdlEEESJ_iNS1_9__extrema9arg_max_fIdl14abs_comparatorEEEEJSI_SK_iSO_EEEvDpT0_,@"STO_CUDA_ENTRY STV_DEFAULT"
_ZN6thrust24THRUST_300001_SM_1000_NS8cuda_cub4core6detail13_kernel_agentINS1_8__reduce11ReduceAgentINS0_12zip_iteratorIN4cuda3std3__45tupleIJNS0_10device_ptrIdEENS0_17counting_iteratorIlNS0_11use_defaultESF_SF_EEEEEEEPNSB_IJdlEEESJ_iNS1_9__extrema9arg_max_fIdl14abs_comparatorEEEEJSI_SK_iSO_EEEvDpT0_:
.text._ZN6thrust24THRUST_300001_SM_1000_NS8cuda_cub4core6detail13_kernel_agentINS1_8__reduce11ReduceAgentINS0_12zip_iteratorIN4cuda3std3__45tupleIJNS0_10device_ptrIdEENS0_17counting_iteratorIlNS0_11use_defaultESF_SF_EEEEEEEPNSB_IJdlEEESJ_iNS1_9__extrema9arg_max_fIdl14abs_comparatorEEEEJSI_SK_iSO_EEEvDpT0_:
        /* <DEDUP_REMOVED lines=23> */
.L_x_586:
[----:B0-----:R-:W-:Y:S05]  /*0170*/  BSYNC.RECONVERGENT B1 ;  /* 0x0000000000017941 */ /* 0x001fea0003800200 */
.L_x_585:
        /* <DEDUP_REMOVED lines=19> */
.L_x_593:
        /* <DEDUP_REMOVED lines=31> */
.L_x_592:
[----:B------:R-:W-:Y:S05]  /*04a0*/  BSYNC.RECONVERGENT B3 ;  /* 0x0000000000037941 */ /* 0x000fea0003800200 */
.L_x_591:
[----:B------:R-:W-:Y:S01]  /*04b0*/  IADD3 R14, P0, PT, R14, 0x100, RZ ;  /* 0x000001000e0e7810 */ /* 0x000fe20007f1e0ff */
[----:B------:R-:W-:Y:S02]  /*04c0*/  VIADD R10, R10, 0x100 ;  /* 0x000001000a0a7836 */ /* 0x000fe40000000000 */
[----:B------:R-:W-:Y:S02]  /*04d0*/  IMAD.X R13, RZ, RZ, R13, P3 ;  /* 0x000000ffff0d7224 */ /* 0x000fe400018e060d */
[----:B------:R-:W-:Y:S01]  /*04e0*/  IMAD.X R15, RZ, RZ, R15, P0 ;  /* 0x000000ffff0f7224 */ /* 0x000fe200000e060f */
[----:B------:R-:W-:Y:S07]  /*04f0*/  @P2 BRA `(.L_x_593) ;  /* 0xfffffffc006c2947 */ /* 0x000fee000383ffff */
.L_x_590:
[----:B------:R-:W-:Y:S05]  /*0500*/  BSYNC.RECONVERGENT B2 ;  /* 0x0000000000027941 */ /* 0x000fea0003800200 */
.L_x_589:
[----:B------:R-:W-:-:S13]  /*0510*/  ISETP.GE.U32.AND P0, PT, R16, 0x300, PT ;  /* 0x000003001000780c */ /* 0x000fda0003f06070 */
[----:B------:R-:W-:Y:S05]  /*0520*/  @!P0 BRA `(.L_x_588) ;  /* 0x0000000400bc8947 */ /* 0x000fea0003800000 */
[----:B------:R-:W0:Y:S01]  /*0530*/  LDC.64 R4, c[0x0][0x380] ;  /* 0x0000e000ff047b82 */ /* 0x000e220000000a00 */
[----:B------:R-:W-:-:S07]  /*0540*/  VIADD R20, R10, 0x200 ;  /* 0x000002000a147836 */ /* 0x000fce0000000000 */
[----:B------:R-:W1:Y:S02]  /*0550*/  LDC.64 R6, c[0x0][0x388] ;  /* 0x0000e200ff067b82 */ /* 0x000e640000000a00 */
.L_x_602:
        /* <DEDUP_REMOVED lines=30> */
.L_x_595:
[----:B------:R-:W-:Y:S05]  /*0740*/  BSYNC.RECONVERGENT B2 ;  /* 0x0000000000027941 */ /* 0x000fea0003800200 */
.L_x_594:
[----:B-----5:R-:W-:Y:S01]  /*0750*/  DSETP.GEU.AND P0, PT, |R16|, |R14|, PT ;  /* 0x4000000e1000722a */ /* 0x020fe20003f0e200 */
[C---:B------:R-:W-:Y:S01]  /*0760*/  IADD3 R19, P1, PT, R23.reuse, R6, RZ ;  /* 0x0000000617137210 */ /* 0x040fe20007f3e0ff */
[----:B------:R-:W-:Y:S01]  /*0770*/  BSSY.RECONVERGENT B2, `(.L_x_596) ;  /* 0x0000015000027945 */ /* 0x000fe20003800200 */
[----:B------:R-:W-:Y:S02]  /*0780*/  IMAD.MOV.U32 R2, RZ, RZ, R14 ;  /* 0x000000ffff027224 */ /* 0x000fe400078e000e */
[----:B------:R-:W-:Y:S01]  /*0790*/  LEA.HI.X.SX32 R18, R23, R7, 0x1, P1 ;  /* 0x0000000717127211 */ /* 0x000fe200008f0eff */
[----:B------:R-:W-:Y:S02]  /*07a0*/  IMAD.MOV.U32 R9, RZ, RZ, R19 ;  /* 0x000000ffff097224 */ /* 0x000fe400078e0013 */
[----:B------:R-:W-:Y:S02]  /*07b0*/  IMAD.MOV.U32 R3, RZ, RZ, R15 ;  /* 0x000000ffff037224 */ /* 0x000fe400078e000f */
[----:B------:R-:W-:-:S04]  /*07c0*/  IMAD.MOV.U32 R8, RZ, RZ, R18 ;  /* 0x000000ffff087224 */ /* 0x000fc800078e0012 */
        /* <DEDUP_REMOVED lines=15> */
.L_x_597:
[----:B------:R-:W-:Y:S05]  /*08c0*/  BSYNC.RECONVERGENT B2 ;  /* 0x0000000000027941 */ /* 0x000fea0003800200 */
.L_x_596:
        /* <DEDUP_REMOVED lines=25> */
.L_x_599:
[----:B------:R-:W-:Y:S05]  /*0a60*/  BSYNC.RECONVERGENT B2 ;  /* 0x0000000000027941 */ /* 0x000fea0003800200 */
.L_x_598:
        /* <DEDUP_REMOVED lines=22> */
.L_x_601:
[----:B------:R-:W-:Y:S05]  /*0bd0*/  BSYNC.RECONVERGENT B2 ;  /* 0x0000000000027941 */ /* 0x000fea0003800200 */
.L_x_600:
[C---:B------:R-:W-:Y:S01]  /*0be0*/  VIADD R10, R20.reuse, 0x200 ;  /* 0x00000200140a7836 */ /* 0x040fe20000000000 */
[----:B------:R-:W-:-:S04]  /*0bf0*/  IADD3 R20, PT, PT, R20, 0x400, RZ ;  /* 0x0000040014147810 */ /* 0x000fc80007ffe0ff */
[----:B------:R-:W-:-:S13]  /*0c00*/  ISETP.GE.AND P0, PT, R10, UR5, PT ;  /* 0x000000050a007c0c */ /* 0x000fda000bf06270 */
[----:B------:R-:W-:Y:S05]  /*0c10*/  @!P0 BRA `(.L_x_602) ;  /* 0xfffffff800508947 */ /* 0x000fea000383ffff */
.L_x_588:
[----:B------:R-:W-:Y:S05]  /*0c20*/  BSYNC.RECONVERGENT B1 ;  /* 0x0000000000017941 */ /* 0x000fea0003800200 */
.L_x_587:
        /* <DEDUP_REMOVED lines=35> */
.L_x_605:
[----:B------:R-:W-:Y:S05]  /*0e60*/  BSYNC.RECONVERGENT B1 ;  /* 0x0000000000017941 */ /* 0x000fea0003800200 */
.L_x_604:
        /* <DEDUP_REMOVED lines=31> */
.L_x_607:
[----:B------:R-:W-:Y:S05]  /*1060*/  BSYNC.RECONVERGENT B1 ;  /* 0x0000000000017941 */ /* 0x000fea0003800200 */
.L_x_606:
        /* <DEDUP_REMOVED lines=31> */
.L_x_609:
[----:B------:R-:W-:Y:S05]  /*1260*/  BSYNC.RECONVERGENT B1 ;  /* 0x0000000000017941 */ /* 0x000fea0003800200 */
.L_x_608:
[----:B------:R-:W-:Y:S01]  /*1270*/  ISETP.GT.AND P0, PT, R10, 0x17, PT ;  /* 0x000000170a00780c */ /* 0x000fe20003f04270 */
[----:B-1----:R1:W1:Y:S01]  /*1280*/  SHFL.DOWN PT, R2, R4, 0x8, 0x1f ;  /* 0x09001f0004027f89 */ /* 0x00226200000e0000 */
[----:B------:R-:W-:Y:S01]  /*1290*/  BSSY.RECONVERGENT B1, `(.L_x_610) ;  /* 0x000001d000017945 */ /* 0x000fe20003800200 */
[----:B0-----:R-:W-:Y:S02]  /*12a0*/  IMAD.MOV.U32 R8, RZ, RZ, R11 ;  /* 0x000000ffff087224 */ /* 0x001fe400078e000b */
[----:B------:R0:W0:Y:S01]  /*12b0*/  SHFL.DOWN PT, R3, R5, 0x8, 0x1f ;  /* 0x09001f0005037f89 */ /* 0x00002200000e0000 */
[----:B------:R-:W-:Y:S02]  /*12c0*/  IMAD.MOV.U32 R9, RZ, RZ, R12 ;  /* 0x000000ffff097224 */ /* 0x000fe400078e000c */
[----:B------:R-:W-:Y:S01]  /*12d0*/  IMAD.MOV.U32 R6, RZ, RZ, R4 ;  /* 0x000000ffff067224 */ /* 0x000fe200078e0004 */
[----:B---3--:R3:W0:Y:S01]  /*12e0*/  SHFL.DOWN PT, R14, R11, 0x8, 0x1f ;  /* 0x09001f000b0e7f89 */ /* 0x00862200000e0000 */
[----:B--2---:R-:W-:-:S03]  /*12f0*/  IMAD.MOV.U32 R7, RZ, RZ, R5 ;  /* 0x000000ffff077224 */ /* 0x004fc600078e0005 */
[----:B----4-:R3:W2:Y:S01]  /*1300*/  SHFL.DOWN PT, R13, R12, 0x8, 0x1f ;  /* 0x09001f000c0d7f89 */ /* 0x0106a200000e0000 */
[----:B------:R-:W-:Y:S05]  /*1310*/  @P0 BRA `(.L_x_611) ;  /* 0x0000000000500947 */ /* 0x000fea0003800000 */
[----:B01----:R-:W-:Y:S01]  /*1320*/  DSETP.GEU.AND P0, PT, |R4|, |R2|, PT ;  /* 0x400000020400722a */ /* 0x003fe20003f0e200 */
[----:B------:R-:W-:Y:S01]  /*1330*/  IMAD.MOV.U32 R8, RZ, RZ, R14 ;  /* 0x000000ffff087224 */ /* 0x000fe200078e000e */
[----:B--2---:R-:W-:Y:S01]  /*1340*/  MOV R9, R13 ;  /* 0x0000000d00097202 */ /* 0x004fe20000000f00 */
        /* <DEDUP_REMOVED lines=17> */
.L_x_611:
[----:B------:R-:W-:Y:S05]  /*1460*/  BSYNC.RECONVERGENT B1 ;  /* 0x0000000000017941 */ /* 0x000fea0003800200 */
.L_x_610:
[----:B------:R-:W-:Y:S01]  /*1470*/  ISETP.GT.AND P0, PT, R10, 0xf, PT ;  /* 0x0000000f0a00780c */ /* 0x000fe20003f04270 */
[----:B-1----:R1:W4:Y:S01]  /*1480*/  SHFL.DOWN PT, R4, R6, 0x10, 0x1f ;  /* 0x0a001f0006047f89 */ /* 0x00232200000e0000 */
[----:B------:R-:W-:Y:S01]  /*1490*/  BSSY.RECONVERGENT B1, `(.L_x_612) ;  /* 0x000001d000017945 */ /* 0x000fe20003800200 */
[----:B0-----:R-:W-:Y:S02]  /*14a0*/  IMAD.MOV.U32 R14, RZ, RZ, R8 ;  /* 0x000000ffff0e7224 */ /* 0x001fe400078e0008 */
[----:B------:R1:W0:Y:S01]  /*14b0*/  SHFL.DOWN PT, R5, R7, 0x10, 0x1f ;  /* 0x0a001f0007057f89 */ /* 0x00022200000e0000 */
[----:B------:R-:W-:Y:S02]  /*14c0*/  IMAD.MOV.U32 R15, RZ, RZ, R9 ;  /* 0x000000ffff0f7224 */ /* 0x000fe400078e0009 */
[----:B------:R-:W-:Y:S01]  /*14d0*/  IMAD.MOV.U32 R2, RZ, RZ, R6 ;  /* 0x000000ffff027224 */ /* 0x000fe200078e0006 */
[----:B---3--:R1:W3:Y:S01]  /*14e0*/  SHFL.DOWN PT, R11, R8, 0x10, 0x1f ;  /* 0x0a001f00080b7f89 */ /* 0x0082e200000e0000 */
[----:B------:R-:W-:-:S03]  /*14f0*/  IMAD.MOV.U32 R3, RZ, RZ, R7 ;  /* 0x000000ffff037224 */ /* 0x000fc600078e0007 */
[----:B------:R1:W0:Y:S01]  /*1500*/  SHFL.DOWN PT, R12, R9, 0x10, 0x1f ;  /* 0x0a001f00090c7f89 */ /* 0x00022200000e0000 */
[----:B------:R-:W-:Y:S05]  /*1510*/  @P0 BRA `(.L_x_613) ;  /* 0x0000000000500947 */ /* 0x000fea0003800000 */
[----:B0---4-:R-:W-:Y:S01]  /*1520*/  DSETP.GEU.AND P0, PT, |R6|, |R4|, PT ;  /* 0x400000040600722a */ /* 0x011fe20003f0e200 */
[----:B---3--:R-:W-:Y:S02]  /*1530*/  IMAD.MOV.U32 R14, RZ, RZ, R11 ;  /* 0x000000ffff0e7224 */ /* 0x008fe400078e000b */
        /* <DEDUP_REMOVED lines=18> */
.L_x_613:
[----:B------:R-:W-:Y:S05]  /*1660*/  BSYNC.RECONVERGENT B1 ;  /* 0x0000000000017941 */ /* 0x000fea0003800200 */
.L_x_612:
[----:B------:R-:W-:Y:S01]  /*1670*/  ISETP.NE.AND P0, PT, R10, RZ, PT ;  /* 0x000000ff0a00720c */ /* 0x000fe20003f05270 */
[----:B------:R-:W-:-:S12]  /*1680*/  BSSY.RECONVERGENT B1, `(.L_x_614) ;  /* 0x000000a000017945 */ /* 0x000fd80003800200 */
[----:B------:R-:W-:Y:S05]  /*1690*/  @P0 BRA `(.L_x_615) ;  /* 0x0000000000200947 */ /* 0x000fea0003800000 */
[----:B-1----:R-:W1:Y:S01]  /*16a0*/  S2R R6, SR_CgaCtaId ;  /* 0x0000000000067919 */ /* 0x002e620000008800 */
[----:B0-----:R-:W-:Y:S02]  /*16b0*/  MOV R5, 0x400 ;  /* 0x0000040000057802 */ /* 0x001fe40000000f00 */
[----:B----4-:R-:W-:-:S04]  /*16c0*/  SHF.R.U32.HI R4, RZ, 0x1, R0 ;  /* 0x00000001ff047819 */ /* 0x010fc80000011600 */
[----:B------:R-:W-:Y:S02]  /*16d0*/  LOP3.LUT R4, R4, 0x1f0, RZ, 0xc0, !PT ;  /* 0x000001f004047812 */ /* 0x000fe400078ec0ff */
[----:B-1----:R-:W-:-:S05]  /*16e0*/  LEA R5, R6, R5, 0x18 ;  /* 0x0000000506057211 */ /* 0x002fca00078ec0ff */
[----:B------:R-:W-:-:S05]  /*16f0*/  IMAD.IADD R5, R4, 0x1, R5 ;  /* 0x0000000104057824 */ /* 0x000fca00078e0205 */
[----:B------:R0:W-:Y:S04]  /*1700*/  STS.64 [R5+0x10], R14 ;  /* 0x0000100e05007388 */ /* 0x0001e80000000a00 */
[----:B------:R0:W-:Y:S02]  /*1710*/  STS.64 [R5+0x8], R2 ;  /* 0x0000080205007388 */ /* 0x0001e40000000a00 */
.L_x_615:
[----:B------:R-:W-:Y:S05]  /*1720*/  BSYNC.RECONVERGENT B1 ;  /* 0x0000000000017941 */ /* 0x000fea0003800200 */
.L_x_614:
        /* <DEDUP_REMOVED lines=8> */
[----:B-1--4-:R-:W1:Y:S04]  /*17b0*/  LDS.128 R4, [R0+0x20] ;  /* 0x0000200000047984 */ /* 0x012e680000000c00 */
[----:B--2---:R2:W4:Y:S04]  /*17c0*/  LDS.64 R12, [R0+0x80] ;  /* 0x00008000000c7984 */ /* 0x0045280000000a00 */
[----:B---3--:R2:W3:Y:S01]  /*17d0*/  LDS.128 R8, [R0+0x30] ;  /* 0x0000300000087984 */ /* 0x0084e20000000c00 */
[----:B0-----:R-:W-:Y:S01]  /*17e0*/  DSETP.GEU.AND P0, PT, |R2|, |R16|, PT ;  /* 0x400000100200722a */ /* 0x001fe20003f0e200 */
[----:B------:R-:W-:Y:S01]  /*17f0*/  IMAD.MOV.U32 R24, RZ, RZ, R16 ;  /* 0x000000ffff187224 */ /* 0x000fe200078e0010 */
[----:B------:R-:W-:Y:S01]  /*1800*/  MOV R25, R17 ;  /* 0x0000001100197202 */ /* 0x000fe20000000f00 */
[----:B-1----:R-:W-:-:S02]  /*1810*/  IMAD.MOV.U32 R26, RZ, RZ, R4 ;  /* 0x000000ffff1a7224 */ /* 0x002fc400078e0004 */
[----:B------:R-:W-:-:S09]  /*1820*/  IMAD.MOV.U32 R27, RZ, RZ, R5 ;  /* 0x000000ffff1b7224 */ /* 0x000fd200078e0005 */
        /* <DEDUP_REMOVED lines=15> */
.L_x_618:
[----:B------:R-:W-:Y:S05]  /*1920*/  BSYNC.RECONVERGENT B1 ;  /* 0x0000000000017941 */ /* 0x000fea0003800200 */
.L_x_617:
        /* <DEDUP_REMOVED lines=23> */
.L_x_620:
[----:B------:R-:W-:Y:S05]  /*1aa0*/  BSYNC.RECONVERGENT B1 ;  /* 0x0000000000017941 */ /* 0x000fea0003800200 */
.L_x_619:
        /* <DEDUP_REMOVED lines=21> */
.L_x_622:
[----:B------:R-:W-:Y:S05]  /*1c00*/  BSYNC.RECONVERGENT B1 ;  /* 0x0000000000017941 */ /* 0x000fea0003800200 */
.L_x_621:
        /* <DEDUP_REMOVED lines=23> */
.L_x_624:
[----:B------:R-:W-:Y:S05]  /*1d80*/  BSYNC.RECONVERGENT B1 ;  /* 0x0000000000017941 */ /* 0x000fea0003800200 */
.L_x_623:
        /* <DEDUP_REMOVED lines=21> */
.L_x_626:
[----:B------:R-:W-:Y:S05]  /*1ee0*/  BSYNC.RECONVERGENT B1 ;  /* 0x0000000000017941 */ /* 0x000fea0003800200 */
.L_x_625:
[----:B------:R-:W-:Y:S01]  /*1ef0*/  DSETP.GEU.AND P0, PT, |R2|, |R10|, PT ;  /* 0x4000000a0200722a */ /* 0x000fe20003f0e200 */
[----:B------:R-:W-:Y:S01]  /*1f00*/  BSSY.RECONVERGENT B1, `(.L_x_627) ;  /* 0x0000014000017945 */ /* 0x000fe20003800200 */
[----:B------:R-:W-:Y:S01]  /*1f10*/  IMAD.MOV.U32 R8, RZ, RZ, R10 ;  /* 0x000000ffff087224 */ /* 0x000fe200078e000a */
[----:B---3--:R-:W-:Y:S01]  /*1f20*/  MOV R0, R5 ;  /* 0x0000000500007202 */ /* 0x008fe20000000f00 */
        /* <DEDUP_REMOVED lines=17> */
.L_x_628:
[----:B------:R-:W-:Y:S05]  /*2040*/  BSYNC.RECONVERGENT B1 ;  /* 0x0000000000017941 */ /* 0x000fea0003800200 */
.L_x_627:
        /* <DEDUP_REMOVED lines=21> */
.L_x_603:
        /* <DEDUP_REMOVED lines=9> */
[----:B------:R-:W-:Y:S02]  /*2230*/  VIADD R5, R5, UR6 ;  /* 0x0000000605057c36 */ /* 0x000fe40008000000 */
        /* <DEDUP_REMOVED lines=9> */
[----:B----4-:R-:W-:Y:S01]  /*22d0*/  IMAD.MOV.U32 R14, RZ, RZ, R12 ;  /* 0x000000ffff0e7224 */ /* 0x010fe200078e000c */
[----:B------:R-:W-:Y:S01]  /*22e0*/  MOV R6, R10 ;  /* 0x0000000a00067202 */ /* 0x000fe20000000f00 */
[----:B0-----:R-:W-:Y:S02]  /*22f0*/  IMAD.MOV.U32 R16, RZ, RZ, R13 ;  /* 0x000000ffff107224 */ /* 0x001fe400078e000d */
        /* <DEDUP_REMOVED lines=16> */
.L_x_630:
[----:B------:R-:W-:Y:S05]  /*2400*/  BSYNC.RECONVERGENT B1 ;  /* 0x0000000000017941 */ /* 0x000fea0003800200 */
.L_x_629:
        /* <DEDUP_REMOVED lines=32> */
.L_x_632:
[----:B------:R-:W-:Y:S05]  /*2610*/  BSYNC.RECONVERGENT B1 ;  /* 0x0000000000017941 */ /* 0x000fea0003800200 */
.L_x_631:
[----:B-1----:R-:W-:Y:S01]  /*2620*/  VIADD R2, R4, 0x4 ;  /* 0x0000000404027836 */ /* 0x002fe20000000000 */
[----:B------:R1:W4:Y:S01]  /*2630*/  SHFL.DOWN PT, R6, R8, 0x4, R5 ;  /* 0x0880000008067989 */ /* 0x00032200000e0005 */
[----:B------:R-:W-:Y:S01]  /*2640*/  BSSY.RECONVERGENT B1, `(.L_x_633) ;  /* 0x000001e000017945 */ /* 0x000fe20003800200 */
[----:B--2---:R-:W-:Y:S01]  /*2650*/  IMAD.MOV.U32 R14, RZ, RZ, R10 ;  /* 0x000000ffff0e7224 */ /* 0x004fe200078e000a */
[----:B------:R-:W-:Y:S01]  /*2660*/  MOV R16, R12 ;  /* 0x0000000c00107202 */ /* 0x000fe20000000f00 */
[----:B------:R1:W2:Y:S01]  /*2670*/  SHFL.DOWN PT, R7, R9, 0x4, R5 ;  /* 0x0880000009077989 */ /* 0x0002a200000e0005 */
[----:B------:R-:W-:Y:S01]  /*2680*/  ISETP.GT.AND P0, PT, R2, R5, PT ;  /* 0x000000050200720c */ /* 0x000fe20003f04270 */
[----:B------:R-:W-:Y:S02]  /*2690*/  IMAD.MOV.U32 R2, RZ, RZ, R8 ;  /* 0x000000ffff027224 */ /* 0x000fe400078e0008 */
[----:B---3--:R1:W3:Y:S01]  /*26a0*/  SHFL.DOWN PT, R11, R10, 0x4, R5 ;  /* 0x088000000a0b7989 */ /* 0x0082e200000e0005 */
[----:B------:R-:W-:-:S03]  /*26b0*/  IMAD.MOV.U32 R3, RZ, RZ, R9 ;  /* 0x000000ffff037224 */ /* 0x000fc600078e0009 */
[----:B0-----:R1:W0:Y:S06]  /*26c0*/  SHFL.DOWN PT, R13, R12, 0x4, R5 ;  /* 0x088000000c0d7989 */ /* 0x00122c00000e0005 */
        /* <DEDUP_REMOVED lines=21> */
.L_x_634:
[----:B------:R-:W-:Y:S05]  /*2820*/  BSYNC.RECONVERGENT B1 ;  /* 0x0000000000017941 */ /* 0x000fea0003800200 */
.L_x_633:
        /* <DEDUP_REMOVED lines=8> */
[----:B---3--:R3:W1:Y:S01]  /*28b0*/  SHFL.DOWN PT, R11, R14, 0x8, R5 ;  /* 0x090000000e0b7989 */ /* 0x00866200000e0005 */
[----:B--2---:R-:W-:-:S03]  /*28c0*/  IMAD.MOV.U32 R7, RZ, RZ, R3 ;  /* 0x000000ffff077224 */ /* 0x004fc600078e0003 */
[----:B0-----:R3:W0:Y:S04]  /*28d0*/  SHFL.DOWN PT, R13, R16, 0x8, R5 ;  /* 0x09000000100d7989 */ /* 0x00162800000e0005 */
        /* <DEDUP_REMOVED lines=21> */
.L_x_636:
[----:B------:R-:W-:Y:S05]  /*2a30*/  BSYNC.RECONVERGENT B1 ;  /* 0x0000000000017941 */ /* 0x000fea0003800200 */
.L_x_635:
[----:B-1----:R-:W-:Y:S01]  /*2a40*/  VIADD R2, R4, 0x10 ;  /* 0x0000001004027836 */ /* 0x002fe20000000000 */
[----:B----4-:R1:W2:Y:S01]  /*2a50*/  SHFL.DOWN PT, R8, R6, 0x10, R5 ;  /* 0x0a00000006087989 */ /* 0x0102a200000e0005 */
[----:B------:R-:W-:Y:S01]  /*2a60*/  BSSY.RECONVERGENT B1, `(.L_x_637) ;  /* 0x000001e000017945 */ /* 0x000fe20003800200 */
[----:B---3--:R-:W-:Y:S02]  /*2a70*/  IMAD.MOV.U32 R14, RZ, RZ, R10 ;  /* 0x000000ffff0e7224 */ /* 0x008fe400078e000a */
[----:B------:R-:W-:Y:S01]  /*2a80*/  ISETP.GT.AND P0, PT, R2, R5, PT ;  /* 0x000000050200720c */ /* 0x000fe20003f04270 */
[----:B------:R1:W3:Y:S01]  /*2a90*/  SHFL.DOWN PT, R9, R7, 0x10, R5 ;  /* 0x0a00000007097989 */ /* 0x0002e200000e0005 */
[----:B------:R-:W-:Y:S02]  /*2aa0*/  IMAD.MOV.U32 R15, RZ, RZ, R12 ;  /* 0x000000ffff0f7224 */ /* 0x000fe400078e000c */
[----:B------:R-:W-:Y:S01]  /*2ab0*/  IMAD.MOV.U32 R2, RZ, RZ, R6 ;  /* 0x000000ffff027224 */ /* 0x000fe200078e0006 */
[----:B------:R1:W4:Y:S01]  /*2ac0*/  SHFL.DOWN PT, R11, R10, 0x10, R5 ;  /* 0x0a0000000a0b7989 */ /* 0x00032200000e0005 */
        /* <DEDUP_REMOVED lines=23> */
.L_x_638:
[----:B------:R-:W-:Y:S05]  /*2c40*/  BSYNC.RECONVERGENT B1 ;  /* 0x0000000000017941 */ /* 0x000fea0003800200 */
.L_x_637:
        /* <DEDUP_REMOVED lines=11> */
.L_x_640:
[----:B------:R-:W-:Y:S05]  /*2d00*/  BSYNC.RECONVERGENT B1 ;  /* 0x0000000000017941 */ /* 0x000fea0003800200 */
.L_x_639:
[----:B------:R-:W-:Y:S01]  /*2d10*/  BAR.SYNC.DEFER_BLOCKING 0x0 ;  /* 0x0000000000007b1d */ /* 0x000fe20000010000 */
[----:B------:R-:W-:-:S13]  /*2d20*/  ISETP.NE.AND P1, PT, R0, RZ, PT ;  /* 0x000000ff0000720c */ /* 0x000fda0003f25270 */
[----:B------:R-:W-:Y:S05]  /*2d30*/  @P1 BRA `(.L_x_616) ;  /* 0x0000003400d41947 */ /* 0x000fea0003800000 */
[----:B------:R-:W-:Y:S01]  /*2d40*/  UISETP.GE.AND UP0, UPT, UR6, 0x21, UPT ;  /* 0x000000210600788c */ /* 0x000fe2000bf06270 */
[----:B----4-:R-:W-:Y:S02]  /*2d50*/  IMAD.MOV.U32 R11, RZ, RZ, R14 ;  /* 0x000000ffff0b7224 */ /* 0x010fe400078e000e */
[----:B--2---:R-:W-:Y:S02]  /*2d60*/  IMAD.MOV.U32 R8, RZ, RZ, R15 ;  /* 0x000000ffff087224 */ /* 0x004fe400078e000f */
        /* <DEDUP_REMOVED lines=8> */
[----:B0-----:R-:W0:Y:S01]  /*2df0*/  LDS.64 R12, [UR4+0x20] ;  /* 0x00002004ff0c7984 */ /* 0x001e220008000a00 */
[----:B-1----:R-:W-:Y:S01]  /*2e00*/  DSETP.GEU.AND P0, PT, |R2|, |R6|, PT ;  /* 0x400000060200722a */ /* 0x002fe20003f0e200 */
[----:B------:R-:W-:Y:S01]  /*2e10*/  MOV R4, R6 ;  /* 0x0000000600047202 */ /* 0x000fe20000000f00 */
[----:B------:R-:W-:Y:S02]  /*2e20*/  IMAD.MOV.U32 R5, RZ, RZ, R7 ;  /* 0x000000ffff057224 */ /* 0x000fe400078e0007 */
[----:B0-----:R-:W-:Y:S02]  /*2e30*/  IMAD.MOV.U32 R11, RZ, RZ, R12 ;  /* 0x000000ffff0b7224 */ /* 0x001fe400078e000c */
        /* <DEDUP_REMOVED lines=16> */
.L_x_642:
[----:B------:R-:W-:Y:S05]  /*2f40*/  BSYNC.RECONVERGENT B1 ;  /* 0x0000000000017941 */ /* 0x000fea0003800200 */
.L_x_641:
[----:B------:R-:W-:Y:S01]  /*2f50*/  UISETP.GE.AND UP0, UPT, UR6, 0x41, UPT ;  /* 0x000000410600788c */ /* 0x000fe2000bf06270 */
[----:B---3--:R-:W-:Y:S02]  /*2f60*/  IMAD.MOV.U32 R9, RZ, RZ, R11 ;  /* 0x000000ffff097224 */ /* 0x008fe400078e000b */
[----:B------:R-:W-:Y:S02]  /*2f70*/  IMAD.MOV.U32 R0, RZ, RZ, R8 ;  /* 0x000000ffff007224 */ /* 0x000fe400078e0008 */
[----:B------:R-:W-:Y:S02]  /*2f80*/  IMAD.MOV.U32 R2, RZ, RZ, R4 ;  /* 0x000000ffff027224 */ /* 0x000fe400078e0004 */
[----:B------:R-:W-:Y:S02]  /*2f90*/  IMAD.MOV.U32 R3, RZ, RZ, R5 ;  /* 0x000000ffff037224 */ /* 0x000fe400078e0005 */
        /* <DEDUP_REMOVED lines=8> */
[----:B------:R-:W-:Y:S02]  /*3020*/  IMAD.MOV.U32 R2, RZ, RZ, R6 ;  /* 0x000000ffff027224 */ /* 0x000fe400078e0006 */
[----:B------:R-:W-:Y:S02]  /*3030*/  IMAD.MOV.U32 R3, RZ, RZ, R7 ;  /* 0x000000ffff037224 */ /* 0x000fe400078e0007 */
[----:B0-----:R-:W-:-:S02]  /*3040*/  IMAD.MOV.U32 R9, RZ, RZ, R12 ;  /* 0x000000ffff097224 */ /* 0x001fc400078e000c */
        /* <DEDUP_REMOVED lines=16> */
.L_x_644:
[----:B------:R-:W-:Y:S05]  /*3150*/  BSYNC.RECONVERGENT B1 ;  /* 0x0000000000017941 */ /* 0x000fea0003800200 */
.L_x_643:
[----:B------:R-:W-:Y:S01]  /*3160*/  UISETP.GE.AND UP0, UPT, UR6, 0x61, UPT ;  /* 0x000000610600788c */ /* 0x000fe2000bf06270 */
[----:B------:R-:W-:Y:S01]  /*3170*/  IMAD.MOV.U32 R11, RZ, RZ, R9 ;  /* 0x000000ffff0b7224 */ /* 0x000fe200078e0009 */
[----:B------:R-:W-:Y:S01]  /*3180*/  MOV R8, R0 ;  /* 0x0000000000087202 */ /* 0x000fe20000000f00 */
[----:B------:R-:W-:Y:S02]  /*3190*/  IMAD.MOV.U32 R4, RZ, RZ, R2 ;  /* 0x000000ffff047224 */ /* 0x000fe400078e0002 */
[----:B------:R-:W-:-:S04]  /*31a0*/  IMAD.MOV.U32 R5, RZ, RZ, R3 ;  /* 0x000000ffff057224 */ /* 0x000fc800078e0003 */
        /* <DEDUP_REMOVED lines=27> */
.L_x_646:
[----:B------:R-:W-:Y:S05]  /*3360*/  BSYNC.RECONVERGENT B1 ;  /* 0x0000000000017941 */ /* 0x000fea0003800200 */
.L_x_645:
[----:B------:R-:W-:Y:S01]  /*3370*/  UISETP.GE.AND UP0, UPT, UR6, 0x81, UPT ;  /* 0x000000810600788c */ /* 0x000fe2000bf06270 */
[----:B------:R-:W-:Y:S02]  /*3380*/  IMAD.MOV.U32 R9, RZ, RZ, R11 ;  /* 0x000000ffff097224 */ /* 0x000fe400078e000b */
        /* <DEDUP_REMOVED lines=30> */
.L_x_648:
[----:B------:R-:W-:Y:S05]  /*3570*/  BSYNC.RECONVERGENT B1 ;  /* 0x0000000000017941 */ /* 0x000fea0003800200 */
.L_x_647:
        /* <DEDUP_REMOVED lines=32> */
.L_x_650:
[----:B------:R-:W-:Y:S05]  /*3780*/  BSYNC.RECONVERGENT B1 ;  /* 0x0000000000017941 */ /* 0x000fea0003800200 */
.L_x_649:
        /* <DEDUP_REMOVED lines=14> */
[----:B------:R-:W-:Y:S01]  /*3870*/  IMAD.MOV.U32 R7, RZ, RZ, R3 ;  /* 0x000000ffff077224 */ /* 0x000fe200078e0003 */
[----:B0-----:R-:W-:Y:S01]  /*3880*/  MOV R0, R13 ;  /* 0x0000000d00007202 */ /* 0x001fe20000000f00 */
        /* <DEDUP_REMOVED lines=16> */
.L_x_652:
[----:B------:R-:W-:Y:S05]  /*3990*/  BSYNC.RECONVERGENT B1 ;  /* 0x0000000000017941 */ /* 0x000fea0003800200 */
.L_x_651:
[----:B------:R-:W-:Y:S01]  /*39a0*/  UISETP.GE.AND UP0, UPT, UR6, 0xe1, UPT ;  /* 0x000000e10600788c */ /* 0x000fe2000bf06270 */
[----:B------:R-:W-:Y:S02]  /*39b0*/  IMAD.MOV.U32 R14, RZ, RZ, R9 ;  /* 0x000000ffff0e7224 */ /* 0x000fe400078e0009 */
[----:B------:R-:W-:Y:S02]  /*39c0*/  IMAD.MOV.U32 R15, RZ, RZ, R0 ;  /* 0x000000ffff0f7224 */ /* 0x000fe400078e0000 */
[----:B------:R-:W-:Y:S02]  /*39d0*/  IMAD.MOV.U32 R2, RZ, RZ, R6 ;  /* 0x000000ffff027224 */ /* 0x000fe400078e0006 */
[----:B------:R-:W-:Y:S02]  /*39e0*/  IMAD.MOV.U32 R3, RZ, RZ, R7 ;  /* 0x000000ffff037224 */ /* 0x000fe400078e0007 */
[----:B------:R-:W-:Y:S05]  /*39f0*/  BRA.U !UP0, `(.L_x_616) ;  /* 0x0000002908a47547 */ /* 0x000fea000b800000 */
[----:B------:R-:W1:Y:S01]  /*3a00*/  S2UR UR5, SR_CgaCtaId ;  /* 0x00000000000579c3 */ /* 0x000e620000008800 */
[----:B------:R-:W-:Y:S02]  /*3a10*/  UMOV UR4, 0x400 ;  /* 0x0000040000047882 */ /* 0x000fe40000000000 */
[----:B-1----:R-:W-:-:S09]  /*3a20*/  ULEA UR4, UR5, UR4, 0x18 ;  /* 0x0000000405047291 */ /* 0x002fd2000f8ec0ff */
[----:B------:R-:W1:Y:S04]  /*3a30*/  LDS.64 R4, [UR4+0x78] ;  /* 0x00007804ff047984 */ /* 0x000e680008000a00 */
[----:B------:R-:W2:Y:S01]  /*3a40*/  LDS.64 R10, [UR4+0x80] ;  /* 0x00008004ff0a7984 */ /* 0x000ea20008000a00 */
        /* <DEDUP_REMOVED lines=21> */
.L_x_584:
        /* <DEDUP_REMOVED lines=30> */
[----:B------:R-:W-:Y:S02]  /*3d80*/  ISETP.GE.U32.AND.EX P0, PT, RZ, RZ, PT, P0 ;  /* 0x000000ffff00720c */ /* 0x000fe40003f06100 */
[----:B------:R-:W-:-:S11]  /*3d90*/  IADD3.X R7, PT, PT, RZ, UR7, RZ, P1, !PT ;  /* 0x00000007ff077c10 */ /* 0x000fd60008ffe4ff */
[----:B------:R-:W-:-:S06]  /*3da0*/  DSETP.LT.OR P0, PT, |R8|, |R4|, !P0 ;  /* 0x400000040800722a */ /* 0x000fcc0004701600 */
[----:B------:R-:W-:Y:S02]  /*3db0*/  FSEL R8, R4, R8, P0 ;  /* 0x0000000804087208 */ /* 0x000fe40000000000 */
[----:B------:R-:W-:Y:S02]  /*3dc0*/  FSEL R9, R5, R9, P0 ;  /* 0x0000000905097208 */ /* 0x000fe40000000000 */
[----:B------:R-:W-:Y:S02]  /*3dd0*/  SEL R23, R6, R23, P0 ;  /* 0x0000001706177207 */ /* 0x000fe40000000000 */
[----:B------:R-:W-:-:S07]  /*3de0*/  SEL R24, R7, R24, P0 ;  /* 0x0000001807187207 */ /* 0x000fce0000000000 */
.L_x_654:
[----:B------:R-:W-:Y:S05]  /*3df0*/  BSYNC.RECONVERGENT B1 ;  /* 0x0000000000017941 */ /* 0x000fea0003800200 */
.L_x_653:
[----:B------:R-:W-:Y:S01]  /*3e00*/  UISETP.GE.U32.AND UP0, UPT, UR4, 0xa00, UPT ;  /* 0x00000a000400788c */ /* 0x000fe2000bf06070 */
[----:B------:R-:W-:-:S08]  /*3e10*/  IMAD.MOV.U32 R5, RZ, RZ, 0x500 ;  /* 0x00000500ff057424 */ /* 0x000fd000078e00ff */
[----:B------:R-:W-:Y:S05]  /*3e20*/  BRA.U !UP0, `(.L_x_655) ;  /* 0x00000005084c7547 */ /* 0x000fea000b800000 */
[----:B------:R-:W-:Y:S01]  /*3e30*/  IMAD.MOV.U32 R12, RZ, RZ, R8 ;  /* 0x000000ffff0c7224 */ /* 0x000fe200078e0008 */
[----:B------:R-:W0:Y:S01]  /*3e40*/  LDCU UR4, c[0x0][0x398] ;  /* 0x00007300ff0477ac */ /* 0x000e220008000800 */
[----:B------:R-:W-:Y:S02]  /*3e50*/  IMAD.MOV.U32 R13, RZ, RZ, R9 ;  /* 0x000000ffff0d7224 */ /* 0x000fe400078e0009 */
[----:B------:R-:W-:Y:S01]  /*3e60*/  IMAD.MOV.U32 R17, RZ, RZ, 0x500 ;  /* 0x00000500ff117424 */ /* 0x000fe200078e00ff */
[----:B------:R-:W1:Y:S01]  /*3e70*/  LDCU.64 UR6, c[0x0][0x388] ;  /* 0x00007100ff0677ac */ /* 0x000e620008000a00 */
[----:B------:R-:W-:-:S05]  /*3e80*/  NOP ;  /* 0x0000000000007918 */ /* 0x000fca0000000000 */
.L_x_656:
[----:B------:R-:W-:-:S05]  /*3e90*/  IMAD.WIDE.U32 R26, R17, 0x8, R2 ;  /* 0x00000008111a7825 */ /* 0x000fca00078e0002 */
[----:B------:R-:W2:Y:S04]  /*3ea0*/  LDG.E.64 R14, desc[UR8][R26.64] ;  /* 0x000000081a0e7981 */ /* 0x000ea8000c1e1b00 */
[----:B------:R-:W3:Y:S04]  /*3eb0*/  LDG.E.64 R4, desc[UR8][R26.64+0x800] ;  /* 0x000800081a047981 */ /* 0x000ee8000c1e1b00 */
[----:B------:R-:W4:Y:S04]  /*3ec0*/  LDG.E.64 R6, desc[UR8][R26.64+0x1000] ;  /* 0x001000081a067981 */ /* 0x000f28000c1e1b00 */
[----:B------:R-:W5:Y:S04]  /*3ed0*/  LDG.E.64 R10, desc[UR8][R26.64+0x1800] ;  /* 0x001800081a0a7981 */ /* 0x000f68000c1e1b00 */
[----:B------:R-:W5:Y:S01]  /*3ee0*/  LDG.E.64 R8, desc[UR8][R26.64+0x2000] ;  /* 0x002000081a087981 */ /* 0x000f62000c1e1b00 */
[----:B-1----:R-:W-:-:S04]  /*3ef0*/  IADD3 R18, P0, P1, R0, UR6, R17 ;  /* 0x0000000600127c10 */ /* 0x002fc8000f91e011 */
[----:B------:R-:W-:Y:S01]  /*3f00*/  IADD3.X R16, PT, PT, RZ, UR7, RZ, P0, P1 ;  /* 0x00000007ff107c10 */ /* 0x000fe200087e24ff */
[----:B------:R-:W-:Y:S01]  /*3f10*/  IMAD.MOV.U32 R20, RZ, RZ, R18 ;  /* 0x000000ffff147224 */ /* 0x000fe200078e0012 */
[----:B------:R-:W-:-:S03]  /*3f20*/  IADD3 R22, P3, PT, R18, 0x100, RZ ;  /* 0x0000010012167810 */ /* 0x000fc60007f7e0ff */
        /* <DEDUP_REMOVED lines=11> */
[----:B------:R-:W-:Y:S01]  /*3fe0*/  IMAD.X R24, RZ, RZ, R16, P3 ;  /* 0x000000ffff187224 */ /* 0x000fe200018e0610 */
[----:B------:R-:W-:-:S03]  /*3ff0*/  IADD3 R13, P3, PT, R18, 0x200, RZ ;  /* 0x00000200120d7810 */ /* 0x000fc60007f7e0ff */
[----:B---3--:R-:W-:-:S14]  /*4000*/  DSETP.GEU.AND P1, PT, |R14|, |R4|, PT ;  /* 0x400000040e00722a */ /* 0x008fdc0003f2e200 */
[----:B------:R-:W-:-:S04]  /*4010*/  @P1 ISETP.GE.U32.AND P0, PT, R20, R22, PT ;  /* 0x000000161400120c */ /* 0x000fc80003f06070 */
[----:B------:R-:W-:-:S13]  /*4020*/  @P1 ISETP.GE.AND.EX P0, PT, R19, R24, PT, P0 ;  /* 0x000000181300120c */ /* 0x000fda0003f06300 */
[----:B------:R-:W-:-:S06]  /*4030*/  @P1 DSETP.LT.OR P0, PT, |R4|, |R14|, !P0 ;  /* 0x4000000e0400122a */ /* 0x000fcc0004701600 */
[----:B------:R-:W-:Y:S01]  /*4040*/  @P1 FSEL R12, R14, R4, P0 ;  /* 0x000000040e0c1208 */ /* 0x000fe20000000000 */
[----:B------:R-:W-:Y:S01]  /*4050*/  IMAD.X R14, RZ, RZ, R16, P3 ;  /* 0x000000ffff0e7224 */ /* 0x000fe200018e0610 */
[----:B------:R-:W-:Y:S02]  /*4060*/  @P1 FSEL R15, R15, R5, P0 ;  /* 0x000000050f0f1208 */ /* 0x000fe40000000000 */
[----:B------:R-:W-:Y:S01]  /*4070*/  @P1 SEL R22, R20, R22, P0 ;  /* 0x0000001614161207 */ /* 0x000fe20000000000 */
[----:B------:R-:W-:Y:S01]  /*4080*/  @P1 IMAD.MOV.U32 R4, RZ, RZ, R12 ;  /* 0x000000ffff041224 */ /* 0x000fe200078e000c */
[----:B------:R-:W-:Y:S01]  /*4090*/  IADD3 R12, P3, PT, R18, 0x300, RZ ;  /* 0x00000300120c7810 */ /* 0x000fe20007f7e0ff */
[----:B------:R-:W-:Y:S02]  /*40a0*/  @P1 IMAD.MOV.U32 R5, RZ, RZ, R15 ;  /* 0x000000ffff051224 */ /* 0x000fe400078e000f */
[----:B------:R-:W-:Y:S01]  /*40b0*/  IMAD.MOV.U32 R15, RZ, RZ, R24 ;  /* 0x000000ffff0f7224 */ /* 0x000fe200078e0018 */
[----:B------:R-:W-:-:S03]  /*40c0*/  @P1 SEL R15, R19, R24, P0 ;  /* 0x00000018130f1207 */ /* 0x000fc60000000000 */
[----:B----4-:R-:W-:-:S14]  /*40d0*/  DSETP.GEU.AND P2, PT, |R4|, |R6|, PT ;  /* 0x400000060400722a */ /* 0x010fdc0003f4e200 */
[----:B------:R-:W-:-:S04]  /*40e0*/  @P2 ISETP.GE.U32.AND P0, PT, R22, R13, PT ;  /* 0x0000000d1600220c */ /* 0x000fc80003f06070 */
[----:B------:R-:W-:-:S13]  /*40f0*/  @P2 ISETP.GE.AND.EX P0, PT, R15, R14, PT, P0 ;  /* 0x0000000e0f00220c */ /* 0x000fda0003f06300 */
[----:B------:R-:W-:-:S06]  /*4100*/  @P2 DSETP.LT.OR P0, PT, |R6|, |R4|, !P0 ;  /* 0x400000040600222a */ /* 0x000fcc0004701600 */
[----:B------:R-:W-:Y:S02]  /*4110*/  @P2 FSEL R4, R4, R6, P0 ;  /* 0x0000000604042208 */ /* 0x000fe40000000000 */
[----:B------:R-:W-:Y:S02]  /*4120*/  @P2 FSEL R5, R5, R7, P0 ;  /* 0x0000000705052208 */ /* 0x000fe40000000000 */
[----:B------:R-:W-:Y:S01]  /*4130*/  @P2 SEL R14, R15, R14, P0 ;  /* 0x0000000e0f0e2207 */ /* 0x000fe20000000000 */
[----:B------:R-:W-:Y:S02]  /*4140*/  @P2 IMAD.MOV.U32 R6, RZ, RZ, R4 ;  /* 0x000000ffff062224 */ /* 0x000fe400078e0004 */
[----:B------:R-:W-:Y:S02]  /*4150*/  @P2 IMAD.MOV.U32 R7, RZ, RZ, R5 ;  /* 0x000000ffff072224 */ /* 0x000fe400078e0005 */
[----:B------:R-:W-:Y:S01]  /*4160*/  IMAD.MOV.U32 R5, RZ, RZ, R13 ;  /* 0x000000ffff057224 */ /* 0x000fe200078e000d */
[----:B------:R-:W-:Y:S01]  /*4170*/  @P2 SEL R5, R22, R13, P0 ;  /* 0x0000000d16052207 */ /* 0x000fe20000000000 */
        /* <DEDUP_REMOVED lines=13> */
[----:B------:R-:W-:-:S04]  /*4250*/  IADD3 R5, PT, PT, R17, 0xa00, RZ ;  /* 0x00000a0011057810 */ /* 0x000fc80007ffe0ff */
[----:B0-----:R-:W-:Y:S01]  /*4260*/  ISETP.GT.AND P1, PT, R5, UR4, PT ;  /* 0x0000000405007c0c */ /* 0x001fe2000bf24270 */
[----:B------:R-:W-:Y:S01]  /*4270*/  DSETP.GEU.AND P2, PT, |R10|, |R8|, PT ;  /* 0x400000080a00722a */ /* 0x000fe20003f4e200 */
[----:B------:R-:W-:-:S04]  /*4280*/  VIADD R5, R17, 0x500 ;  /* 0x0000050011057836 */ /* 0x000fc80000000000 */
[----:B------:R-:W-:-:S09]  /*4290*/  IMAD.MOV.U32 R17, RZ, RZ, R5 ;  /* 0x000000ffff117224 */ /* 0x000fd200078e0005 */
        /* <DEDUP_REMOVED lines=12> */
.L_x_655:
        /* <DEDUP_REMOVED lines=14> */
[----:B------:R-:W-:Y:S01]  /*4440*/  IMAD.IADD R7, R0, 0x1, R5 ;  /* 0x0000000100077824 */ /* 0x000fe200078e0205 */
[----:B------:R-:W-:-:S04]  /*4450*/  LEA.HI R4, R10, 0x1, RZ, 0x18 ;  /* 0x000000010a047811 */ /* 0x000fc800078fc0ff */
[C---:B------:R-:W-:Y:S02]  /*4460*/  IADD3 R14, P0, PT, R7.reuse, UR6, RZ ;  /* 0x00000006070e7c10 */ /* 0x040fe4000ff1e0ff */
[----:B------:R-:W-:Y:S01]  /*4470*/  LOP3.LUT R6, R4, 0x3, RZ, 0xc0, !PT ;  /* 0x0000000304067812 */ /* 0x000fe200078ec0ff */
[----:B------:R-:W-:Y:S02]  /*4480*/  IMAD.MOV.U32 R4, RZ, RZ, R0 ;  /* 0x000000ffff047224 */ /* 0x000fe400078e0000 */
[----:B------:R-:W-:Y:S02]  /*4490*/  IMAD.X R15, RZ, RZ, UR7, P0 ;  /* 0x00000007ff0f7e24 */ /* 0x000fe400080e06ff */
[----:B------:R-:W-:Y:S02]  /*44a0*/  IMAD.MOV R11, RZ, RZ, -R6 ;  /* 0x000000ffff0b7224 */ /* 0x000fe400078e0a06 */
[----:B0-----:R-:W-:-:S04]  /*44b0*/  IMAD.WIDE.U32 R2, R7, 0x8, R2 ;  /* 0x0000000807027825 */ /* 0x001fc800078e0002 */
[----:B------:R-:W-:Y:S02]  /*44c0*/  IMAD.MOV.U32 R12, RZ, RZ, R2 ;  /* 0x000000ffff0c7224 */ /* 0x000fe400078e0002 */
[----:B------:R-:W-:-:S07]  /*44d0*/  IMAD.MOV.U32 R13, RZ, RZ, R3 ;  /* 0x000000ffff0d7224 */ /* 0x000fce00078e0003 */
.L_x_663:
[----:B------:R-:W-:Y:S02]  /*44e0*/  IMAD.MOV.U32 R2, RZ, RZ, R12 ;  /* 0x000000ffff027224 */ /* 0x000fe400078e000c */
[----:B------:R-:W-:-:S06]  /*44f0*/  IMAD.MOV.U32 R3, RZ, RZ, R13 ;  /* 0x000000ffff037224 */ /* 0x000fcc00078e000d */
[----:B------:R-:W2:Y:S01]  /*4500*/  LDG.E.64 R2, desc[UR8][R2.64] ;  /* 0x0000000802027981 */ /* 0x000ea2000c1e1b00 */
[----:B------:R-:W-:Y:S01]  /*4510*/  VIADD R11, R11, 0x1 ;  /* 0x000000010b0b7836 */ /* 0x000fe20000000000 */
[----:B------:R-:W-:Y:S01]  /*4520*/  BSSY.RECONVERGENT B3, `(.L_x_661) ;  /* 0x000001b000037945 */ /* 0x000fe20003800200 */
[----:B------:R-:W-:Y:S01]  /*4530*/  IMAD.MOV.U32 R19, RZ, RZ, R23 ;  /* 0x000000ffff137224 */ /* 0x000fe200078e0017 */
[----:B------:R-:W-:Y:S01]  /*4540*/  MOV R7, R9 ;  /* 0x0000000900077202 */ /* 0x000fe20000000f00 */
[----:B------:R-:W-:Y:S01]  /*4550*/  IMAD.MOV.U32 R16, RZ, RZ, R24 ;  /* 0x000000ffff107224 */ /* 0x000fe200078e0018 */
[----:B------:R-:W-:Y:S01]  /*4560*/  ISETP.NE.AND P2, PT, R11, RZ, PT ;  /* 0x000000ff0b00720c */ /* 0x000fe20003f45270 */
[----:B------:R-:W-:Y:S01]  /*4570*/  IMAD.MOV.U32 R6, RZ, RZ, R8 ;  /* 0x000000ffff067224 */ /* 0x000fe200078e0008 */
[----:B------:R-:W-:Y:S01]  /*4580*/  IADD3 R12, P3, PT, R12, 0x800, RZ ;  /* 0x000008000c0c7810 */ /* 0x000fe20007f7e0ff */
[----:B------:R-:W-:Y:S02]  /*4590*/  IMAD.MOV.U32 R23, RZ, RZ, R14 ;  /* 0x000000ffff177224 */ /* 0x000fe400078e000e */
[----:B------:R-:W-:Y:S01]  /*45a0*/  IMAD.MOV.U32 R24, RZ, RZ, R15 ;  /* 0x000000ffff187224 */ /* 0x000fe200078e000f */
[----:B--2---:R-:W-:Y:S01]  /*45b0*/  DSETP.GEU.AND P0, PT, |R8|, |R2|, PT ;  /* 0x400000020800722a */ /* 0x004fe20003f0e200 */
[----:B------:R-:W-:-:S02]  /*45c0*/  IMAD.MOV.U32 R8, RZ, RZ, R2 ;  /* 0x000000ffff087224 */ /* 0x000fc400078e0002 */
        /* <DEDUP_REMOVED lines=16> */
.L_x_662:
[----:B------:R-:W-:Y:S05]  /*46d0*/  BSYNC.RECONVERGENT B3 ;  /* 0x0000000000037941 */ /* 0x000fea0003800200 */
.L_x_661:
[----:B------:R-:W-:Y:S01]  /*46e0*/  IADD3 R14, P0, PT, R14, 0x100, RZ ;  /* 0x000001000e0e7810 */ /* 0x000fe20007f1e0ff */
[----:B------:R-:W-:Y:S02]  /*46f0*/  VIADD R4, R4, 0x100 ;  /* 0x0000010004047836 */ /* 0x000fe40000000000 */
[----:B------:R-:W-:Y:S02]  /*4700*/  IMAD.X R13, RZ, RZ, R13, P3 ;  /* 0x000000ffff0d7224 */ /* 0x000fe400018e060d */
[----:B------:R-:W-:Y:S01]  /*4710*/  IMAD.X R15, RZ, RZ, R15, P0 ;  /* 0x000000ffff0f7224 */ /* 0x000fe200000e060f */
[----:B------:R-:W-:Y:S07]  /*4720*/  @P2 BRA `(.L_x_663) ;  /* 0xfffffffc006c2947 */ /* 0x000fee000383ffff */
.L_x_660:
[----:B------:R-:W-:Y:S05]  /*4730*/  BSYNC.RECONVERGENT B2 ;  /* 0x0000000000027941 */ /* 0x000fea0003800200 */
.L_x_659:
[----:B------:R-:W-:-:S13]  /*4740*/  ISETP.GE.U32.AND P0, PT, R10, 0x300, PT ;  /* 0x000003000a00780c */ /* 0x000fda0003f06070 */
[----:B------:R-:W-:Y:S05]  /*4750*/  @!P0 BRA `(.L_x_658) ;  /* 0x0000000400fc8947 */ /* 0x000fea0003800000 */
[----:B------:R-:W0:Y:S01]  /*4760*/  LDCU.128 UR12, c[0x0][0x380] ;  /* 0x00007000ff0c77ac */ /* 0x000e220008000c00 */
[----:B------:R-:W1:Y:S01]  /*4770*/  LDC.64 R20, c[0x0][0x380] ;  /* 0x0000e000ff147b82 */ /* 0x000e620000000a00 */
[C---:B------:R-:W-:Y:S01]  /*4780*/  IADD3 R7, P1, PT, R4.reuse, R5, RZ ;  /* 0x0000000504077210 */ /* 0x040fe20007f3e0ff */
[C---:B------:R-:W-:Y:S02]  /*4790*/  IMAD.IADD R16, R4.reuse, 0x1, R5 ;  /* 0x0000000104107824 */ /* 0x040fe400078e0205 */
[----:B------:R-:W-:Y:S02]  /*47a0*/  VIADD R22, R4, 0x200 ;  /* 0x0000020004167836 */ /* 0x000fe40000000000 */
[----:B------:R-:W-:Y:S02]  /*47b0*/  IMAD.X R10, RZ, RZ, RZ, P1 ;  /* 0x000000ffff0a7224 */ /* 0x000fe400008e06ff */
[----:B------:R-:W2:Y:S01]  /*47c0*/  LDC.64 R2, c[0x0][0x388] ;  /* 0x0000e200ff027b82 */ /* 0x000ea20000000a00 */
[----:B0-----:R-:W-:-:S02]  /*47d0*/  LEA R6, P2, R7, UR12, 0x3 ;  /* 0x0000000c07067c11 */ /* 0x001fc4000f8418ff */
[----:B------:R-:W-:Y:S02]  /*47e0*/  IADD3 R18, P0, PT, R16, UR14, RZ ;  /* 0x0000000e10127c10 */ /* 0x000fe4000ff1e0ff */
[----:B------:R-:W-:Y:S02]  /*47f0*/  IADD3 R6, P1, PT, R6, 0x1800, RZ ;  /* 0x0000180006067810 */ /* 0x000fe40007f3e0ff */
[----:B------:R-:W-:Y:S01]  /*4800*/  LEA.HI.X R5, R7, UR13, R10, 0x3, P2 ;  /* 0x0000000d07057c11 */ /* 0x000fe200090f1c0a */
[----:B-1----:R-:W-:-:S04]  /*4810*/  IMAD.WIDE.U32 R20, R16, 0x8, R20 ;  /* 0x0000000810147825 */ /* 0x002fc800078e0014 */
[----:B------:R-:W-:Y:S02]  /*4820*/  IMAD.X R19, RZ, RZ, UR15, P0 ;  /* 0x0000000fff137e24 */ /* 0x000fe400080e06ff */
[----:B------:R-:W-:-:S07]  /*4830*/  IMAD.X R5, RZ, RZ, R5, P1 ;  /* 0x000000ffff057224 */ /* 0x000fce00008e0605 */
.L_x_672:
[----:B------:R-:W3:Y:S01]  /*4840*/  LDG.E.64 R14, desc[UR8][R20.64] ;  /* 0x00000008140e7981 */ /* 0x000ee2000c1e1b00 */
[----:B------:R-:W-:-:S05]  /*4850*/  IMAD.MOV.U32 R4, RZ, RZ, R6 ;  /* 0x000000ffff047224 */ /* 0x000fca00078e0006 */
[----:B------:R0:W5:Y:S04]  /*4860*/  LDG.E.64 R10, desc[UR8][R4.64+-0x1000] ;  /* 0xfff00008040a7981 */ /* 0x000168000c1e1b00 */
[----:B------:R0:W5:Y:S01]  /*4870*/  LDG.E.64 R6, desc[UR8][R4.64+-0x800] ;  /* 0xfff8000804067981 */ /* 0x000162000c1e1b00 */
[----:B------:R-:W-:Y:S01]  /*4880*/  BSSY.RECONVERGENT B2, `(.L_x_664) ;  /* 0x0000015000027945 */ /* 0x000fe20003800200 */
[----:B------:R-:W-:Y:S02]  /*4890*/  IMAD.MOV.U32 R26, RZ, RZ, R18 ;  /* 0x000000ffff1a7224 */ /* 0x000fe400078e0012 */
[----:B------:R-:W-:Y:S01]  /*48a0*/  IMAD.MOV.U32 R25, RZ, RZ, R19 ;  /* 0x000000ffff197224 */ /* 0x000fe200078e0013 */
[----:B---3--:R-:W-:Y:S01]  /*48b0*/  DSETP.GEU.AND P0, PT, |R8|, |R14|, PT ;  /* 0x4000000e0800722a */ /* 0x008fe20003f0e200 */
[----:B------:R-:W-:Y:S01]  /*48c0*/  MOV R12, R14 ;  /* 0x0000000e000c7202 */ /* 0x000fe20000000f00 */
[----:B------:R-:W-:-:S12]  /*48d0*/  IMAD.MOV.U32 R13, RZ, RZ, R15 ;  /* 0x000000ffff0d7224 */ /* 0x000fd800078e000f */
        /* <DEDUP_REMOVED lines=15> */
.L_x_665:
[----:B------:R-:W-:Y:S05]  /*49d0*/  BSYNC.RECONVERGENT B2 ;  /* 0x0000000000027941 */ /* 0x000fea0003800200 */
.L_x_664:
[----:B-----5:R-:W-:Y:S01]  /*49e0*/  DSETP.GEU.AND P0, PT, |R12|, |R10|, PT ;  /* 0x4000000a0c00722a */ /* 0x020fe20003f0e200 */
[----:B------:R-:W-:Y:S01]  /*49f0*/  VIADD R9, R16, 0x100 ;  /* 0x0000010010097836 */ /* 0x000fe20000000000 */
[----:B------:R-:W-:Y:S01]  /*4a00*/  BSSY.RECONVERGENT B2, `(.L_x_666) ;  /* 0x0000016000027945 */ /* 0x000fe20003800200 */
[----:B------:R-:W-:-:S03]  /*4a10*/  IMAD.MOV.U32 R8, RZ, RZ, R10 ;  /* 0x000000ffff087224 */ /* 0x000fc600078e000a */
[----:B--2---:R-:W-:Y:S01]  /*4a20*/  IADD3 R23, P1, PT, R9, R2, RZ ;  /* 0x0000000209177210 */ /* 0x004fe20007f3e0ff */
[----:B------:R-:W-:-:S04]  /*4a30*/  IMAD.MOV.U32 R9, RZ, RZ, R11 ;  /* 0x000000ffff097224 */ /* 0x000fc800078e000b */
[----:B------:R-:W-:Y:S02]  /*4a40*/  IMAD.X R24, RZ, RZ, R3, P1 ;  /* 0x000000ffff187224 */ /* 0x000fe400008e0603 */
[----:B------:R-:W-:Y:S02]  /*4a50*/  IMAD.MOV.U32 R15, RZ, RZ, R23 ;  /* 0x000000ffff0f7224 */ /* 0x000fe400078e0017 */
[----:B------:R-:W-:Y:S01]  /*4a60*/  IMAD.MOV.U32 R14, RZ, RZ, R24 ;  /* 0x000000ffff0e7224 */ /* 0x000fe200078e0018 */
        /* <DEDUP_REMOVED lines=15> */
.L_x_667:
[----:B------:R-:W-:Y:S05]  /*4b60*/  BSYNC.RECONVERGENT B2 ;  /* 0x0000000000027941 */ /* 0x000fea0003800200 */
.L_x_666:
[----:B------:R0:W5:Y:S01]  /*4b70*/  LDG.E.64 R10, desc[UR8][R4.64] ;  /* 0x00000008040a7981 */ /* 0x000162000c1e1b00 */
[----:B------:R-:W-:Y:S01]  /*4b80*/  DSETP.GEU.AND P0, PT, |R8|, |R6|, PT ;  /* 0x400000060800722a */ /* 0x000fe20003f0e200 */
[----:B------:R-:W-:Y:S01]  /*4b90*/  VIADD R13, R16, 0x200 ;  /* 0x00000200100d7836 */ /* 0x000fe20000000000 */
[----:B------:R-:W-:Y:S01]  /*4ba0*/  BSSY.RECONVERGENT B2, `(.L_x_668) ;  /* 0x0000016000027945 */ /* 0x000fe20003800200 */
[----:B------:R-:W-:-:S03]  /*4bb0*/  MOV R12, R6 ;  /* 0x00000006000c7202 */ /* 0x000fc60000000f00 */
[----:B------:R-:W-:Y:S01]  /*4bc0*/  IADD3 R24, P1, PT, R13, R2, RZ ;  /* 0x000000020d187210 */ /* 0x000fe20007f3e0ff */
[----:B------:R-:W-:-:S04]  /*4bd0*/  IMAD.MOV.U32 R13, RZ, RZ, R7 ;  /* 0x000000ffff0d7224 */ /* 0x000fc800078e0007 */
[----:B------:R-:W-:Y:S02]  /*4be0*/  IMAD.X R23, RZ, RZ, R3, P1 ;  /* 0x000000ffff177224 */ /* 0x000fe400008e0603 */
        /* <DEDUP_REMOVED lines=17> */
.L_x_669:
[----:B------:R-:W-:Y:S05]  /*4d00*/  BSYNC.RECONVERGENT B2 ;  /* 0x0000000000027941 */ /* 0x000fea0003800200 */
.L_x_668:
[----:B-----5:R-:W-:Y:S01]  /*4d10*/  DSETP.GEU.AND P0, PT, |R12|, |R10|, PT ;  /* 0x4000000a0c00722a */ /* 0x020fe20003f0e200 */
[----:B------:R-:W-:Y:S01]  /*4d20*/  VIADD R7, R16, 0x300 ;  /* 0x0000030010077836 */ /* 0x000fe20000000000 */
[----:B------:R-:W-:Y:S01]  /*4d30*/  BSSY.RECONVERGENT B2, `(.L_x_670) ;  /* 0x0000016000027945 */ /* 0x000fe20003800200 */
[----:B------:R-:W-:Y:S02]  /*4d40*/  IMAD.MOV.U32 R8, RZ, RZ, R10 ;  /* 0x000000ffff087224 */ /* 0x000fe400078e000a */
[----:B------:R-:W-:Y:S01]  /*4d50*/  IMAD.MOV.U32 R9, RZ, RZ, R11 ;  /* 0x000000ffff097224 */ /* 0x000fe200078e000b */
[----:B------:R-:W-:-:S05]  /*4d60*/  IADD3 R7, P1, PT, R7, R2, RZ ;  /* 0x0000000207077210 */ /* 0x000fca0007f3e0ff */
        /* <DEDUP_REMOVED lines=18> */
.L_x_671:
[----:B------:R-:W-:Y:S05]  /*4e90*/  BSYNC.RECONVERGENT B2 ;  /* 0x0000000000027941 */ /* 0x000fea0003800200 */
.L_x_670:
[----:B------:R-:W-:Y:S01]  /*4ea0*/  VIADD R10, R22, 0x200 ;  /* 0x00000200160a7836 */ /* 0x000fe20000000000 */
[----:B------:R-:W-:Y:S01]  /*4eb0*/  IADD3 R6, P2, PT, R4, 0x2000, RZ ;  /* 0x0000200004067810 */ /* 0x000fe20007f5e0ff */
[----:B------:R-:W-:Y:S01]  /*4ec0*/  VIADD R22, R22, 0x400 ;  /* 0x0000040016167836 */ /* 0x000fe20000000000 */
[----:B------:R-:W-:Y:S01]  /*4ed0*/  IADD3 R18, P1, PT, R18, 0x400, RZ ;  /* 0x0000040012127810 */ /* 0x000fe20007f3e0ff */
[----:B------:R-:W-:Y:S01]  /*4ee0*/  VIADD R16, R16, 0x400 ;  /* 0x0000040010107836 */ /* 0x000fe20000000000 */
[----:B------:R-:W-:Y:S01]  /*4ef0*/  ISETP.GE.AND P0, PT, R10, R17, PT ;  /* 0x000000110a00720c */ /* 0x000fe20003f06270 */
[----:B------:R-:W-:Y:S01]  /*4f00*/  IMAD.X R5, RZ, RZ, R5, P2 ;  /* 0x000000ffff057224 */ /* 0x000fe200010e0605 */
[----:B------:R-:W-:Y:S02]  /*4f10*/  IADD3 R20, P2, PT, R20, 0x2000, RZ ;  /* 0x0000200014147810 */ /* 0x000fe40007f5e0ff */
[----:B------:R-:W-:-:S03]  /*4f20*/  IADD3.X R19, PT, PT, RZ, R19, RZ, P1, !PT ;  /* 0x00000013ff137210 */ /* 0x000fc60000ffe4ff */
[----:B------:R-:W-:-:S06]  /*4f30*/  IMAD.X R21, RZ, RZ, R21, P2 ;  /* 0x000000ffff157224 */ /* 0x000fcc00010e0615 */
[----:B------:R-:W-:Y:S05]  /*4f40*/  @!P0 BRA `(.L_x_672) ;  /* 0xfffffff8003c8947 */ /* 0x000fea000383ffff */
.L_x_658:
[----:B------:R-:W-:Y:S05]  /*4f50*/  BSYNC.RECONVERGENT B1 ;  /* 0x0000000000017941 */ /* 0x000fea0003800200 */
.L_x_657:
        /* <DEDUP_REMOVED lines=32> */
.L_x_674:
[----:B------:R-:W-:Y:S05]  /*5160*/  BSYNC.RECONVERGENT B1 ;  /* 0x0000000000017941 */ /* 0x000fea0003800200 */
.L_x_673:
        /* <DEDUP_REMOVED lines=31> */
.L_x_676:
[----:B------:R-:W-:Y:S05]  /*5360*/  BSYNC.RECONVERGENT B1 ;  /* 0x0000000000017941 */ /* 0x000fea0003800200 */
.L_x_675:
        /* <DEDUP_REMOVED lines=31> */
.L_x_678:
[----:B------:R-:W-:Y:S05]  /*5560*/  BSYNC.RECONVERGENT B1 ;  /* 0x0000000000017941 */ /* 0x000fea0003800200 */
.L_x_677:
[----:B------:R-:W-:Y:S01]  /*5570*/  ISETP.GT.AND P0, PT, R10, 0x17, PT ;  /* 0x000000170a00780c */ /* 0x000fe20003f04270 */
[----:B-1----:R1:W1:Y:S01]  /*5580*/  SHFL.DOWN PT, R6, R2, 0x8, 0x1f ;  /* 0x09001f0002067f89 */ /* 0x00226200000e0000 */
[----:B------:R-:W-:Y:S01]  /*5590*/  BSSY.RECONVERGENT B1, `(.L_x_679) ;  /* 0x000001d000017945 */ /* 0x000fe20003800200 */
[----:B0-----:R-:W-:Y:S01]  /*55a0*/  IMAD.MOV.U32 R8, RZ, RZ, R11 ;  /* 0x000000ffff087224 */ /* 0x001fe200078e000b */
[----:B------:R-:W-:Y:S01]  /*55b0*/  MOV R4, R2 ;  /* 0x0000000200047202 */ /* 0x000fe20000000f00 */
[----:B--2---:R0:W2:Y:S01]  /*55c0*/  SHFL.DOWN PT, R7, R3, 0x8, 0x1f ;  /* 0x09001f0003077f89 */ /* 0x0040a200000e0000 */
[----:B------:R-:W-:Y:S02]  /*55d0*/  IMAD.MOV.U32 R9, RZ, RZ, R12 ;  /* 0x000000ffff097224 */ /* 0x000fe400078e000c */
[----:B------:R-:W-:Y:S01]  /*55e0*/  IMAD.MOV.U32 R5, RZ, RZ, R3 ;  /* 0x000000ffff057224 */ /* 0x000fe200078e0003 */
[----:B---3--:R0:W3:Y:S04]  /*55f0*/  SHFL.DOWN PT, R14, R11, 0x8, 0x1f ;  /* 0x09001f000b0e7f89 */ /* 0x0080e800000e0000 */
        /* <DEDUP_REMOVED lines=22> */
.L_x_680:
[----:B------:R-:W-:Y:S05]  /*5760*/  BSYNC.RECONVERGENT B1 ;  /* 0x0000000000017941 */ /* 0x000fea0003800200 */
.L_x_679:
        /* <DEDUP_REMOVED lines=31> */
.L_x_682:
[----:B------:R-:W-:Y:S05]  /*5960*/  BSYNC.RECONVERGENT B1 ;  /* 0x0000000000017941 */ /* 0x000fea0003800200 */
.L_x_681:
        /* <DEDUP_REMOVED lines=11> */
.L_x_684:
[----:B------:R-:W-:Y:S05]  /*5a20*/  BSYNC.RECONVERGENT B1 ;  /* 0x0000000000017941 */ /* 0x000fea0003800200 */
.L_x_683:
        /* <DEDUP_REMOVED lines=31> */
.L_x_686:
[----:B------:R-:W-:Y:S05]  /*5c20*/  BSYNC.RECONVERGENT B1 ;  /* 0x0000000000017941 */ /* 0x000fea0003800200 */
.L_x_685:
        /* <DEDUP_REMOVED lines=23> */
.L_x_688:
[----:B------:R-:W-:Y:S05]  /*5da0*/  BSYNC.RECONVERGENT B1 ;  /* 0x0000000000017941 */ /* 0x000fea0003800200 */
.L_x_687:
[----:B------:R-:W-:Y:S01]  /*5db0*/  DSETP.GEU.AND P0, PT, |R4|, |R10|, PT ;  /* 0x4000000a0400722a */ /* 0x000fe20003f0e200 */
[----:B------:R-:W-:Y:S01]  /*5dc0*/  BSSY.RECONVERGENT B1, `(.L_x_689) ;  /* 0x0000014000017945 */ /* 0x000fe20003800200 */
[----:B------:R-:W-:Y:S01]  /*5dd0*/  IMAD.MOV.U32 R2, RZ, RZ, R10 ;  /* 0x000000ffff027224 */ /* 0x000fe200078e000a */
[----:B------:R-:W-:Y:S01]  /*5de0*/  MOV R3, R11 ;  /* 0x0000000b00037202 */ /* 0x000fe20000000f00 */
        /* <DEDUP_REMOVED lines=17> */
.L_x_690:
[----:B------:R-:W-:Y:S05]  /*5f00*/  BSYNC.RECONVERGENT B1 ;  /* 0x0000000000017941 */ /* 0x000fea0003800200 */
.L_x_689:
        /* <DEDUP_REMOVED lines=23> */
.L_x_692:
[----:B------:R-:W-:Y:S05]  /*6080*/  BSYNC.RECONVERGENT B1 ;  /* 0x0000000000017941 */ /* 0x000fea0003800200 */
.L_x_691:
        /* <DEDUP_REMOVED lines=21> */
.L_x_694:
[----:B------:R-:W-:Y:S05]  /*61e0*/  BSYNC.RECONVERGENT B1 ;  /* 0x0000000000017941 */ /* 0x000fea0003800200 */
.L_x_693:
        /* <DEDUP_REMOVED lines=21> */
.L_x_696:
[----:B------:R-:W-:Y:S05]  /*6340*/  BSYNC.RECONVERGENT B1 ;  /* 0x0000000000017941 */ /* 0x000fea0003800200 */
.L_x_695:
        /* <DEDUP_REMOVED lines=20> */
.L_x_616:
[----:B------:R-:W-:Y:S05]  /*6490*/  BSYNC.RECONVERGENT B0 ;  /* 0x0000000000007941 */ /* 0x000fea0003800200 */
.L_x_583:
[----:B------:R-:W-:Y:S05]  /*64a0*/  @P1 EXIT ;  /* 0x000000000000194d */ /* 0x000fea0003800000 */
[----:B012-4-:R-:W0:Y:S02]  /*64b0*/  LDC.64 R4, c[0x0][0x390] ;  /* 0x0000e400ff047b82 */ /* 0x017e240000000a00 */
[----:B0-----:R-:W-:Y:S04]  /*64c0*/  STG.E.64 desc[UR8][R4.64], R2 ;  /* 0x0000000204007986 */ /* 0x001fe8000c101b08 */
[----:B------:R-:W-:Y:S01]  /*64d0*/  STG.E.64 desc[UR8][R4.64+0x8], R14 ;  /* 0x0000080e04007986 */ /* 0x000fe2000c101b08 */
[----:B------:R-:W-:Y:S05]  /*64e0*/  EXIT ;  /* 0x000000000000794d */ /* 0x000fea0003800000 */
.L_x_697:
        /* <DEDUP_REMOVED lines=9> */
.L_x_780:


//--------------------- .text._Z15division_kernelPKdiPd --------------------------
	.section	.text._Z15division_kernelPKdiPd,"ax",@progbits
	.align	128
        .global         _Z15division_kernelPKdiPd
        .type           _Z15division_kernelPKdiPd,@function
        .size           _Z15division_kernelPKdiPd,(.L_x_769 - _Z15division_kernelPKdiPd)
        .other          _Z15division_kernelPKdiPd,@"STO_CUDA_ENTRY STV_DEFAULT"
_Z15division_kernelPKdiPd:
.text._Z15division_kernelPKdiPd:
[----:B------:R-:W-:Y:S01]  /*0000*/  LDC R1, c[0x0][0x37c] ;  /* 0x0000df00ff017b82 */ /* 0x000fe20000000800 */
[----:B------:R-:W0:Y:S07]  /*0010*/  S2R R5, SR_TID.X ;  /* 0x0000000000057919 */ /* 0x000e2e0000002100 */
[----:B------:R-:W0:Y:S01]  /*0020*/  S2UR UR4, SR_CTAID.X ;  /* 0x00000000000479c3 */ /* 0x000e220000002500 */
[----:B------:R-:W1:Y:S07]  /*0030*/  LDCU UR6, c[0x0][0x388] ;  /* 0x00007100ff0677ac */ /* 0x000e6e0008000800 */
[----:B------:R-:W0:Y:S01]  /*0040*/  LDC R0, c[0x0][0x360] ;  /* 0x0000d800ff007b82 */ /* 0x000e220000000800 */
[----:B------:R-:W2:Y:S01]  /*0050*/  LDCU UR5, c[0x0][0x370] ;  /* 0x00006e00ff0577ac */ /* 0x000ea20008000800 */
[----:B0-----:R-:W-:-:S02]  /*0060*/  IMAD R5, R0, UR4, R5 ;  /* 0x0000000400057c24 */ /* 0x001fc4000f8e0205 */
[----:B--2---:R-:W-:-:S03]  /*0070*/  IMAD R0, R0, UR5, RZ ;  /* 0x0000000500007c24 */ /* 0x004fc6000f8e02ff */
[----:B-1----:R-:W-:-:S13]  /*0080*/  ISETP.GE.AND P0, PT, R5, UR6, PT ;  /* 0x0000000605007c0c */ /* 0x002fda000bf06270 */
[----:B------:R-:W-:Y:S05]  /*0090*/  @P0 EXIT ;  /* 0x000000000000094d */ /* 0x000fea0003800000 */
[----:B------:R-:W0:Y:S01]  /*00a0*/  I2F.U32.RP R8, R0 ;  /* 0x0000000000087306 */ /* 0x000e220000209000 */
[C---:B------:R-:W-:Y:S01]  /*00b0*/  IMAD.IADD R4, R0.reuse, 0x1, R5 ;  /* 0x0000000100047824 */ /* 0x040fe200078e0205 */
[----:B------:R-:W-:Y:S01]  /*00c0*/  ISETP.NE.U32.AND P2, PT, R0, RZ, PT ;  /* 0x000000ff0000720c */ /* 0x000fe20003f45070 */
[----:B------:R-:W-:Y:S01]  /*00d0*/  IMAD.MOV R9, RZ, RZ, -R0 ;  /* 0x000000ffff097224 */ /* 0x000fe200078e0a00 */
[----:B------:R-:W1:Y:S01]  /*00e0*/  LDCU.64 UR4, c[0x0][0x358] ;  /* 0x00006b00ff0477ac */ /* 0x000e620008000a00 */
[----:B------:R-:W-:Y:S01]  /*00f0*/  BSSY.RECONVERGENT B0, `(.L_x_698) ;  /* 0x000003d000007945 */ /* 0x000fe20003800200 */
[C---:B------:R-:W-:Y:S02]  /*0100*/  ISETP.GE.AND P0, PT, R4.reuse, UR6, PT ;  /* 0x0000000604007c0c */ /* 0x040fe4000bf06270 */
[----:B------:R-:W-:Y:S02]  /*0110*/  VIMNMX R7, PT, PT, R4, UR6, !PT ;  /* 0x0000000604077c48 */ /* 0x000fe4000ffe0100 */
[----:B------:R-:W-:-:S04]  /*0120*/  SEL R6, RZ, 0x1, P0 ;  /* 0x00000001ff067807 */ /* 0x000fc80000000000 */
[----:B------:R-:W-:Y:S01]  /*0130*/  IADD3 R7, PT, PT, R7, -R4, -R6 ;  /* 0x8000000407077210 */ /* 0x000fe20007ffe806 */
[----:B0-----:R-:W0:Y:S02]  /*0140*/  MUFU.RCP R8, R8 ;  /* 0x0000000800087308 */ /* 0x001e240000001000 */
[----:B0-----:R-:W-:-:S06]  /*0150*/  VIADD R2, R8, 0xffffffe ;  /* 0x0ffffffe08027836 */ /* 0x001fcc0000000000 */
[----:B------:R0:W2:Y:S02]  /*0160*/  F2I.FTZ.U32.TRUNC.NTZ R3, R2 ;  /* 0x0000000200037305 */ /* 0x0000a4000021f000 */
[----:B0-----:R-:W-:Y:S02]  /*0170*/  IMAD.MOV.U32 R2, RZ, RZ, RZ ;  /* 0x000000ffff027224 */ /* 0x001fe400078e00ff */
[----:B--2---:R-:W-:-:S04]  /*0180*/  IMAD R9, R9, R3, RZ ;  /* 0x0000000309097224 */ /* 0x004fc800078e02ff */
[----:B------:R-:W-:-:S06]  /*0190*/  IMAD.HI.U32 R8, R3, R9, R2 ;  /* 0x0000000903087227 */ /* 0x000fcc00078e0002 */
[----:B------:R-:W-:-:S04]  /*01a0*/  IMAD.HI.U32 R3, R8, R7, RZ ;  /* 0x0000000708037227 */ /* 0x000fc800078e00ff */
[----:B------:R-:W-:-:S04]  /*01b0*/  IMAD.MOV R2, RZ, RZ, -R3 ;  /* 0x000000ffff027224 */ /* 0x000fc800078e0a03 */
[----:B------:R-:W-:-:S05]  /*01c0*/  IMAD R7, R0, R2, R7 ;  /* 0x0000000200077224 */ /* 0x000fca00078e0207 */
[----:B------:R-:W-:-:S13]  /*01d0*/  ISETP.GE.U32.AND P0, PT, R7, R0, PT ;  /* 0x000000000700720c */ /* 0x000fda0003f06070 */
[----:B------:R-:W-:Y:S02]  /*01e0*/  @P0 IMAD.IADD R7, R7, 0x1, -R0 ;  /* 0x0000000107070824 */ /* 0x000fe400078e0a00 */
[----:B------:R-:W-:-:S03]  /*01f0*/  @P0 VIADD R3, R3, 0x1 ;  /* 0x0000000103030836 */ /* 0x000fc60000000000 */
[----:B------:R-:W-:-:S13]  /*0200*/  ISETP.GE.U32.AND P1, PT, R7, R0, PT ;  /* 0x000000000700720c */ /* 0x000fda0003f26070 */
[----:B------:R-:W-:Y:S02]  /*0210*/  @P1 IADD3 R3, PT, PT, R3, 0x1, RZ ;  /* 0x0000000103031810 */ /* 0x000fe40007ffe0ff */
[----:B------:R-:W-:-:S05]  /*0220*/  @!P2 LOP3.LUT R3, RZ, R0, RZ, 0x33, !PT ;  /* 0x00000000ff03a212 */ /* 0x000fca00078e33ff */
[----:B------:R-:W-:-:S05]  /*0230*/  IMAD.IADD R6, R6, 0x1, R3 ;  /* 0x0000000106067824 */ /* 0x000fca00078e0203 */
[----:B------:R-:W-:-:S04]  /*0240*/  LOP3.LUT R2, R6, 0x3, RZ, 0xc0, !PT ;  /* 0x0000000306027812 */ /* 0x000fc800078ec0ff */
[----:B------:R-:W-:-:S13]  /*0250*/  ISETP.NE.AND P0, PT, R2, 0x3, PT ;  /* 0x000000030200780c */ /* 0x000fda0003f05270 */
[----:B-1----:R-:W-:Y:S05]  /*0260*/  @!P0 BRA `(.L_x_699) ;  /* 0x0000000000948947 */ /* 0x002fea0003800000 */
[----:B------:R-:W0:Y:S01]  /*0270*/  LDC.64 R16, c[0x0][0x380] ;  /* 0x0000e000ff107b82 */ /* 0x000e220000000a00 */
[----:B------:R-:W-:Y:S02]  /*0280*/  VIADD R2, R6, 0x1 ;  /* 0x0000000106027836 */ /* 0x000fe40000000000 */
[----:B------:R-:W-:Y:S02]  /*0290*/  IMAD R27, R5, UR6, R5 ;  /* 0x00000006051b7c24 */ /* 0x000fe4000f8e0205 */
[----:B------:R-:W-:Y:S01]  /*02a0*/  IMAD R26, R0, UR6, R0 ;  /* 0x00000006001a7c24 */ /* 0x000fe2000f8e0200 */
[----:B------:R-:W-:Y:S02]  /*02b0*/  LOP3.LUT R2, R2, 0x3, RZ, 0xc0, !PT ;  /* 0x0000000302027812 */ /* 0x000fe400078ec0ff */
[----:B------:R-:W1:Y:S03]  /*02c0*/  LDC.64 R18, c[0x0][0x390] ;  /* 0x0000e400ff127b82 */ /* 0x000e660000000a00 */
[----:B------:R-:W-:-:S07]  /*02d0*/  IMAD.MOV R9, RZ, RZ, -R2 ;  /* 0x000000ffff097224 */ /* 0x000fce00078e0a02 */
.L_x_702:
[----:B0-----:R-:W-:-:S06]  /*02e0*/  IMAD.WIDE R24, R27, 0x8, R16 ;  /* 0x000000081b187825 */ /* 0x001fcc00078e0210 */
[----:B--2---:R-:W2:Y:S01]  /*02f0*/  LDG.E.64 R24, desc[UR4][R24.64] ;  /* 0x0000000418187981 */ /* 0x004ea2000c1e1b00 */
[----:B-1----:R-:W-:-:S05]  /*0300*/  IMAD.WIDE R20, R5, 0x8, R18 ;  /* 0x0000000805147825 */ /* 0x002fca00078e0212 */
[----:B------:R-:W3:Y:S01]  /*0310*/  LDG.E.64 R22, desc[UR4][R20.64] ;  /* 0x0000000414167981 */ /* 0x000ee2000c1e1b00 */
[----:B------:R-:W-:Y:S01]  /*0320*/  IMAD.MOV.U32 R2, RZ, RZ, 0x1 ;  /* 0x00000001ff027424 */ /* 0x000fe200078e00ff */
[----:B------:R-:W-:Y:S01]  /*0330*/  BSSY.RECONVERGENT B1, `(.L_x_700) ;  /* 0x0000014000017945 */ /* 0x000fe20003800200 */
[----:B------:R-:W-:-:S05]  /*0340*/  VIADD R9, R9, 0x1 ;  /* 0x0000000109097836 */ /* 0x000fca0000000000 */
[----:B------:R-:W-:Y:S01]  /*0350*/  ISETP.NE.AND P1, PT, R9, RZ, PT ;  /* 0x000000ff0900720c */ /* 0x000fe20003f25270 */
[----:B--2---:R-:W0:Y:S01]  /*0360*/  MUFU.RCP64H R3, R25 ;  /* 0x0000001900037308 */ /* 0x004e220000001800 */
[----:B---3--:R-:W-:Y:S01]  /*0370*/  FSETP.GEU.AND P2, PT, |R23|, 6.5827683646048100446e-37, PT ;  /* 0x036000001700780b */ /* 0x008fe20003f4e200 */
[----:B0-----:R-:W-:-:S08]  /*0380*/  DFMA R10, -R24, R2, 1 ;  /* 0x3ff00000180a742b */ /* 0x001fd00000000102 */
[----:B------:R-:W-:-:S08]  /*0390*/  DFMA R10, R10, R10, R10 ;  /* 0x0000000a0a0a722b */ /* 0x000fd0000000000a */
[----:B------:R-:W-:-:S08]  /*03a0*/  DFMA R10, R2, R10, R2 ;  /* 0x0000000a020a722b */ /* 0x000fd00000000002 */
[----:B------:R-:W-:-:S08]  /*03b0*/  DFMA R2, -R24, R10, 1 ;  /* 0x3ff000001802742b */ /* 0x000fd0000000010a */
[----:B------:R-:W-:-:S08]  /*03c0*/  DFMA R2, R10, R2, R10 ;  /* 0x000000020a02722b */ /* 0x000fd0000000000a */
[----:B------:R-:W-:-:S08]  /*03d0*/  DMUL R10, R22, R2 ;  /* 0x00000002160a7228 */ /* 0x000fd00000000000 */
[----:B------:R-:W-:-:S08]  /*03e0*/  DFMA R12, -R24, R10, R22 ;  /* 0x0000000a180c722b */ /* 0x000fd00000000116 */
[----:B------:R-:W-:-:S10]  /*03f0*/  DFMA R2, R2, R12, R10 ;  /* 0x0000000c0202722b */ /* 0x000fd4000000000a */
[----:B------:R-:W-:-:S05]  /*0400*/  FFMA R4, RZ, R25, R3 ;  /* 0x00000019ff047223 */ /* 0x000fca0000000003 */
[----:B------:R-:W-:-:S13]  /*0410*/  FSETP.GT.AND P0, PT, |R4|, 1.469367938527859385e-39, PT ;  /* 0x001000000400780b */ /* 0x000fda0003f04200 */
[----:B------:R-:W-:Y:S05]  /*0420*/  @P0 BRA P2, `(.L_x_701) ;  /* 0x0000000000100947 */ /* 0x000fea0001000000 */
[----:B------:R-:W-:-:S07]  /*0430*/  MOV R2, 0x450 ;  /* 0x0000045000027802 */ /* 0x000fce0000000f00 */
[----:B------:R-:W-:Y:S05]  /*0440*/  CALL.REL.NOINC `($__internal_0_$__cuda_sm20_div_rn_f64_full) ;  /* 0x0000000400f07944 */ /* 0x000fea0003c00000 */
[----:B------:R-:W-:Y:S01]  /*0450*/  IMAD.MOV.U32 R2, RZ, RZ, R28 ;  /* 0x000000ffff027224 */ /* 0x000fe200078e001c */
[----:B------:R-:W-:-:S07]  /*0460*/  MOV R3, R29 ;  /* 0x0000001d00037202 */ /* 0x000fce0000000f00 */
.L_x_701:
[----:B------:R-:W-:Y:S05]  /*0470*/  BSYNC.RECONVERGENT B1 ;  /* 0x0000000000017941 */ /* 0x000fea0003800200 */
.L_x_700:
[----:B------:R2:W-:Y:S01]  /*0480*/  STG.E.64 desc[UR4][R20.64], R2 ;  /* 0x0000000214007986 */ /* 0x0005e2000c101b04 */
[----:B------:R-:W-:Y:S02]  /*0490*/  IMAD.IADD R5, R0, 0x1, R5 ;  /* 0x0000000100057824 */ /* 0x000fe400078e0205 */
[----:B------:R-:W-:Y:S01]  /*04a0*/  IMAD.IADD R27, R26, 0x1, R27 ;  /* 0x000000011a1b7824 */ /* 0x000fe200078e021b */
[----:B------:R-:W-:Y:S06]  /*04b0*/  @P1 BRA `(.L_x_702) ;  /* 0xfffffffc00881947 */ /* 0x000fec000383ffff */
.L_x_699:
[----:B------:R-:W-:Y:S05]  /*04c0*/  BSYNC.RECONVERGENT B0 ;  /* 0x0000000000007941 */ /* 0x000fea0003800200 */
.L_x_698:
[----:B------:R-:W0:Y:S01]  /*04d0*/  LDC.64 R18, c[0x0][0x380] ;  /* 0x0000e000ff127b82 */ /* 0x000e220000000a00 */
[----:B------:R-:W-:Y:S01]  /*04e0*/  ISETP.GE.U32.AND P0, PT, R6, 0x3, PT ;  /* 0x000000030600780c */ /* 0x000fe20003f06070 */
[----:B------:R-:W1:Y:S06]  /*04f0*/  LDCU UR7, c[0x0][0x388] ;  /* 0x00007100ff0777ac */ /* 0x000e6c0008000800 */
[----:B------:R-:W3:Y:S06]  /*0500*/  LDC.64 R16, c[0x0][0x390] ;  /* 0x0000e400ff107b82 */ /* 0x000eec0000000a00 */
[----:B-1----:R-:W-:Y:S05]  /*0510*/  @!P0 EXIT ;  /* 0x000000000000894d */ /* 0x002fea0003800000 */
.L_x_711:
[----:B------:R-:W-:-:S04]  /*0520*/  IMAD R25, R5, UR7, R5 ;  /* 0x0000000705197c24 */ /* 0x000fc8000f8e0205 */
[----:B0-----:R-:W-:-:S06]  /*0530*/  IMAD.WIDE R24, R25, 0x8, R18 ;  /* 0x0000000819187825 */ /* 0x001fcc00078e0212 */
[----:B------:R-:W4:Y:S01]  /*0540*/  LDG.E.64 R24, desc[UR4][R24.64] ;  /* 0x0000000418187981 */ /* 0x000f22000c1e1b00 */
[----:B--23--:R-:W-:-:S05]  /*0550*/  IMAD.WIDE R20, R5, 0x8, R16 ;  /* 0x0000000805147825 */ /* 0x00cfca00078e0210 */
[----:B------:R-:W2:Y:S01]  /*0560*/  LDG.E.64 R22, desc[UR4][R20.64] ;  /* 0x0000000414167981 */ /* 0x000ea2000c1e1b00 */
[----:B------:R-:W-:Y:S01]  /*0570*/  IMAD.MOV.U32 R2, RZ, RZ, 0x1 ;  /* 0x00000001ff027424 */ /* 0x000fe200078e00ff */
[----:B------:R-:W-:Y:S01]  /*0580*/  BSSY.RECONVERGENT B0, `(.L_x_703) ;  /* 0x0000012000007945 */ /* 0x000fe20003800200 */
[----:B----4-:R-:W0:Y:S01]  /*0590*/  MUFU.RCP64H R3, R25 ;  /* 0x0000001900037308 */ /* 0x010e220000001800 */
[----:B--2---:R-:W-:-:S03]  /*05a0*/  FSETP.GEU.AND P1, PT, |R23|, 6.5827683646048100446e-37, PT ;  /* 0x036000001700780b */ /* 0x004fc60003f2e200 */
        /* <DEDUP_REMOVED lines=13> */
[----:B------:R-:W-:Y:S02]  /*0680*/  IMAD.MOV.U32 R2, RZ, RZ, R28 ;  /* 0x000000ffff027224 */ /* 0x000fe400078e001c */
[----:B------:R-:W-:-:S07]  /*0690*/  IMAD.MOV.U32 R3, RZ, RZ, R29 ;  /* 0x000000ffff037224 */ /* 0x000fce00078e001d */
.L_x_704:
[----:B------:R-:W-:Y:S05]  /*06a0*/  BSYNC.RECONVERGENT B0 ;  /* 0x0000000000007941 */ /* 0x000fea0003800200 */
.L_x_703:
[----:B------:R-:W-:Y:S01]  /*06b0*/  IMAD.IADD R5, R0, 0x1, R5 ;  /* 0x0000000100057824 */ /* 0x000fe200078e0205 */
[----:B------:R0:W-:Y:S03]  /*06c0*/  STG.E.64 desc[UR4][R20.64], R2 ;  /* 0x0000000214007986 */ /* 0x0001e6000c101b04 */
[----:B------:R-:W-:-:S04]  /*06d0*/  IMAD R25, R5, UR7, R5 ;  /* 0x0000000705197c24 */ /* 0x000fc8000f8e0205 */
[----:B------:R-:W-:-:S06]  /*06e0*/  IMAD.WIDE R24, R25, 0x8, R18 ;  /* 0x0000000819187825 */ /* 0x000fcc00078e0212 */
[----:B------:R-:W2:Y:S01]  /*06f0*/  LDG.E.64 R24, desc[UR4][R24.64] ;  /* 0x0000000418187981 */ /* 0x000ea2000c1e1b00 */
[----:B------:R-:W-:-:S05]  /*0700*/  IMAD.WIDE R26, R0, 0x8, R20 ;  /* 0x00000008001a7825 */ /* 0x000fca00078e0214 */
[----:B------:R-:W3:Y:S01]  /*0710*/  LDG.E.64 R22, desc[UR4][R26.64] ;  /* 0x000000041a167981 */ /* 0x000ee2000c1e1b00 */
[----:B------:R-:W-:Y:S01]  /*0720*/  MOV R6, 0x1 ;  /* 0x0000000100067802 */ /* 0x000fe20000000f00 */
[----:B------:R-:W-:Y:S01]  /*0730*/  BSSY.RECONVERGENT B0, `(.L_x_705) ;  /* 0x0000012000007945 */ /* 0x000fe20003800200 */
[----:B--2---:R-:W1:Y:S01]  /*0740*/  MUFU.RCP64H R7, R25 ;  /* 0x0000001900077308 */ /* 0x004e620000001800 */
[----:B---3--:R-:W-:-:S03]  /*0750*/  FSETP.GEU.AND P1, PT, |R23|, 6.5827683646048100446e-37, PT ;  /* 0x036000001700780b */ /* 0x008fc60003f2e200 */
[----:B-1----:R-:W-:-:S08]  /*0760*/  DFMA R8, -R24, R6, 1 ;  /* 0x3ff000001808742b */ /* 0x002fd00000000106 */
[----:B------:R-:W-:-:S08]  /*0770*/  DFMA R8, R8, R8, R8 ;  /* 0x000000080808722b */ /* 0x000fd00000000008 */
[----:B------:R-:W-:-:S08]  /*0780*/  DFMA R8, R6, R8, R6 ;  /* 0x000000080608722b */ /* 0x000fd00000000006 */
[----:B------:R-:W-:-:S08]  /*0790*/  DFMA R6, -R24, R8, 1 ;  /* 0x3ff000001806742b */ /* 0x000fd00000000108 */
[----:B------:R-:W-:-:S08]  /*07a0*/  DFMA R6, R8, R6, R8 ;  /* 0x000000060806722b */ /* 0x000fd00000000008 */
[----:B0-----:R-:W-:-:S08]  /*07b0*/  DMUL R2, R22, R6 ;  /* 0x0000000616027228 */ /* 0x001fd00000000000 */
        /* <DEDUP_REMOVED lines=9> */
.L_x_706:
[----:B------:R-:W-:Y:S05]  /*0850*/  BSYNC.RECONVERGENT B0 ;  /* 0x0000000000007941 */ /* 0x000fea0003800200 */
.L_x_705:
[----:B------:R-:W-:Y:S01]  /*0860*/  IMAD.IADD R5, R0, 0x1, R5 ;  /* 0x0000000100057824 */ /* 0x000fe200078e0205 */
[----:B------:R0:W-:Y:S03]  /*0870*/  STG.E.64 desc[UR4][R26.64], R2 ;  /* 0x000000021a007986 */ /* 0x0001e6000c101b04 */
[----:B------:R-:W-:-:S04]  /*0880*/  IMAD R25, R5, UR7, R5 ;  /* 0x0000000705197c24 */ /* 0x000fc8000f8e0205 */
[----:B------:R-:W-:-:S06]  /*0890*/  IMAD.WIDE R24, R25, 0x8, R18 ;  /* 0x0000000819187825 */ /* 0x000fcc00078e0212 */
[----:B------:R-:W2:Y:S01]  /*08a0*/  LDG.E.64 R24, desc[UR4][R24.64] ;  /* 0x0000000418187981 */ /* 0x000ea2000c1e1b00 */
[----:B------:R-:W-:-:S05]  /*08b0*/  IMAD.WIDE R20, R0, 0x8, R26 ;  /* 0x0000000800147825 */ /* 0x000fca00078e021a */
[----:B------:R-:W3:Y:S01]  /*08c0*/  LDG.E.64 R22, desc[UR4][R20.64] ;  /* 0x0000000414167981 */ /* 0x000ee2000c1e1b00 */
[----:B------:R-:W-:Y:S01]  /*08d0*/  IMAD.MOV.U32 R6, RZ, RZ, 0x1 ;  /* 0x00000001ff067424 */ /* 0x000fe200078e00ff */
        /* <DEDUP_REMOVED lines=18> */
.L_x_708:
[----:B------:R-:W-:Y:S05]  /*0a00*/  BSYNC.RECONVERGENT B0 ;  /* 0x0000000000007941 */ /* 0x000fea0003800200 */
.L_x_707:
[----:B------:R-:W-:Y:S01]  /*0a10*/  IADD3 R5, PT, PT, R0, R5, RZ ;  /* 0x0000000500057210 */ /* 0x000fe20007ffe0ff */
[----:B------:R0:W-:Y:S04]  /*0a20*/  STG.E.64 desc[UR4][R20.64], R2 ;  /* 0x0000000214007986 */ /* 0x0001e8000c101b04 */
        /* <DEDUP_REMOVED lines=24> */
.L_x_710:
[----:B------:R-:W-:Y:S05]  /*0bb0*/  BSYNC.RECONVERGENT B0 ;  /* 0x0000000000007941 */ /* 0x000fea0003800200 */
.L_x_709:
[----:B------:R1:W-:Y:S01]  /*0bc0*/  STG.E.64 desc[UR4][R26.64], R2 ;  /* 0x000000021a007986 */ /* 0x0003e2000c101b04 */
[----:B------:R-:W-:-:S05]  /*0bd0*/  IMAD.IADD R5, R0, 0x1, R5 ;  /* 0x0000000100057824 */ /* 0x000fca00078e0205 */
[----:B------:R-:W-:-:S13]  /*0be0*/  ISETP.GE.AND P0, PT, R5, UR7, PT ;  /* 0x0000000705007c0c */ /* 0x000fda000bf06270 */
[----:B-1----:R-:W-:Y:S05]  /*0bf0*/  @!P0 BRA `(.L_x_711) ;  /* 0xfffffff800488947 */ /* 0x002fea000383ffff */
[----:B------:R-:W-:Y:S05]  /*0c00*/  EXIT ;  /* 0x000000000000794d */ /* 0x000fea0003800000 */
        .weak           $__internal_0_$__cuda_sm20_div_rn_f64_full
        .type           $__internal_0_$__cuda_sm20_div_rn_f64_full,@function
        .size           $__internal_0_$__cuda_sm20_div_rn_f64_full,(.L_x_769 - $__internal_0_$__cuda_sm20_div_rn_f64_full)
$__internal_0_$__cuda_sm20_div_rn_f64_full:
[----:B------:R-:W-:Y:S01]  /*0c10*/  FSETP.GEU.AND P3, PT, |R23|, 1.469367938527859385e-39, PT ;  /* 0x001000001700780b */ /* 0x000fe20003f6e200 */
[----:B------:R-:W-:Y:S01]  /*0c20*/  IMAD.MOV.U32 R28, RZ, RZ, 0x1 ;  /* 0x00000001ff1c7424 */ /* 0x000fe200078e00ff */
[C---:B------:R-:W-:Y:S01]  /*0c30*/  FSETP.GEU.AND P0, PT, |R25|.reuse, 1.469367938527859385e-39, PT ;  /* 0x001000001900780b */ /* 0x040fe20003f0e200 */
[----:B------:R-:W-:Y:S01]  /*0c40*/  BSSY.RECONVERGENT B2, `(.L_x_712) ;  /* 0x0000054000027945 */ /* 0x000fe20003800200 */
[----:B------:R-:W-:Y:S02]  /*0c50*/  LOP3.LUT R14, R25, 0x800fffff, RZ, 0xc0, !PT ;  /* 0x800fffff190e7812 */ /* 0x000fe400078ec0ff */
[----:B------:R-:W-:Y:S02]  /*0c60*/  LOP3.LUT R4, R23, 0x7ff00000, RZ, 0xc0, !PT ;  /* 0x7ff0000017047812 */ /* 0x000fe400078ec0ff */
[----:B------:R-:W-:Y:S01]  /*0c70*/  LOP3.LUT R15, R14, 0x3ff00000, RZ, 0xfc, !PT ;  /* 0x3ff000000e0f7812 */ /* 0x000fe200078efcff */
[----:B------:R-:W-:Y:S01]  /*0c80*/  IMAD.MOV.U32 R14, RZ, RZ, R24 ;  /* 0x000000ffff0e7224 */ /* 0x000fe200078e0018 */
[----:B------:R-:W-:-:S02]  /*0c90*/  LOP3.LUT R7, R25, 0x7ff00000, RZ, 0xc0, !PT ;  /* 0x7ff0000019077812 */ /* 0x000fc400078ec0ff */
[----:B------:R-:W-:Y:S01]  /*0ca0*/  MOV R12, R22 ;  /* 0x00000016000c7202 */ /* 0x000fe20000000f00 */
[----:B------:R-:W-:Y:S01]  /*0cb0*/  @!P3 IMAD.MOV.U32 R10, RZ, RZ, RZ ;  /* 0x000000ffff0ab224 */ /* 0x000fe200078e00ff */
[----:B------:R-:W-:Y:S01]  /*0cc0*/  @!P3 LOP3.LUT R3, R25, 0x7ff00000, RZ, 0xc0, !PT ;  /* 0x7ff000001903b812 */ /* 0x000fe200078ec0ff */
[----:B------:R-:W-:Y:S01]  /*0cd0*/  @!P0 DMUL R14, R24, 8.98846567431157953865e+307 ;  /* 0x7fe00000180e8828 */ /* 0x000fe20000000000 */
[C---:B------:R-:W-:Y:S02]  /*0ce0*/  ISETP.GE.U32.AND P2, PT, R4.reuse, R7, PT ;  /* 0x000000070400720c */ /* 0x040fe40003f46070 */
[----:B------:R-:W-:Y:S01]  /*0cf0*/  @!P3 ISETP.GE.U32.AND P4, PT, R4, R3, PT ;  /* 0x000000030400b20c */ /* 0x000fe20003f86070 */
[----:B------:R-:W-:Y:S02]  /*0d00*/  IMAD.MOV.U32 R3, RZ, RZ, 0x1ca00000 ;  /* 0x1ca00000ff037424 */ /* 0x000fe400078e00ff */
[----:B------:R-:W0:Y:S03]  /*0d10*/  MUFU.RCP64H R29, R15 ;  /* 0x0000000f001d7308 */ /* 0x000e260000001800 */
[----:B------:R-:W-:-:S02]  /*0d20*/  @!P3 SEL R11, R3, 0x63400000, !P4 ;  /* 0x63400000030bb807 */ /* 0x000fc40006000000 */
[----:B------:R-:W-:Y:S02]  /*0d30*/  SEL R13, R3, 0x63400000, !P2 ;  /* 0x63400000030d7807 */ /* 0x000fe40005000000 */
[--C-:B------:R-:W-:Y:S02]  /*0d40*/  @!P3 LOP3.LUT R8, R11, 0x80000000, R23.reuse, 0xf8, !PT ;  /* 0x800000000b08b812 */ /* 0x100fe400078ef817 */
[----:B------:R-:W-:Y:S02]  /*0d50*/  LOP3.LUT R13, R13, 0x800fffff, R23, 0xf8, !PT ;  /* 0x800fffff0d0d7812 */ /* 0x000fe400078ef817 */
[----:B------:R-:W-:Y:S02]  /*0d60*/  @!P3 LOP3.LUT R11, R8, 0x100000, RZ, 0xfc, !PT ;  /* 0x00100000080bb812 */ /* 0x000fe400078efcff */
[----:B------:R-:W-:-:S04]  /*0d70*/  @!P0 LOP3.LUT R7, R15, 0x7ff00000, RZ, 0xc0, !PT ;  /* 0x7ff000000f078812 */ /* 0x000fc800078ec0ff */
[----:B------:R-:W-:Y:S02]  /*0d80*/  @!P3 DFMA R12, R12, 2, -R10 ;  /* 0x400000000c0cb82b */ /* 0x000fe4000000080a */
[----:B0-----:R-:W-:-:S08]  /*0d90*/  DFMA R10, R28, -R14, 1 ;  /* 0x3ff000001c0a742b */ /* 0x001fd0000000080e */
[----:B------:R-:W-:Y:S01]  /*0da0*/  DFMA R10, R10, R10, R10 ;  /* 0x0000000a0a0a722b */ /* 0x000fe2000000000a */
[----:B------:R-:W-:-:S05]  /*0db0*/  @!P3 LOP3.LUT R4, R13, 0x7ff00000, RZ, 0xc0, !PT ;  /* 0x7ff000000d04b812 */ /* 0x000fca00078ec0ff */
[----:B------:R-:W-:Y:S02]  /*0dc0*/  VIADD R8, R4, 0xffffffff ;  /* 0xffffffff04087836 */ /* 0x000fe40000000000 */
[----:B------:R-:W-:-:S03]  /*0dd0*/  DFMA R28, R28, R10, R28 ;  /* 0x0000000a1c1c722b */ /* 0x000fc6000000001c */
[----:B------:R-:W-:Y:S01]  /*0de0*/  ISETP.GT.U32.AND P0, PT, R8, 0x7feffffe, PT ;  /* 0x7feffffe0800780c */ /* 0x000fe20003f04070 */
[----:B------:R-:W-:-:S04]  /*0df0*/  VIADD R8, R7, 0xffffffff ;  /* 0xffffffff07087836 */ /* 0x000fc80000000000 */
[----:B------:R-:W-:Y:S01]  /*0e00*/  DFMA R30, R28, -R14, 1 ;  /* 0x3ff000001c1e742b */ /* 0x000fe2000000080e */
[----:B------:R-:W-:-:S07]  /*0e10*/  ISETP.GT.U32.OR P0, PT, R8, 0x7feffffe, P0 ;  /* 0x7feffffe0800780c */ /* 0x000fce0000704470 */
[----:B------:R-:W-:-:S08]  /*0e20*/  DFMA R30, R28, R30, R28 ;  /* 0x0000001e1c1e722b */ /* 0x000fd0000000001c */
[----:B------:R-:W-:-:S08]  /*0e30*/  DMUL R28, R30, R12 ;  /* 0x0000000c1e1c7228 */ /* 0x000fd00000000000 */
[----:B------:R-:W-:-:S08]  /*0e40*/  DFMA R10, R28, -R14, R12 ;  /* 0x8000000e1c0a722b */ /* 0x000fd0000000000c */
[----:B------:R-:W-:Y:S01]  /*0e50*/  DFMA R10, R30, R10, R28 ;  /* 0x0000000a1e0a722b */ /* 0x000fe2000000001c */
[----:B------:R-:W-:Y:S10]  /*0e60*/  @P0 BRA `(.L_x_713) ;  /* 0x0000000000700947 */ /* 0x000ff40003800000 */
[----:B------:R-:W-:Y:S02]  /*0e70*/  LOP3.LUT R22, R23, 0x7ff00000, RZ, 0xc0, !PT ;  /* 0x7ff0000017167812 */ /* 0x000fe400078ec0ff */
[----:B------:R-:W-:-:S04]  /*0e80*/  LOP3.LUT R7, R25, 0x7ff00000, RZ, 0xc0, !PT ;  /* 0x7ff0000019077812 */ /* 0x000fc800078ec0ff */
[CC--:B------:R-:W-:Y:S02]  /*0e90*/  VIADDMNMX R4, R22.reuse, -R7.reuse, 0xb9600000, !PT ;  /* 0xb960000016047446 */ /* 0x0c0fe40007800907 */
[----:B------:R-:W-:Y:S02]  /*0ea0*/  ISETP.GE.U32.AND P0, PT, R22, R7, PT ;  /* 0x000000071600720c */ /* 0x000fe40003f06070 */
[----:B------:R-:W-:Y:S02]  /*0eb0*/  VIMNMX R4, PT, PT, R4, 0x46a00000, PT ;  /* 0x46a0000004047848 */ /* 0x000fe40003fe0100 */
[----:B------:R-:W-:Y:S02]  /*0ec0*/  SEL R3, R3, 0x63400000, !P0 ;  /* 0x6340000003037807 */ /* 0x000fe40004000000 */
[----:B------:R-:W-:-:S03]  /*0ed0*/  MOV R22, RZ ;  /* 0x000000ff00167202 */ /* 0x000fc60000000f00 */
[----:B------:R-:W-:-:S04]  /*0ee0*/  IMAD.IADD R3, R4, 0x1, -R3 ;  /* 0x0000000104037824 */ /* 0x000fc800078e0a03 */
[----:B------:R-:W-:-:S06]  /*0ef0*/  VIADD R23, R3, 0x7fe00000 ;  /* 0x7fe0000003177836 */ /* 0x000fcc0000000000 */
[----:B------:R-:W-:-:S10]  /*0f00*/  DMUL R28, R10, R22 ;  /* 0x000000160a1c7228 */ /* 0x000fd40000000000 */
[----:B------:R-:W-:-:S13]  /*0f10*/  FSETP.GTU.AND P0, PT, |R29|, 1.469367938527859385e-39, PT ;  /* 0x001000001d00780b */ /* 0x000fda0003f0c200 */
[----:B------:R-:W-:Y:S05]  /*0f20*/  @P0 BRA `(.L_x_714) ;  /* 0x0000000000940947 */ /* 0x000fea0003800000 */
[----:B------:R-:W-:Y:S01]  /*0f30*/  DFMA R12, R10, -R14, R12 ;  /* 0x8000000e0a0c722b */ /* 0x000fe2000000000c */
[----:B------:R-:W-:-:S09]  /*0f40*/  IMAD.MOV.U32 R22, RZ, RZ, RZ ;  /* 0x000000ffff167224 */ /* 0x000fd200078e00ff */
[C---:B------:R-:W-:Y:S02]  /*0f50*/  FSETP.NEU.AND P0, PT, R13.reuse, RZ, PT ;  /* 0x000000ff0d00720b */ /* 0x040fe40003f0d000 */
[----:B------:R-:W-:-:S04]  /*0f60*/  LOP3.LUT R25, R13, 0x80000000, R25, 0x48, !PT ;  /* 0x800000000d197812 */ /* 0x000fc800078e4819 */
[----:B------:R-:W-:-:S07]  /*0f70*/  LOP3.LUT R23, R25, R23, RZ, 0xfc, !PT ;  /* 0x0000001719177212 */ /* 0x000fce00078efcff */
[----:B------:R-:W-:Y:S05]  /*0f80*/  @!P0 BRA `(.L_x_714) ;  /* 0x00000000007c8947 */ /* 0x000fea0003800000 */
[----:B------:R-:W-:Y:S01]  /*0f90*/  IMAD.MOV R13, RZ, RZ, -R3 ;  /* 0x000000ffff0d7224 */ /* 0x000fe200078e0a03 */
[----:B------:R-:W-:Y:S01]  /*0fa0*/  IADD3 R3, PT, PT, -R3, -0x43300000, RZ ;  /* 0xbcd0000003037810 */ /* 0x000fe20007ffe1ff */
[----:B------:R-:W-:-:S06]  /*0fb0*/  IMAD.MOV.U32 R12, RZ, RZ, RZ ;  /* 0x000000ffff0c7224 */ /* 0x000fcc00078e00ff */
[----:B------:R-:W-:Y:S02]  /*0fc0*/  DFMA R12, R28, -R12, R10 ;  /* 0x8000000c1c0c722b */ /* 0x000fe4000000000a */
[----:B------:R-:W-:-:S08]  /*0fd0*/  DMUL.RP R10, R10, R22 ;  /* 0x000000160a0a7228 */ /* 0x000fd00000008000 */
[----:B------:R-:W-:Y:S02]  /*0fe0*/  FSETP.NEU.AND P0, PT, |R13|, R3, PT ;  /* 0x000000030d00720b */ /* 0x000fe40003f0d200 */
[----:B------:R-:W-:Y:S02]  /*0ff0*/  LOP3.LUT R25, R11, R25, RZ, 0x3c, !PT ;  /* 0x000000190b197212 */ /* 0x000fe400078e3cff */
[----:B------:R-:W-:Y:S02]  /*1000*/  FSEL R28, R10, R28, !P0 ;  /* 0x0000001c0a1c7208 */ /* 0x000fe40004000000 */
[----:B------:R-:W-:Y:S01]  /*1010*/  FSEL R29, R25, R29, !P0 ;  /* 0x0000001d191d7208 */ /* 0x000fe20004000000 */
[----:B------:R-:W-:Y:S06]  /*1020*/  BRA `(.L_x_714) ;  /* 0x0000000000547947 */ /* 0x000fec0003800000 */
.L_x_713:
[----:B------:R-:W-:-:S14]  /*1030*/  DSETP.NAN.AND P0, PT, R22, R22, PT ;  /* 0x000000161600722a */ /* 0x000fdc0003f08000 */
[----:B------:R-:W-:Y:S05]  /*1040*/  @P0 BRA `(.L_x_715) ;  /* 0x0000000000440947 */ /* 0x000fea0003800000 */
[----:B------:R-:W-:-:S14]  /*1050*/  DSETP.NAN.AND P0, PT, R24, R24, PT ;  /* 0x000000181800722a */ /* 0x000fdc0003f08000 */
[----:B------:R-:W-:Y:S05]  /*1060*/  @P0 BRA `(.L_x_716) ;  /* 0x0000000000300947 */ /* 0x000fea0003800000 */
[----:B------:R-:W-:Y:S01]  /*1070*/  ISETP.NE.AND P0, PT, R4, R7, PT ;  /* 0x000000070400720c */ /* 0x000fe20003f05270 */
[----:B------:R-:W-:Y:S02]  /*1080*/  IMAD.MOV.U32 R28, RZ, RZ, 0x0 ;  /* 0x00000000ff1c7424 */ /* 0x000fe400078e00ff */
[----:B------:R-:W-:-:S10]  /*1090*/  IMAD.MOV.U32 R29, RZ, RZ, -0x80000 ;  /* 0xfff80000ff1d7424 */ /* 0x000fd400078e00ff */
[----:B------:R-:W-:Y:S05]  /*10a0*/  @!P0 BRA `(.L_x_714) ;  /* 0x0000000000348947 */ /* 0x000fea0003800000 */
[----:B------:R-:W-:Y:S02]  /*10b0*/  ISETP.NE.AND P0, PT, R4, 0x7ff00000, PT ;  /* 0x7ff000000400780c */ /* 0x000fe40003f05270 */
[----:B------:R-:W-:Y:S02]  /*10c0*/  LOP3.LUT R29, R23, 0x80000000, R25, 0x48, !PT ;  /* 0x80000000171d7812 */ /* 0x000fe400078e4819 */
[----:B------:R-:W-:-:S13]  /*10d0*/  ISETP.EQ.OR P0, PT, R7, RZ, !P0 ;  /* 0x000000ff0700720c */ /* 0x000fda0004702670 */
[----:B------:R-:W-:Y:S01]  /*10e0*/  @P0 LOP3.LUT R3, R29, 0x7ff00000, RZ, 0xfc, !PT ;  /* 0x7ff000001d030812 */ /* 0x000fe200078efcff */
[----:B------:R-:W-:Y:S01]  /*10f0*/  @!P0 IMAD.MOV.U32 R28, RZ, RZ, RZ ;  /* 0x000000ffff1c8224 */ /* 0x000fe200078e00ff */
[----:B------:R-:W-:-:S03]  /*1100*/  @P0 MOV R28, RZ ;  /* 0x000000ff001c0202 */ /* 0x000fc60000000f00 */
[----:B------:R-:W-:Y:S01]  /*1110*/  @P0 IMAD.MOV.U32 R29, RZ, RZ, R3 ;  /* 0x000000ffff1d0224 */ /* 0x000fe200078e0003 */
[----:B------:R-:W-:Y:S06]  /*1120*/  BRA `(.L_x_714) ;  /* 0x0000000000147947 */ /* 0x000fec0003800000 */
.L_x_716:
[----:B------:R-:W-:Y:S01]  /*1130*/  LOP3.LUT R29, R25, 0x80000, RZ, 0xfc, !PT ;  /* 0x00080000191d7812 */ /* 0x000fe200078efcff */
[----:B------:R-:W-:Y:S01]  /*1140*/  IMAD.MOV.U32 R28, RZ, RZ, R24 ;  /* 0x000000ffff1c7224 */ /* 0x000fe200078e0018 */
[----:B------:R-:W-:Y:S06]  /*1150*/  BRA `(.L_x_714) ;  /* 0x0000000000087947 */ /* 0x000fec0003800000 */
.L_x_715:
[----:B------:R-:W-:Y:S01]  /*1160*/  LOP3.LUT R29, R23, 0x80000, RZ, 0xfc, !PT ;  /* 0x00080000171d7812 */ /* 0x000fe200078efcff */
[----:B------:R-:W-:-:S07]  /*1170*/  IMAD.MOV.U32 R28, RZ, RZ, R22 ;  /* 0x000000ffff1c7224 */ /* 0x000fce00078e0016 */
.L_x_714:
[----:B------:R-:W-:Y:S05]  /*1180*/  BSYNC.RECONVERGENT B2 ;  /* 0x0000000000027941 */ /* 0x000fea0003800200 */
.L_x_712:
[----:B------:R-:W-:-:S04]  /*1190*/  IMAD.MOV.U32 R3, RZ, RZ, 0x0 ;  /* 0x00000000ff037424 */ /* 0x000fc800078e00ff */
[----:B------:R-:W-:Y:S05]  /*11a0*/  RET.REL.NODEC R2 `(_Z15division_kernelPKdiPd) ;  /* 0xffffffec02947950 */ /* 0x000fea0003c3ffff */
.L_x_717:
        /* <DEDUP_REMOVED lines=13> */
.L_x_769:


//--------------------- .text._Z20backward_move_kernelPKdiPdii --------------------------
	.section	.text._Z20backward_move_kernelPKdiPdii,"ax",@progbits
	.align	128
        .global         _Z20backward_move_kernelPKdiPdii
        .type           _Z20backward_move_kernelPKdiPdii,@function
        .size           _Z20backward_move_kernelPKdiPdii,(.L_x_770 - _Z20backward_move_kernelPKdiPdii)
        .other          _Z20backward_move_kernelPKdiPdii,@"STO_CUDA_ENTRY STV_DEFAULT"
_Z20backward_move_kernelPKdiPdii:
.text._Z20backward_move_kernelPKdiPdii:
[----:B------:R-:W-:Y:S01]  /*0000*/  LDC R1, c[0x0][0x37c] ;  /* 0x0000df00ff017b82 */ /* 0x000fe20000000800 */
[----:B------:R-:W0:Y:S07]  /*0010*/  S2R R6, SR_TID.X ;  /* 0x0000000000067919 */ /* 0x000e2e0000002100 */
[----:B------:R-:W0:Y:S08]  /*0020*/  S2UR UR4, SR_CTAID.X ;  /* 0x00000000000479c3 */ /* 0x000e300000002500 */
[----:B------:R-:W0:Y:S01]  /*0030*/  LDC R3, c[0x0][0x360] ;  /* 0x0000d800ff037b82 */ /* 0x000e220000000800 */
[----:B------:R-:W1:Y:S07]  /*0040*/  LDCU UR5, c[0x0][0x370] ;  /* 0x00006e00ff0577ac */ /* 0x000e6e0008000800 */
[----:B------:R-:W2:Y:S01]  /*0050*/  LDC R13, c[0x0][0x398] ;  /* 0x0000e600ff0d7b82 */ /* 0x000ea20000000800 */
[----:B0-----:R-:W-:-:S02]  /*0060*/  IMAD R6, R3, UR4, R6 ;  /* 0x0000000403067c24 */ /* 0x001fc4000f8e0206 */
[----:B-1----:R-:W-:-:S03]  /*0070*/  IMAD R3, R3, UR5, RZ ;  /* 0x0000000503037c24 */ /* 0x002fc6000f8e02ff */
[----:B--2---:R-:W-:-:S13]  /*0080*/  ISETP.GE.AND P0, PT, R6, R13, PT ;  /* 0x0000000d0600720c */ /* 0x004fda0003f06270 */
[----:B------:R-:W-:Y:S05]  /*0090*/  @P0 EXIT ;  /* 0x000000000000094d */ /* 0x000fea0003800000 */
[----:B------:R-:W0:Y:S01]  /*00a0*/  I2F.U32.RP R2, R3 ;  /* 0x0000000300027306 */ /* 0x000e220000209000 */
[C---:B------:R-:W-:Y:S01]  /*00b0*/  IMAD.IADD R0, R3.reuse, 0x1, R6 ;  /* 0x0000000103007824 */ /* 0x040fe200078e0206 */
[----:B------:R-:W-:Y:S01]  /*00c0*/  ISETP.NE.U32.AND P2, PT, R3, RZ, PT ;  /* 0x000000ff0300720c */ /* 0x000fe20003f45070 */
[----:B------:R-:W-:Y:S01]  /*00d0*/  IMAD.MOV R9, RZ, RZ, -R3 ;  /* 0x000000ffff097224 */ /* 0x000fe200078e0a03 */
[----:B------:R-:W1:Y:S01]  /*00e0*/  LDC R19, c[0x0][0x388] ;  /* 0x0000e200ff137b82 */ /* 0x000e620000000800 */
[----:B------:R-:W1:Y:S01]  /*00f0*/  LDCU UR6, c[0x0][0x39c] ;  /* 0x00007380ff0677ac */ /* 0x000e620008000800 */
[CC--:B------:R-:W-:Y:S01]  /*0100*/  ISETP.GE.AND P0, PT, R0.reuse, R13.reuse, PT ;  /* 0x0000000d0000720c */ /* 0x0c0fe20003f06270 */
[----:B------:R-:W-:Y:S01]  /*0110*/  BSSY.RECONVERGENT B0, `(.L_x_718) ;  /* 0x0000043000007945 */ /* 0x000fe20003800200 */
[----:B------:R-:W-:Y:S01]  /*0120*/  VIMNMX R7, PT, PT, R0, R13, !PT ;  /* 0x0000000d00077248 */ /* 0x000fe20007fe0100 */
[----:B------:R-:W2:Y:S01]  /*0130*/  LDCU.64 UR4, c[0x0][0x358] ;  /* 0x00006b00ff0477ac */ /* 0x000ea20008000a00 */
[----:B------:R-:W-:-:S02]  /*0140*/  SEL R18, RZ, 0x1, P0 ;  /* 0x00000001ff127807 */ /* 0x000fc40000000000 */
[----:B------:R-:W3:Y:S02]  /*0150*/  LDC.64 R10, c[0x0][0x380] ;  /* 0x0000e000ff0a7b82 */ /* 0x000ee40000000a00 */
[----:B------:R-:W-:Y:S01]  /*0160*/  IADD3 R0, PT, PT, R7, -R0, -R18 ;  /* 0x8000000007007210 */ /* 0x000fe20007ffe812 */
[----:B0-----:R-:W0:Y:S02]  /*0170*/  MUFU.RCP R2, R2 ;  /* 0x0000000200027308 */ /* 0x001e240000001000 */
[----:B0-----:R-:W-:-:S06]  /*0180*/  VIADD R4, R2, 0xffffffe ;  /* 0x0ffffffe02047836 */ /* 0x001fcc0000000000 */
[----:B------:R0:W4:Y:S02]  /*0190*/  F2I.FTZ.U32.TRUNC.NTZ R5, R4 ;  /* 0x0000000400057305 */ /* 0x000124000021f000 */
[----:B0-----:R-:W-:Y:S02]  /*01a0*/  IMAD.MOV.U32 R4, RZ, RZ, RZ ;  /* 0x000000ffff047224 */ /* 0x001fe400078e00ff */
[----:B----4-:R-:W-:-:S04]  /*01b0*/  IMAD R9, R9, R5, RZ ;  /* 0x0000000509097224 */ /* 0x010fc800078e02ff */
[----:B------:R-:W-:Y:S02]  /*01c0*/  IMAD.HI.U32 R5, R5, R9, R4 ;  /* 0x0000000905057227 */ /* 0x000fe400078e0004 */
[----:B------:R-:W0:Y:S04]  /*01d0*/  LDC.64 R8, c[0x0][0x390] ;  /* 0x0000e400ff087b82 */ /* 0x000e280000000a00 */
[----:B------:R-:W-:-:S04]  /*01e0*/  IMAD.HI.U32 R5, R5, R0, RZ ;  /* 0x0000000005057227 */ /* 0x000fc800078e00ff */
[----:B------:R-:W-:-:S04]  /*01f0*/  IMAD.MOV R2, RZ, RZ, -R5 ;  /* 0x000000ffff027224 */ /* 0x000fc800078e0a05 */
[----:B------:R-:W-:-:S05]  /*0200*/  IMAD R0, R3, R2, R0 ;  /* 0x0000000203007224 */ /* 0x000fca00078e0200 */
[----:B------:R-:W-:Y:S01]  /*0210*/  ISETP.GE.U32.AND P0, PT, R0, R3, PT ;  /* 0x000000030000720c */ /* 0x000fe20003f06070 */
[----:B0-----:R-:W-:-:S12]  /*0220*/  IMAD.WIDE R8, R13, 0x8, R8 ;  /* 0x000000080d087825 */ /* 0x001fd800078e0208 */
[----:B------:R-:W-:Y:S02]  /*0230*/  @P0 IMAD.IADD R0, R0, 0x1, -R3 ;  /* 0x0000000100000824 */ /* 0x000fe400078e0a03 */
[----:B------:R-:W-:-:S03]  /*0240*/  @P0 VIADD R5, R5, 0x1 ;  /* 0x0000000105050836 */ /* 0x000fc60000000000 */
[----:B------:R-:W-:-:S13]  /*0250*/  ISETP.GE.U32.AND P1, PT, R0, R3, PT ;  /* 0x000000030000720c */ /* 0x000fda0003f26070 */
[----:B------:R-:W-:Y:S01]  /*0260*/  @P1 VIADD R5, R5, 0x1 ;  /* 0x0000000105051836 */ /* 0x000fe20000000000 */
[----:B------:R-:W-:-:S05]  /*0270*/  @!P2 LOP3.LUT R5, RZ, R3, RZ, 0x33, !PT ;  /* 0x00000003ff05a212 */ /* 0x000fca00078e33ff */
[----:B------:R-:W-:Y:S02]  /*0280*/  IMAD.IADD R18, R18, 0x1, R5 ;  /* 0x0000000112127824 */ /* 0x000fe400078e0205 */
[----:B-1----:R-:W-:-:S03]  /*0290*/  IMAD R5, R19, UR6, R13 ;  /* 0x0000000613057c24 */ /* 0x002fc6000f8e020d */
[----:B------:R-:W-:Y:S01]  /*02a0*/  LOP3.LUT R0, R18, 0x3, RZ, 0xc0, !PT ;  /* 0x0000000312007812 */ /* 0x000fe200078ec0ff */
[----:B---3--:R-:W-:-:S03]  /*02b0*/  IMAD.WIDE R10, R5, 0x8, R10 ;  /* 0x00000008050a7825 */ /* 0x008fc600078e020a */
[----:B------:R-:W-:-:S13]  /*02c0*/  ISETP.NE.AND P0, PT, R0, 0x3, PT ;  /* 0x000000030000780c */ /* 0x000fda0003f05270 */
[----:B--2---:R-:W-:Y:S05]  /*02d0*/  @!P0 BRA `(.L_x_719) ;  /* 0x0000000000988947 */ /* 0x004fea0003800000 */
[----:B------:R-:W0:Y:S01]  /*02e0*/  LDC.64 R12, c[0x0][0x380] ;  /* 0x0000e000ff0c7b82 */ /* 0x000e220000000a00 */
[----:B------:R-:W-:Y:S02]  /*02f0*/  VIADD R0, R18, 0x1 ;  /* 0x0000000112007836 */ /* 0x000fe40000000000 */
[----:B------:R-:W-:-:S03]  /*0300*/  IMAD R19, R19, UR6, R6 ;  /* 0x0000000613137c24 */ /* 0x000fc6000f8e0206 */
[----:B------:R-:W-:Y:S02]  /*0310*/  LOP3.LUT R0, R0, 0x3, RZ, 0xc0, !PT ;  /* 0x0000000300007812 */ /* 0x000fe400078ec0ff */
[----:B------:R-:W1:Y:S03]  /*0320*/  LDC.64 R14, c[0x0][0x390] ;  /* 0x0000e400ff0e7b82 */ /* 0x000e660000000a00 */
[----:B------:R-:W-:-:S07]  /*0330*/  IMAD.MOV R32, RZ, RZ, -R0 ;  /* 0x000000ffff207224 */ /* 0x000fce00078e0a00 */
.L_x_722:
[----:B--2---:R-:W2:Y:S01]  /*0340*/  LDG.E.64 R22, desc[UR4][R10.64] ;  /* 0x000000040a167981 */ /* 0x004ea2000c1e1b00 */
[----:B0-----:R-:W-:-:S03]  /*0350*/  IMAD.WIDE R4, R19, 0x8, R12 ;  /* 0x0000000813047825 */ /* 0x001fc600078e020c */
[----:B------:R-:W3:Y:S04]  /*0360*/  LDG.E.64 R24, desc[UR4][R8.64] ;  /* 0x0000000408187981 */ /* 0x000ee8000c1e1b00 */
[----:B------:R-:W3:Y:S01]  /*0370*/  LDG.E.64 R4, desc[UR4][R4.64] ;  /* 0x0000000404047981 */ /* 0x000ee2000c1e1b00 */
[----:B------:R-:W-:Y:S01]  /*0380*/  IMAD.MOV.U32 R16, RZ, RZ, 0x1 ;  /* 0x00000001ff107424 */ /* 0x000fe200078e00ff */
[----:B------:R-:W-:Y:S01]  /*0390*/  BSSY.RECONVERGENT B1, `(.L_x_720) ;  /* 0x0000012000017945 */ /* 0x000fe20003800200 */
[----:B--2---:R-:W0:Y:S01]  /*03a0*/  MUFU.RCP64H R17, R23 ;  /* 0x0000001700117308 */ /* 0x004e220000001800 */
[----:B---3--:R-:W-:-:S03]  /*03b0*/  DMUL R24, R24, R4 ;  /* 0x0000000418187228 */ /* 0x008fc60000000000 */
[----:B0-----:R-:W-:-:S07]  /*03c0*/  DFMA R20, -R22, R16, 1 ;  /* 0x3ff000001614742b */ /* 0x001fce0000000110 */
[----:B------:R-:W-:Y:S01]  /*03d0*/  FSETP.GEU.AND P1, PT, |R25|, 6.5827683646048100446e-37, PT ;  /* 0x036000001900780b */ /* 0x000fe20003f2e200 */
[----:B------:R-:W-:-:S08]  /*03e0*/  DFMA R20, R20, R20, R20 ;  /* 0x000000141414722b */ /* 0x000fd00000000014 */
[----:B------:R-:W-:-:S08]  /*03f0*/  DFMA R20, R16, R20, R16 ;  /* 0x000000141014722b */ /* 0x000fd00000000010 */
[----:B------:R-:W-:-:S08]  /*0400*/  DFMA R16, -R22, R20, 1 ;  /* 0x3ff000001610742b */ /* 0x000fd00000000114 */
[----:B------:R-:W-:-:S08]  /*0410*/  DFMA R16, R20, R16, R20 ;  /* 0x000000101410722b */ /* 0x000fd00000000014 */
[----:B------:R-:W-:-:S08]  /*0420*/  DMUL R30, R24, R16 ;  /* 0x00000010181e7228 */ /* 0x000fd00000000000 */
[----:B------:R-:W-:-:S08]  /*0430*/  DFMA R20, -R22, R30, R24 ;  /* 0x0000001e1614722b */ /* 0x000fd00000000118 */
[----:B------:R-:W-:Y:S01]  /*0440*/  DFMA R30, R16, R20, R30 ;  /* 0x00000014101e722b */ /* 0x000fe2000000001e */
[----:B-1----:R-:W-:-:S09]  /*0450*/  IMAD.WIDE R16, R6, 0x8, R14 ;  /* 0x0000000806107825 */ /* 0x002fd200078e020e */
[----:B------:R-:W-:-:S05]  /*0460*/  FFMA R0, RZ, R23, R31 ;  /* 0x00000017ff007223 */ /* 0x000fca000000001f */
[----:B------:R-:W-:-:S13]  /*0470*/  FSETP.GT.AND P0, PT, |R0|, 1.469367938527859385e-39, PT ;  /* 0x001000000000780b */ /* 0x000fda0003f04200 */
[----:B------:R-:W-:Y:S05]  /*0480*/  @P0 BRA P1, `(.L_x_721) ;  /* 0x0000000000080947 */ /* 0x000fea0000800000 */
[----:B------:R-:W-:-:S07]  /*0490*/  MOV R4, 0x4b0 ;  /* 0x000004b000047802 */ /* 0x000fce0000000f00 */
[----:B------:R-:W-:Y:S05]  /*04a0*/  CALL.REL.NOINC `($__internal_1_$__cuda_sm20_div_rn_f64_full) ;  /* 0x0000000800187944 */ /* 0x000fea0003c00000 */
.L_x_721:
[----:B------:R-:W-:Y:S05]  /*04b0*/  BSYNC.RECONVERGENT B1 ;  /* 0x0000000000017941 */ /* 0x000fea0003800200 */
.L_x_720:
[----:B------:R-:W2:Y:S01]  /*04c0*/  LDG.E.64 R4, desc[UR4][R16.64] ;  /* 0x0000000410047981 */ /* 0x000ea2000c1e1b00 */
[----:B------:R-:W-:Y:S02]  /*04d0*/  VIADD R32, R32, 0x1 ;  /* 0x0000000120207836 */ /* 0x000fe40000000000 */
[C---:B------:R-:W-:Y:S02]  /*04e0*/  IMAD.IADD R6, R3.reuse, 0x1, R6 ;  /* 0x0000000103067824 */ /* 0x040fe400078e0206 */
[----:B------:R-:W-:Y:S01]  /*04f0*/  IMAD.IADD R19, R3, 0x1, R19 ;  /* 0x0000000103137824 */ /* 0x000fe200078e0213 */
[----:B------:R-:W-:Y:S01]  /*0500*/  ISETP.NE.AND P0, PT, R32, RZ, PT ;  /* 0x000000ff2000720c */ /* 0x000fe20003f05270 */
[----:B--2---:R-:W-:-:S07]  /*0510*/  DADD R4, R4, -R30 ;  /* 0x0000000004047229 */ /* 0x004fce000000081e */
[----:B------:R2:W-:Y:S05]  /*0520*/  STG.E.64 desc[UR4][R16.64], R4 ;  /* 0x0000000410007986 */ /* 0x0005ea000c101b04 */
[----:B------:R-:W-:Y:S05]  /*0530*/  @P0 BRA `(.L_x_722) ;  /* 0xfffffffc00800947 */ /* 0x000fea000383ffff */
.L_x_719:
[----:B------:R-:W-:Y:S05]  /*0540*/  BSYNC.RECONVERGENT B0 ;  /* 0x0000000000007941 */ /* 0x000fea0003800200 */
.L_x_718:
[----:B------:R-:W0:Y:S01]  /*0550*/  LDC R33, c[0x0][0x388] ;  /* 0x0000e200ff217b82 */ /* 0x000e220000000800 */
[----:B------:R-:W-:Y:S01]  /*0560*/  ISETP.GE.U32.AND P0, PT, R18, 0x3, PT ;  /* 0x000000031200780c */ /* 0x000fe20003f06070 */
[----:B------:R-:W1:Y:S01]  /*0570*/  LDCU UR7, c[0x0][0x39c] ;  /* 0x00007380ff0777ac */ /* 0x000e620008000800 */
[----:B------:R-:W3:Y:S05]  /*0580*/  LDCU UR8, c[0x0][0x398] ;  /* 0x00007300ff0877ac */ /* 0x000eea0008000800 */
[----:B------:R-:W4:Y:S08]  /*0590*/  LDC.64 R12, c[0x0][0x380] ;  /* 0x0000e000ff0c7b82 */ /* 0x000f300000000a00 */
[----:B------:R-:W0:Y:S01]  /*05a0*/  LDC.64 R14, c[0x0][0x390] ;  /* 0x0000e400ff0e7b82 */ /* 0x000e220000000a00 */
[----:B-1-3--:R-:W-:Y:S05]  /*05b0*/  @!P0 EXIT ;  /* 0x000000000000894d */ /* 0x00afea0003800000 */
.L_x_731:
[----:B------:R-:W3:Y:S01]  /*05c0*/  LDG.E.64 R22, desc[UR4][R10.64] ;  /* 0x000000040a167981 */ /* 0x000ee2000c1e1b00 */
[----:B0-2---:R-:W-:-:S03]  /*05d0*/  IMAD R17, R33, UR7, R6 ;  /* 0x0000000721117c24 */ /* 0x005fc6000f8e0206 */
[----:B-1----:R-:W2:Y:S01]  /*05e0*/  LDG.E.64 R4, desc[UR4][R8.64] ;  /* 0x0000000408047981 */ /* 0x002ea2000c1e1b00 */
[----:B----4-:R-:W-:-:S05]  /*05f0*/  IMAD.WIDE R16, R17, 0x8, R12 ;  /* 0x0000000811107825 */ /* 0x010fca00078e020c */
[----:B------:R-:W2:Y:S01]  /*0600*/  LDG.E.64 R18, desc[UR4][R16.64] ;  /* 0x0000000410127981 */ /* 0x000ea2000c1e1b00 */
[----:B------:R-:W-:Y:S01]  /*0610*/  MOV R20, 0x1 ;  /* 0x0000000100147802 */ /* 0x000fe20000000f00 */
[----:B------:R-:W-:Y:S01]  /*0620*/  BSSY.RECONVERGENT B0, `(.L_x_723) ;  /* 0x0000013000007945 */ /* 0x000fe20003800200 */
[----:B---3--:R-:W0:Y:S04]  /*0630*/  MUFU.RCP64H R21, R23 ;  /* 0x0000001700157308 */ /* 0x008e280000001800 */
[----:B0-----:R-:W-:-:S08]  /*0640*/  DFMA R24, -R22, R20, 1 ;  /* 0x3ff000001618742b */ /* 0x001fd00000000114 */
[----:B------:R-:W-:-:S08]  /*0650*/  DFMA R24, R24, R24, R24 ;  /* 0x000000181818722b */ /* 0x000fd00000000018 */
[----:B------:R-:W-:-:S08]  /*0660*/  DFMA R24, R20, R24, R20 ;  /* 0x000000181418722b */ /* 0x000fd00000000014 */
[----:B------:R-:W-:Y:S02]  /*0670*/  DFMA R20, -R22, R24, 1 ;  /* 0x3ff000001614742b */ /* 0x000fe40000000118 */
[----:B--2---:R-:W-:-:S06]  /*0680*/  DMUL R18, R4, R18 ;  /* 0x0000001204127228 */ /* 0x004fcc0000000000 */
[----:B------:R-:W-:-:S08]  /*0690*/  DFMA R20, R24, R20, R24 ;  /* 0x000000141814722b */ /* 0x000fd00000000018 */
[----:B------:R-:W-:-:S08]  /*06a0*/  DMUL R30, R18, R20 ;  /* 0x00000014121e7228 */ /* 0x000fd00000000000 */
[----:B------:R-:W-:-:S08]  /*06b0*/  DFMA R4, -R22, R30, R18 ;  /* 0x0000001e1604722b */ /* 0x000fd00000000112 */
[----:B------:R-:W-:Y:S01]  /*06c0*/  DFMA R30, R20, R4, R30 ;  /* 0x00000004141e722b */ /* 0x000fe2000000001e */
[----:B------:R-:W-:-:S09]  /*06d0*/  FSETP.GEU.AND P1, PT, |R19|, 6.5827683646048100446e-37, PT ;  /* 0x036000001300780b */ /* 0x000fd20003f2e200 */
[----:B------:R-:W-:-:S05]  /*06e0*/  FFMA R0, RZ, R23, R31 ;  /* 0x00000017ff007223 */ /* 0x000fca000000001f */
[----:B------:R-:W-:-:S13]  /*06f0*/  FSETP.GT.AND P0, PT, |R0|, 1.469367938527859385e-39, PT ;  /* 0x001000000000780b */ /* 0x000fda0003f04200 */
[----:B------:R-:W-:Y:S05]  /*0700*/  @P0 BRA P1, `(.L_x_724) ;  /* 0x0000000000100947 */ /* 0x000fea0000800000 */
[----:B------:R-:W-:Y:S01]  /*0710*/  IMAD.MOV.U32 R24, RZ, RZ, R18 ;  /* 0x000000ffff187224 */ /* 0x000fe200078e0012 */
[----:B------:R-:W-:Y:S01]  /*0720*/  MOV R4, 0x750 ;  /* 0x0000075000047802 */ /* 0x000fe20000000f00 */
[----:B------:R-:W-:-:S07]  /*0730*/  IMAD.MOV.U32 R25, RZ, RZ, R19 ;  /* 0x000000ffff197224 */ /* 0x000fce00078e0013 */
[----:B------:R-:W-:Y:S05]  /*0740*/  CALL.REL.NOINC `($__internal_1_$__cuda_sm20_div_rn_f64_full) ;  /* 0x0000000400707944 */ /* 0x000fea0003c00000 */
.L_x_724:
[----:B------:R-:W-:Y:S05]  /*0750*/  BSYNC.RECONVERGENT B0 ;  /* 0x0000000000007941 */ /* 0x000fea0003800200 */
.L_x_723:
[----:B------:R-:W-:-:S05]  /*0760*/  IMAD.WIDE R18, R6, 0x8, R14 ;  /* 0x0000000806127825 */ /* 0x000fca00078e020e */
[----:B------:R-:W2:Y:S01]  /*0770*/  LDG.E.64 R4, desc[UR4][R18.64] ;  /* 0x0000000412047981 */ /* 0x000ea2000c1e1b00 */
[----:B------:R-:W-:Y:S01]  /*0780*/  IMAD.WIDE R16, R3, 0x8, R16 ;  /* 0x0000000803107825 */ /* 0x000fe200078e0210 */
[----:B--2---:R-:W-:-:S07]  /*0790*/  DADD R4, R4, -R30 ;  /* 0x0000000004047229 */ /* 0x004fce000000081e */
[----:B------:R0:W-:Y:S04]  /*07a0*/  STG.E.64 desc[UR4][R18.64], R4 ;  /* 0x0000000412007986 */ /* 0x0001e8000c101b04 */
[----:B------:R-:W2:Y:S04]  /*07b0*/  LDG.E.64 R22, desc[UR4][R10.64] ;  /* 0x000000040a167981 */ /* 0x000ea8000c1e1b00 */
[----:B------:R-:W3:Y:S04]  /*07c0*/  LDG.E.64 R24, desc[UR4][R8.64] ;  /* 0x0000000408187981 */ /* 0x000ee8000c1e1b00 */
[----:B------:R-:W3:Y:S01]  /*07d0*/  LDG.E.64 R20, desc[UR4][R16.64] ;  /* 0x0000000410147981 */ /* 0x000ee2000c1e1b00 */
[----:B------:R-:W-:Y:S01]  /*07e0*/  IMAD.MOV.U32 R26, RZ, RZ, 0x1 ;  /* 0x00000001ff1a7424 */ /* 0x000fe200078e00ff */
[----:B------:R-:W-:Y:S01]  /*07f0*/  BSSY.RECONVERGENT B0, `(.L_x_725) ;  /* 0x0000011000007945 */ /* 0x000fe20003800200 */
[----:B--2---:R-:W1:Y:S01]  /*0800*/  MUFU.RCP64H R27, R23 ;  /* 0x00000017001b7308 */ /* 0x004e620000001800 */
[----:B---3--:R-:W-:-:S03]  /*0810*/  DMUL R24, R24, R20 ;  /* 0x0000001418187228 */ /* 0x008fc60000000000 */
[----:B-1----:R-:W-:-:S07]  /*0820*/  DFMA R28, -R22, R26, 1 ;  /* 0x3ff00000161c742b */ /* 0x002fce000000011a */
[----:B------:R-:W-:Y:S01]  /*0830*/  FSETP.GEU.AND P1, PT, |R25|, 6.5827683646048100446e-37, PT ;  /* 0x036000001900780b */ /* 0x000fe20003f2e200 */
[----:B------:R-:W-:-:S08]  /*0840*/  DFMA R28, R28, R28, R28 ;  /* 0x0000001c1c1c722b */ /* 0x000fd0000000001c */
[----:B------:R-:W-:-:S08]  /*0850*/  DFMA R28, R26, R28, R26 ;  /* 0x0000001c1a1c722b */ /* 0x000fd0000000001a */
[----:B------:R-:W-:-:S08]  /*0860*/  DFMA R26, -R22, R28, 1 ;  /* 0x3ff00000161a742b */ /* 0x000fd0000000011c */
[----:B------:R-:W-:-:S08]  /*0870*/  DFMA R26, R28, R26, R28 ;  /* 0x0000001a1c1a722b */ /* 0x000fd0000000001c */
[----:B------:R-:W-:-:S08]  /*0880*/  DMUL R30, R24, R26 ;  /* 0x0000001a181e7228 */ /* 0x000fd00000000000 */
[----:B0-----:R-:W-:-:S08]  /*0890*/  DFMA R4, -R22, R30, R24 ;  /* 0x0000001e1604722b */ /* 0x001fd00000000118 */
[----:B------:R-:W-:-:S10]  /*08a0*/  DFMA R30, R26, R4, R30 ;  /* 0x000000041a1e722b */ /* 0x000fd4000000001e */
[----:B------:R-:W-:-:S05]  /*08b0*/  FFMA R0, RZ, R23, R31 ;  /* 0x00000017ff007223 */ /* 0x000fca000000001f */
[----:B------:R-:W-:-:S13]  /*08c0*/  FSETP.GT.AND P0, PT, |R0|, 1.469367938527859385e-39, PT ;  /* 0x001000000000780b */ /* 0x000fda0003f04200 */
[----:B------:R-:W-:Y:S05]  /*08d0*/  @P0 BRA P1, `(.L_x_726) ;  /* 0x0000000000080947 */ /* 0x000fea0000800000 */
[----:B------:R-:W-:-:S07]  /*08e0*/  MOV R4, 0x900 ;  /* 0x0000090000047802 */ /* 0x000fce0000000f00 */
[----:B------:R-:W-:Y:S05]  /*08f0*/  CALL.REL.NOINC `($__internal_1_$__cuda_sm20_div_rn_f64_full) ;  /* 0x0000000400047944 */ /* 0x000fea0003c00000 */
.L_x_726:
[----:B------:R-:W-:Y:S05]  /*0900*/  BSYNC.RECONVERGENT B0 ;  /* 0x0000000000007941 */ /* 0x000fea0003800200 */
.L_x_725:
        /* <DEDUP_REMOVED lines=26> */
.L_x_728:
[----:B------:R-:W-:Y:S05]  /*0ab0*/  BSYNC.RECONVERGENT B0 ;  /* 0x0000000000007941 */ /* 0x000fea0003800200 */
.L_x_727:
        /* <DEDUP_REMOVED lines=24> */
[----:B------:R-:W-:Y:S01]  /*0c40*/  IMAD.MOV.U32 R24, RZ, RZ, R16 ;  /* 0x000000ffff187224 */ /* 0x000fe200078e0010 */
[----:B------:R-:W-:Y:S01]  /*0c50*/  MOV R4, 0xc80 ;  /* 0x00000c8000047802 */ /* 0x000fe20000000f00 */
[----:B------:R-:W-:-:S07]  /*0c60*/  IMAD.MOV.U32 R25, RZ, RZ, R17 ;  /* 0x000000ffff197224 */ /* 0x000fce00078e0011 */
[----:B------:R-:W-:Y:S05]  /*0c70*/  CALL.REL.NOINC `($__internal_1_$__cuda_sm20_div_rn_f64_full) ;  /* 0x0000000000247944 */ /* 0x000fea0003c00000 */
.L_x_730:
[----:B------:R-:W-:Y:S05]  /*0c80*/  BSYNC.RECONVERGENT B0 ;  /* 0x0000000000007941 */ /* 0x000fea0003800200 */
.L_x_729:
[----:B------:R-:W-:-:S05]  /*0c90*/  IMAD.WIDE R18, R3, 0x8, R18 ;  /* 0x0000000803127825 */ /* 0x000fca00078e0212 */
[----:B------:R-:W2:Y:S01]  /*0ca0*/  LDG.E.64 R4, desc[UR4][R18.64] ;  /* 0x0000000412047981 */ /* 0x000ea2000c1e1b00 */
[----:B------:R-:W-:-:S05]  /*0cb0*/  IMAD R6, R3, 0x4, R6 ;  /* 0x0000000403067824 */ /* 0x000fca00078e0206 */
[----:B------:R-:W-:Y:S01]  /*0cc0*/  ISETP.GE.AND P0, PT, R6, UR8, PT ;  /* 0x0000000806007c0c */ /* 0x000fe2000bf06270 */
[----:B--2---:R-:W-:-:S07]  /*0cd0*/  DADD R4, R4, -R30 ;  /* 0x0000000004047229 */ /* 0x004fce000000081e */
[----:B------:R1:W-:Y:S05]  /*0ce0*/  STG.E.64 desc[UR4][R18.64], R4 ;  /* 0x0000000412007986 */ /* 0x0003ea000c101b04 */
[----:B------:R-:W-:Y:S05]  /*0cf0*/  @!P0 BRA `(.L_x_731) ;  /* 0xfffffff800308947 */ /* 0x000fea000383ffff */
[----:B------:R-:W-:Y:S05]  /*0d00*/  EXIT ;  /* 0x000000000000794d */ /* 0x000fea0003800000 */
        .weak           $__internal_1_$__cuda_sm20_div_rn_f64_full
        .type           $__internal_1_$__cuda_sm20_div_rn_f64_full,@function
        .size           $__internal_1_$__cuda_sm20_div_rn_f64_full,(.L_x_770 - $__internal_1_$__cuda_sm20_div_rn_f64_full)
$__internal_1_$__cuda_sm20_div_rn_f64_full:
[C---:B------:R-:W-:Y:S01]  /*0d10*/  FSETP.GEU.AND P0, PT, |R23|.reuse, 1.469367938527859385e-39, PT ;  /* 0x001000001700780b */ /* 0x040fe20003f0e200 */
[----:B------:R-:W-:Y:S01]  /*0d20*/  IMAD.MOV.U32 R30, RZ, RZ, 0x1 ;  /* 0x00000001ff1e7424 */ /* 0x000fe200078e00ff */
[----:B------:R-:W-:Y:S01]  /*0d30*/  LOP3.LUT R20, R23, 0x800fffff, RZ, 0xc0, !PT ;  /* 0x800fffff17147812 */ /* 0x000fe200078ec0ff */
[----:B------:R-:W-:Y:S01]  /*0d40*/  BSSY.RECONVERGENT B2, `(.L_x_732) ;  /* 0x0000054000027945 */ /* 0x000fe20003800200 */
[C---:B------:R-:W-:Y:S02]  /*0d50*/  FSETP.GEU.AND P2, PT, |R25|.reuse, 1.469367938527859385e-39, PT ;  /* 0x001000001900780b */ /* 0x040fe40003f4e200 */
[----:B------:R-:W-:Y:S01]  /*0d60*/  LOP3.LUT R21, R20, 0x3ff00000, RZ, 0xfc, !PT ;  /* 0x3ff0000014157812 */ /* 0x000fe200078efcff */
[----:B------:R-:W-:Y:S01]  /*0d70*/  IMAD.MOV.U32 R20, RZ, RZ, R22 ;  /* 0x000000ffff147224 */ /* 0x000fe200078e0016 */
[----:B------:R-:W-:Y:S02]  /*0d80*/  LOP3.LUT R5, R25, 0x7ff00000, RZ, 0xc0, !PT ;  /* 0x7ff0000019057812 */ /* 0x000fe400078ec0ff */
[----:B------:R-:W-:-:S02]  /*0d90*/  LOP3.LUT R7, R23, 0x7ff00000, RZ, 0xc0, !PT ;  /* 0x7ff0000017077812 */ /* 0x000fc400078ec0ff */
[----:B------:R-:W-:Y:S01]  /*0da0*/  MOV R2, 0x1ca00000 ;  /* 0x1ca0000000027802 */ /* 0x000fe20000000f00 */
[----:B------:R-:W-:Y:S01]  /*0db0*/  @!P0 DMUL R20, R22, 8.98846567431157953865e+307 ;  /* 0x7fe0000016148828 */ /* 0x000fe20000000000 */
[----:B------:R-:W-:-:S03]  /*0dc0*/  ISETP.GE.U32.AND P1, PT, R5, R7, PT ;  /* 0x000000070500720c */ /* 0x000fc60003f26070 */
[----:B------:R-:W-:Y:S01]  /*0dd0*/  @!P2 LOP3.LUT R0, R23, 0x7ff00000, RZ, 0xc0, !PT ;  /* 0x7ff000001700a812 */ /* 0x000fe200078ec0ff */
[----:B------:R-:W-:Y:S01]  /*0de0*/  @!P2 IMAD.MOV.U32 R28, RZ, RZ, RZ ;  /* 0x000000ffff1ca224 */ /* 0x000fe200078e00ff */
[----:B------:R-:W0:Y:S02]  /*0df0*/  MUFU.RCP64H R31, R21 ;  /* 0x00000015001f7308 */ /* 0x000e240000001800 */
[----:B------:R-:W-:Y:S02]  /*0e00*/  @!P2 ISETP.GE.U32.AND P3, PT, R5, R0, PT ;  /* 0x000000000500a20c */ /* 0x000fe40003f66070 */
[----:B------:R-:W-:Y:S02]  /*0e10*/  @!P0 LOP3.LUT R7, R21, 0x7ff00000, RZ, 0xc0, !PT ;  /* 0x7ff0000015078812 */ /* 0x000fe400078ec0ff */
[----:B------:R-:W-:-:S04]  /*0e20*/  @!P2 SEL R29, R2, 0x63400000, !P3 ;  /* 0x63400000021da807 */ /* 0x000fc80005800000 */
[----:B------:R-:W-:-:S04]  /*0e30*/  @!P2 LOP3.LUT R0, R29, 0x80000000, R25, 0xf8, !PT ;  /* 0x800000001d00a812 */ /* 0x000fc800078ef819 */
[----:B------:R-:W-:Y:S01]  /*0e40*/  @!P2 LOP3.LUT R29, R0, 0x100000, RZ, 0xfc, !PT ;  /* 0x00100000001da812 */ /* 0x000fe200078efcff */
[----:B------:R-:W-:Y:S01]  /*0e50*/  IMAD.MOV.U32 R0, RZ, RZ, R5 ;  /* 0x000000ffff007224 */ /* 0x000fe200078e0005 */
[----:B0-----:R-:W-:-:S08]  /*0e60*/  DFMA R26, R30, -R20, 1 ;  /* 0x3ff000001e1a742b */ /* 0x001fd00000000814 */
[----:B------:R-:W-:-:S08]  /*0e70*/  DFMA R26, R26, R26, R26 ;  /* 0x0000001a1a1a722b */ /* 0x000fd0000000001a */
[----:B------:R-:W-:Y:S01]  /*0e80*/  DFMA R30, R30, R26, R30 ;  /* 0x0000001a1e1e722b */ /* 0x000fe2000000001e */
[----:B------:R-:W-:Y:S01]  /*0e90*/  SEL R27, R2, 0x63400000, !P1 ;  /* 0x63400000021b7807 */ /* 0x000fe20004800000 */
[----:B------:R-:W-:-:S03]  /*0ea0*/  IMAD.MOV.U32 R26, RZ, RZ, R24 ;  /* 0x000000ffff1a7224 */ /* 0x000fc600078e0018 */
[----:B------:R-:W-:-:S03]  /*0eb0*/  LOP3.LUT R27, R27, 0x800fffff, R25, 0xf8, !PT ;  /* 0x800fffff1b1b7812 */ /* 0x000fc600078ef819 */
[----:B------:R-:W-:-:S03]  /*0ec0*/  DFMA R34, R30, -R20, 1 ;  /* 0x3ff000001e22742b */ /* 0x000fc60000000814 */
[----:B------:R-:W-:-:S05]  /*0ed0*/  @!P2 DFMA R26, R26, 2, -R28 ;  /* 0x400000001a1aa82b */ /* 0x000fca000000081c */
[----:B------:R-:W-:-:S05]  /*0ee0*/  DFMA R34, R30, R34, R30 ;  /* 0x000000221e22722b */ /* 0x000fca000000001e */
[----:B------:R-:W-:-:S03]  /*0ef0*/  @!P2 LOP3.LUT R0, R27, 0x7ff00000, RZ, 0xc0, !PT ;  /* 0x7ff000001b00a812 */ /* 0x000fc600078ec0ff */
[----:B------:R-:W-:-:S08]  /*0f00*/  DMUL R30, R34, R26 ;  /* 0x0000001a221e7228 */ /* 0x000fd00000000000 */
[----:B------:R-:W-:-:S08]  /*0f10*/  DFMA R28, R30, -R20, R26 ;  /* 0x800000141e1c722b */ /* 0x000fd0000000001a */
[----:B------:R-:W-:Y:S01]  /*0f20*/  DFMA R28, R34, R28, R30 ;  /* 0x0000001c221c722b */ /* 0x000fe2000000001e */
[----:B------:R-:W-:Y:S02]  /*0f30*/  VIADD R30, R0, 0xffffffff ;  /* 0xffffffff001e7836 */ /* 0x000fe40000000000 */
[----:B------:R-:W-:-:S03]  /*0f40*/  VIADD R31, R7, 0xffffffff ;  /* 0xffffffff071f7836 */ /* 0x000fc60000000000 */
[----:B------:R-:W-:-:S04]  /*0f50*/  ISETP.GT.U32.AND P0, PT, R30, 0x7feffffe, PT ;  /* 0x7feffffe1e00780c */ /* 0x000fc80003f04070 */
[----:B------:R-:W-:-:S13]  /*0f60*/  ISETP.GT.U32.OR P0, PT, R31, 0x7feffffe, P0 ;  /* 0x7feffffe1f00780c */ /* 0x000fda0000704470 */
[----:B------:R-:W-:Y:S05]  /*0f70*/  @P0 BRA `(.L_x_733) ;  /* 0x00000000006c0947 */ /* 0x000fea0003800000 */
[----:B------:R-:W-:Y:S01]  /*0f80*/  LOP3.LUT R0, R23, 0x7ff00000, RZ, 0xc0, !PT ;  /* 0x7ff0000017007812 */ /* 0x000fe200078ec0ff */
[----:B------:R-:W-:-:S03]  /*0f90*/  IMAD.MOV.U32 R24, RZ, RZ, RZ ;  /* 0x000000ffff187224 */ /* 0x000fc600078e00ff */
[CC--:B------:R-:W-:Y:S02]  /*0fa0*/  VIADDMNMX R7, R5.reuse, -R0.reuse, 0xb9600000, !PT ;  /* 0xb960000005077446 */ /* 0x0c0fe40007800900 */
[----:B------:R-:W-:Y:S02]  /*0fb0*/  ISETP.GE.U32.AND P0, PT, R5, R0, PT ;  /* 0x000000000500720c */ /* 0x000fe40003f06070 */
[----:B------:R-:W-:Y:S02]  /*0fc0*/  VIMNMX R7, PT, PT, R7, 0x46a00000, PT ;  /* 0x46a0000007077848 */ /* 0x000fe40003fe0100 */
[----:B------:R-:W-:-:S05]  /*0fd0*/  SEL R2, R2, 0x63400000, !P0 ;  /* 0x6340000002027807 */ /* 0x000fca0004000000 */
        /* <DEDUP_REMOVED lines=12> */
[----:B------:R-:W-:Y:S02]  /*10a0*/  MOV R20, RZ ;  /* 0x000000ff00147202 */ /* 0x000fe40000000f00 */
[----:B------:R-:W-:-:S04]  /*10b0*/  IADD3 R2, PT, PT, -R2, -0x43300000, RZ ;  /* 0xbcd0000002027810 */ /* 0x000fc80007ffe1ff */
[----:B------:R-:W-:Y:S02]  /*10c0*/  DFMA R20, R30, -R20, R28 ;  /* 0x800000141e14722b */ /* 0x000fe4000000001c */
[----:B------:R-:W-:-:S08]  /*10d0*/  DMUL.RP R28, R28, R24 ;  /* 0x000000181c1c7228 */ /* 0x000fd00000008000 */
[----:B------:R-:W-:Y:S02]  /*10e0*/  FSETP.NEU.AND P0, PT, |R21|, R2, PT ;  /* 0x000000021500720b */ /* 0x000fe40003f0d200 */
[----:B------:R-:W-:Y:S02]  /*10f0*/  LOP3.LUT R5, R29, R22, RZ, 0x3c, !PT ;  /* 0x000000161d057212 */ /* 0x000fe400078e3cff */
[----:B------:R-:W-:Y:S02]  /*1100*/  FSEL R30, R28, R30, !P0 ;  /* 0x0000001e1c1e7208 */ /* 0x000fe40004000000 */
[----:B------:R-:W-:Y:S01]  /*1110*/  FSEL R31, R5, R31, !P0 ;  /* 0x0000001f051f7208 */ /* 0x000fe20004000000 */
[----:B------:R-:W-:Y:S06]  /*1120*/  BRA `(.L_x_734) ;  /* 0x0000000000547947 */ /* 0x000fec0003800000 */
.L_x_733:
        /* <DEDUP_REMOVED lines=12> */
[----:B------:R-:W-:Y:S02]  /*11f0*/  @!P0 IMAD.MOV.U32 R30, RZ, RZ, RZ ;  /* 0x000000ffff1e8224 */ /* 0x000fe400078e00ff */
[----:B------:R-:W-:Y:S02]  /*1200*/  @P0 IMAD.MOV.U32 R30, RZ, RZ, RZ ;  /* 0x000000ffff1e0224 */ /* 0x000fe400078e00ff */
[----:B------:R-:W-:Y:S01]  /*1210*/  @P0 IMAD.MOV.U32 R31, RZ, RZ, R0 ;  /* 0x000000ffff1f0224 */ /* 0x000fe200078e0000 */
[----:B------:R-:W-:Y:S06]  /*1220*/  BRA `(.L_x_734) ;  /* 0x0000000000147947 */ /* 0x000fec0003800000 */
.L_x_736:
[----:B------:R-:W-:Y:S01]  /*1230*/  LOP3.LUT R31, R23, 0x80000, RZ, 0xfc, !PT ;  /* 0x00080000171f7812 */ /* 0x000fe200078efcff */
[----:B------:R-:W-:Y:S01]  /*1240*/  IMAD.MOV.U32 R30, RZ, RZ, R22 ;  /* 0x000000ffff1e7224 */ /* 0x000fe200078e0016 */
[----:B------:R-:W-:Y:S06]  /*1250*/  BRA `(.L_x_734) ;  /* 0x0000000000087947 */ /* 0x000fec0003800000 */
.L_x_735:
[----:B------:R-:W-:Y:S01]  /*1260*/  LOP3.LUT R31, R25, 0x80000, RZ, 0xfc, !PT ;  /* 0x00080000191f7812 */ /* 0x000fe200078efcff */
[----:B------:R-:W-:-:S07]  /*1270*/  IMAD.MOV.U32 R30, RZ, RZ, R24 ;  /* 0x000000ffff1e7224 */ /* 0x000fce00078e0018 */
.L_x_734:
[----:B------:R-:W-:Y:S05]  /*1280*/  BSYNC.RECONVERGENT B2 ;  /* 0x0000000000027941 */ /* 0x000fea0003800200 */
.L_x_732:
[----:B------:R-:W-:-:S04]  /*1290*/  IMAD.MOV.U32 R5, RZ, RZ, 0x0 ;  /* 0x00000000ff057424 */ /* 0x000fc800078e00ff */
[----:B------:R-:W-:Y:S05]  /*12a0*/  RET.REL.NODEC R4 `(_Z20backward_move_kernelPKdiPdii) ;  /* 0xffffffec04547950 */ /* 0x000fea0003c3ffff */
.L_x_737:
        /* <DEDUP_REMOVED lines=13> */
.L_x_770:


//--------------------- .text._Z18direct_move_kernelPdiiii --------------------------
	.section	.text._Z18direct_move_kernelPdiiii,"ax",@progbits
	.align	128
        .global         _Z18direct_move_kernelPdiiii
        .type           _Z18direct_move_kernelPdiiii,@function
        .size           _Z18direct_move_kernelPdiiii,(.L_x_771 - _Z18direct_move_kernelPdiiii)
        .other          _Z18direct_move_kernelPdiiii,@"STO_CUDA_ENTRY STV_DEFAULT"
_Z18direct_move_kernelPdiiii:
.text._Z18direct_move_kernelPdiiii:
[----:B------:R-:W-:Y:S01]  /*0000*/  LDC R1, c[0x0][0x37c] ;  /* 0x0000df00ff017b82 */ /* 0x000fe20000000800 */
[----:B------:R-:W0:Y:S01]  /*0010*/  S2R R0, SR_TID.Y ;  /* 0x0000000000007919 */ /* 0x000e220000002200 */
[----:B------:R-:W1:Y:S06]  /*0020*/  LDCU UR6, c[0x0][0x360] ;  /* 0x00006c00ff0677ac */ /* 0x000e6c0008000800 */
[----:B------:R-:W2:Y:S01]  /*0030*/  LDC R2, c[0x0][0x360] ;  /* 0x0000d800ff027b82 */ /* 0x000ea20000000800 */
[----:B------:R-:W2:Y:S01]  /*0040*/  S2R R5, SR_TID.X ;  /* 0x0000000000057919 */ /* 0x000ea20000002100 */
[----:B------:R-:W3:Y:S01]  /*0050*/  LDCU UR10, c[0x0][0x364] ;  /* 0x00006c80ff0a77ac */ /* 0x000ee20008000800 */
[----:B------:R-:W4:Y:S05]  /*0060*/  LDCU UR9, c[0x0][0x394] ;  /* 0x00007280ff0977ac */ /* 0x000f2a0008000800 */
[----:B------:R-:W0:Y:S01]  /*0070*/  S2UR UR11, SR_CTAID.Y ;  /* 0x00000000000b79c3 */ /* 0x000e220000002600 */
[----:B------:R-:W5:Y:S07]  /*0080*/  LDCU UR7, c[0x0][0x38c] ;  /* 0x00007180ff0777ac */ /* 0x000f6e0008000800 */
[----:B------:R-:W0:Y:S01]  /*0090*/  LDC R3, c[0x0][0x364] ;  /* 0x0000d900ff037b82 */ /* 0x000e220000000800 */
[----:B------:R-:W1:Y:S07]  /*00a0*/  LDCU UR5, c[0x0][0x370] ;  /* 0x00006e00ff0577ac */ /* 0x000e6e0008000800 */
[----:B------:R-:W2:Y:S01]  /*00b0*/  S2UR UR8, SR_CTAID.X ;  /* 0x00000000000879c3 */ /* 0x000ea20000002500 */
[----:B----4-:R-:W-:-:S04]  /*00c0*/  ULOP3.LUT UR4, URZ, UR9, URZ, 0x33, !UPT ;  /* 0x00000009ff047292 */ /* 0x010fc8000f8e33ff */
[----:B-----5:R-:W-:Y:S02]  /*00d0*/  UIADD3 UR7, UPT, UPT, UR4, UR7, URZ ;  /* 0x0000000704077290 */ /* 0x020fe4000fffe0ff */
[----:B-1----:R-:W-:Y:S01]  /*00e0*/  UIMAD UR6, UR6, UR5, URZ ;  /* 0x00000005060672a4 */ /* 0x002fe2000f8e02ff */
[----:B0-----:R-:W-:-:S05]  /*00f0*/  IMAD R0, R3, UR11, R0 ;  /* 0x0000000b03007c24 */ /* 0x001fca000f8e0200 */
[----:B------:R-:W-:Y:S01]  /*0100*/  ISETP.GE.AND P0, PT, R0, UR7, PT ;  /* 0x0000000700007c0c */ /* 0x000fe2000bf06270 */
[----:B--2---:R-:W-:-:S12]  /*0110*/  IMAD R5, R2, UR8, R5 ;  /* 0x0000000802057c24 */ /* 0x004fd8000f8e0205 */
[----:B---3--:R-:W-:Y:S05]  /*0120*/  @P0 EXIT ;  /* 0x000000000000094d */ /* 0x008fea0003800000 */
[----:B------:R-:W0:Y:S01]  /*0130*/  I2F.U32.RP R6, UR6 ;  /* 0x0000000600067d06 */ /* 0x000e220008209000 */
[----:B------:R-:W1:Y:S01]  /*0140*/  LDCU UR12, c[0x0][0x390] ;  /* 0x00007200ff0c77ac */ /* 0x000e620008000800 */
[----:B------:R-:W-:Y:S01]  /*0150*/  VIADD R4, R5, UR6 ;  /* 0x0000000605047c36 */ /* 0x000fe20008000000 */
[----:B------:R-:W-:Y:S01]  /*0160*/  ISETP.NE.U32.AND P2, PT, RZ, UR6, PT ;  /* 0x00000006ff007c0c */ /* 0x000fe2000bf45070 */
[----:B------:R-:W-:Y:S01]  /*0170*/  IMAD R9, RZ, RZ, -UR6 ;  /* 0x80000006ff097e24 */ /* 0x000fe2000f8e02ff */
[----:B------:R-:W2:Y:S01]  /*0180*/  LDCU UR13, c[0x0][0x388] ;  /* 0x00007100ff0d77ac */ /* 0x000ea20008000800 */
[----:B------:R-:W-:Y:S02]  /*0190*/  HFMA2 R12, -RZ, RZ, 0, 4.76837158203125e-07 ;  /* 0x00000008ff0c7431 */ /* 0x000fe400000001ff */
[----:B------:R-:W-:Y:S01]  /*01a0*/  IMAD.MOV.U32 R14, RZ, RZ, 0x8 ;  /* 0x00000008ff0e7424 */ /* 0x000fe200078e00ff */
[----:B------:R-:W3:Y:S01]  /*01b0*/  LDCU UR11, c[0x0][0x374] ;  /* 0x00006e80ff0b77ac */ /* 0x000ee20008000800 */
[----:B------:R-:W4:Y:S01]  /*01c0*/  LDCU.64 UR14, c[0x0][0x358] ;  /* 0x00006b00ff0e77ac */ /* 0x000f220008000a00 */
[----:B0-----:R-:W0:Y:S01]  /*01d0*/  MUFU.RCP R6, R6 ;  /* 0x0000000600067308 */ /* 0x001e220000001000 */
[----:B-1----:R-:W-:-:S04]  /*01e0*/  ULOP3.LUT UR4, URZ, UR12, URZ, 0x33, !UPT ;  /* 0x0000000cff047292 */ /* 0x002fc8000f8e33ff */
[----:B--2---:R-:W-:Y:S02]  /*01f0*/  UIADD3 UR8, UPT, UPT, UR4, UR13, URZ ;  /* 0x0000000d04087290 */ /* 0x004fe4000fffe0ff */
[----:B------:R-:W-:-:S04]  /*0200*/  UIMAD UR9, UR9, UR13, UR12 ;  /* 0x0000000d090972a4 */ /* 0x000fc8000f8e020c */
[C---:B------:R-:W-:Y:S01]  /*0210*/  ISETP.GE.AND P0, PT, R4.reuse, UR8, PT ;  /* 0x0000000804007c0c */ /* 0x040fe2000bf06270 */
[----:B------:R-:W1:Y:S01]  /*0220*/  LDCU.64 UR4, c[0x0][0x380] ;  /* 0x00007000ff0477ac */ /* 0x000e620008000a00 */
[----:B------:R-:W-:Y:S01]  /*0230*/  VIMNMX R7, PT, PT, R4, UR8, !PT ;  /* 0x0000000804077c48 */ /* 0x000fe2000ffe0100 */
[----:B0-----:R-:W-:Y:S01]  /*0240*/  VIADD R2, R6, 0xffffffe ;  /* 0x0ffffffe06027836 */ /* 0x001fe20000000000 */
[----:B------:R-:W-:-:S03]  /*0250*/  SEL R6, RZ, 0x1, P0 ;  /* 0x00000001ff067807 */ /* 0x000fc60000000000 */
[----:B------:R0:W2:Y:S01]  /*0260*/  F2I.FTZ.U32.TRUNC.NTZ R3, R2 ;  /* 0x0000000200037305 */ /* 0x0000a2000021f000 */
[----:B------:R-:W-:Y:S01]  /*0270*/  IADD3 R7, PT, PT, R7, -R4, -R6 ;  /* 0x8000000407077210 */ /* 0x000fe20007ffe806 */
[----:B0-----:R-:W-:Y:S01]  /*0280*/  IMAD.MOV.U32 R2, RZ, RZ, RZ ;  /* 0x000000ffff027224 */ /* 0x001fe200078e00ff */
[----:B-1----:R-:W-:Y:S02]  /*0290*/  UIMAD.WIDE UR4, UR9, 0x8, UR4 ;  /* 0x00000008090478a5 */ /* 0x002fe4000f8e0204 */
[----:B---3--:R-:W-:Y:S01]  /*02a0*/  UIMAD UR9, UR10, UR11, URZ ;  /* 0x0000000b0a0972a4 */ /* 0x008fe2000f8e02ff */
[----:B--2---:R-:W-:-:S03]  /*02b0*/  IMAD R9, R9, R3, RZ ;  /* 0x0000000309097224 */ /* 0x004fc600078e02ff */
[----:B------:R-:W-:-:S04]  /*02c0*/  IMAD.WIDE R12, R5, R12, UR4 ;  /* 0x00000004050c7e25 */ /* 0x000fc8000f8e020c */
[----:B------:R-:W-:-:S04]  /*02d0*/  IMAD.HI.U32 R2, R3, R9, R2 ;  /* 0x0000000903027227 */ /* 0x000fc800078e0002 */
[----:B------:R-:W-:Y:S02]  /*02e0*/  VIADD R3, R4, UR6 ;  /* 0x0000000604037c36 */ /* 0x000fe40008000000 */
[----:B------:R-:W-:-:S04]  /*02f0*/  IMAD.HI.U32 R9, R2, R7, RZ ;  /* 0x0000000702097227 */ /* 0x000fc800078e00ff */
[----:B------:R-:W-:Y:S01]  /*0300*/  IMAD.WIDE R14, R3, R14, UR4 ;  /* 0x00000004030e7e25 */ /* 0x000fe2000f8e020e */
[----:B------:R-:W-:-:S05]  /*0310*/  IADD3 R2, PT, PT, -R9, RZ, RZ ;  /* 0x000000ff09027210 */ /* 0x000fca0007ffe1ff */
[----:B------:R-:W-:-:S05]  /*0320*/  IMAD R7, R2, UR6, R7 ;  /* 0x0000000602077c24 */ /* 0x000fca000f8e0207 */
[----:B------:R-:W-:-:S13]  /*0330*/  ISETP.GE.U32.AND P0, PT, R7, UR6, PT ;  /* 0x0000000607007c0c */ /* 0x000fda000bf06070 */
[----:B------:R-:W-:Y:S02]  /*0340*/  @P0 VIADD R7, R7, -UR6 ;  /* 0x8000000607070c36 */ /* 0x000fe40008000000 */
[----:B------:R-:W-:-:S03]  /*0350*/  @P0 VIADD R9, R9, 0x1 ;  /* 0x0000000109090836 */ /* 0x000fc60000000000 */
[----:B------:R-:W-:-:S13]  /*0360*/  ISETP.GE.U32.AND P1, PT, R7, UR6, PT ;  /* 0x0000000607007c0c */ /* 0x000fda000bf26070 */
[----:B------:R-:W-:Y:S01]  /*0370*/  @P1 VIADD R9, R9, 0x1 ;  /* 0x0000000109091836 */ /* 0x000fe20000000000 */
[----:B------:R-:W-:-:S05]  /*0380*/  @!P2 LOP3.LUT R9, RZ, UR6, RZ, 0x33, !PT ;  /* 0x00000006ff09ac12 */ /* 0x000fca000f8e33ff */
[----:B----4-:R-:W-:-:S07]  /*0390*/  IMAD.IADD R2, R6, 0x1, R9 ;  /* 0x0000000106027824 */ /* 0x010fce00078e0209 */
.L_x_757:
[----:B------:R-:W-:Y:S01]  /*03a0*/  ISETP.GE.AND P0, PT, R5, UR8, PT ;  /* 0x0000000805007c0c */ /* 0x000fe2000bf06270 */
[----:B------:R-:W-:-:S12]  /*03b0*/  BSSY.RECONVERGENT B0, `(.L_x_738) ;  /* 0x0000100000007945 */ /* 0x000fd80003800200 */
[----:B0123--:R-:W-:Y:S05]  /*03c0*/  @P0 BRA `(.L_x_739) ;  /* 0x0000000c00f80947 */ /* 0x00ffea0003800000 */
[----:B------:R-:W0:Y:S01]  /*03d0*/  LDC R7, c[0x0][0x388] ;  /* 0x0000e200ff077b82 */ /* 0x000e220000000800 */
[----:B------:R-:W1:Y:S01]  /*03e0*/  LDCU.64 UR10, c[0x0][0x390] ;  /* 0x00007200ff0a77ac */ /* 0x000e620008000a00 */
[----:B------:R-:W-:Y:S01]  /*03f0*/  LOP3.LUT R9, R2, 0x3, RZ, 0xc0, !PT ;  /* 0x0000000302097812 */ /* 0x000fe200078ec0ff */
[----:B------:R-:W-:Y:S01]  /*0400*/  BSSY.RECONVERGENT B1, `(.L_x_740) ;  /* 0x000006e000017945 */ /* 0x000fe20003800200 */
[----:B------:R-:W-:Y:S02]  /*0410*/  MOV R31, R5 ;  /* 0x00000005001f7202 */ /* 0x000fe40000000f00 */
[----:B------:R-:W-:Y:S02]  /*0420*/  ISETP.NE.AND P0, PT, R9, 0x3, PT ;  /* 0x000000030900780c */ /* 0x000fe40003f05270 */
[----:B------:R-:W2:Y:S01]  /*0430*/  LDC.64 R16, c[0x0][0x380] ;  /* 0x0000e000ff107b82 */ /* 0x000ea20000000a00 */
[----:B-1----:R-:W-:-:S05]  /*0440*/  IADD3.X R6, PT, PT, R0, UR11, RZ, PT, !PT ;  /* 0x0000000b00067c10 */ /* 0x002fca000bffe4ff */
[----:B0-----:R-:W-:-:S04]  /*0450*/  IMAD R7, R6, R7, UR10 ;  /* 0x0000000a06077e24 */ /* 0x001fc8000f8e0207 */
[----:B--2---:R-:W-:Y:S01]  /*0460*/  IMAD.WIDE R16, R7, 0x8, R16 ;  /* 0x0000000807107825 */ /* 0x004fe200078e0210 */
[----:B------:R-:W-:Y:S06]  /*0470*/  @!P0 BRA `(.L_x_741) ;  /* 0x0000000400988947 */ /* 0x000fec0003800000 */
[----:B------:R-:W-:Y:S01]  /*0480*/  IMAD.U32 R20, RZ, RZ, UR4 ;  /* 0x00000004ff147e24 */ /* 0x000fe2000f8e00ff */
[----:B------:R-:W2:Y:S01]  /*0490*/  LDG.E.64 R18, desc[UR14][R16.64] ;  /* 0x0000000e10127981 */ /* 0x000ea2000c1e1b00 */
[----:B------:R-:W-:-:S03]  /*04a0*/  IMAD.U32 R21, RZ, RZ, UR5 ;  /* 0x00000005ff157e24 */ /* 0x000fc6000f8e00ff */
[----:B------:R-:W2:Y:S04]  /*04b0*/  LDG.E.64 R6, desc[UR14][R12.64+0x8] ;  /* 0x0000080e0c067981 */ /* 0x000ea8000c1e1b00 */
[----:B------:R-:W3:Y:S01]  /*04c0*/  LDG.E.64 R20, desc[UR14][R20.64] ;  /* 0x0000000e14147981 */ /* 0x000ee2000c1e1b00 */
[----:B------:R-:W-:Y:S01]  /*04d0*/  IMAD.MOV.U32 R10, RZ, RZ, 0x1 ;  /* 0x00000001ff0a7424 */ /* 0x000fe200078e00ff */
        /* <DEDUP_REMOVED lines=15> */
[----:B------:R-:W-:Y:S02]  /*05d0*/  MOV R23, R21 ;  /* 0x0000001500177202 */ /* 0x000fe40000000f00 */
[----:B------:R-:W-:-:S07]  /*05e0*/  MOV R6, 0x600 ;  /* 0x0000060000067802 */ /* 0x000fce0000000f00 */
[----:B------:R-:W-:Y:S05]  /*05f0*/  CALL.REL.NOINC `($__internal_2_$__cuda_sm20_div_rn_f64_full) ;  /* 0x0000000c00807944 */ /* 0x000fea0003c00000 */
[----:B------:R-:W-:Y:S02]  /*0600*/  IMAD.MOV.U32 R6, RZ, RZ, R24 ;  /* 0x000000ffff067224 */ /* 0x000fe400078e0018 */
[----:B------:R-:W-:-:S07]  /*0610*/  IMAD.MOV.U32 R7, RZ, RZ, R25 ;  /* 0x000000ffff077224 */ /* 0x000fce00078e0019 */
.L_x_743:
[----:B------:R-:W-:Y:S05]  /*0620*/  BSYNC.RECONVERGENT B2 ;  /* 0x0000000000027941 */ /* 0x000fea0003800200 */
.L_x_742:
[----:B------:R-:W-:-:S05]  /*0630*/  IMAD.WIDE R10, R5, 0x8, R16 ;  /* 0x00000008050a7825 */ /* 0x000fca00078e0210 */
[----:B------:R-:W2:Y:S01]  /*0640*/  LDG.E.64 R18, desc[UR14][R10.64+0x8] ;  /* 0x0000080e0a127981 */ /* 0x000ea2000c1e1b00 */
[----:B------:R-:W-:Y:S01]  /*0650*/  ISETP.NE.AND P0, PT, R9, RZ, PT ;  /* 0x000000ff0900720c */ /* 0x000fe20003f05270 */
[----:B------:R-:W-:Y:S01]  /*0660*/  IMAD.MOV.U32 R31, RZ, RZ, R4 ;  /* 0x000000ffff1f7224 */ /* 0x000fe200078e0004 */
[----:B--2---:R-:W-:-:S07]  /*0670*/  DADD R18, R18, -R6 ;  /* 0x0000000012127229 */ /* 0x004fce0000000806 */
[----:B------:R0:W-:Y:S04]  /*0680*/  STG.E.64 desc[UR14][R10.64+0x8], R18 ;  /* 0x000008120a007986 */ /* 0x0001e8000c101b0e */
[----:B------:R-:W-:Y:S05]  /*0690*/  @!P0 BRA `(.L_x_741) ;  /* 0x0000000400108947 */ /* 0x000fea0003800000 */
[----:B------:R-:W-:Y:S01]  /*06a0*/  MOV R20, UR4 ;  /* 0x0000000400147c02 */ /* 0x000fe20008000f00 */
[----:B------:R-:W-:Y:S01]  /*06b0*/  IMAD.U32 R21, RZ, RZ, UR5 ;  /* 0x00000005ff157e24 */ /* 0x000fe2000f8e00ff */
[----:B0-----:R-:W2:Y:S05]  /*06c0*/  LDG.E.64 R18, desc[UR14][R16.64] ;  /* 0x0000000e10127981 */ /* 0x001eaa000c1e1b00 */
[----:B------:R-:W3:Y:S01]  /*06d0*/  LDG.E.64 R20, desc[UR14][R20.64] ;  /* 0x0000000e14147981 */ /* 0x000ee2000c1e1b00 */
[----:B------:R-:W-:-:S04]  /*06e0*/  IMAD.MOV.U32 R7, RZ, RZ, 0x8 ;  /* 0x00000008ff077424 */ /* 0x000fc800078e00ff */
[----:B------:R-:W-:-:S06]  /*06f0*/  IMAD.WIDE R6, R4, R7, UR4 ;  /* 0x0000000404067e25 */ /* 0x000fcc000f8e0207 */
[----:B------:R-:W2:Y:S01]  /*0700*/  LDG.E.64 R6, desc[UR14][R6.64+0x8] ;  /* 0x0000080e06067981 */ /* 0x000ea2000c1e1b00 */
        /* <DEDUP_REMOVED lines=21> */
.L_x_745:
[----:B------:R-:W-:Y:S05]  /*0860*/  BSYNC.RECONVERGENT B2 ;  /* 0x0000000000027941 */ /* 0x000fea0003800200 */
.L_x_744:
[----:B------:R-:W-:-:S05]  /*0870*/  IMAD.WIDE R10, R4, 0x8, R16 ;  /* 0x00000008040a7825 */ /* 0x000fca00078e0210 */
[----:B------:R-:W2:Y:S01]  /*0880*/  LDG.E.64 R18, desc[UR14][R10.64+0x8] ;  /* 0x0000080e0a127981 */ /* 0x000ea2000c1e1b00 */
[----:B------:R-:W-:Y:S01]  /*0890*/  ISETP.NE.AND P0, PT, R9, 0x1, PT ;  /* 0x000000010900780c */ /* 0x000fe20003f05270 */
[----:B------:R-:W-:Y:S01]  /*08a0*/  IMAD.MOV.U32 R31, RZ, RZ, R3 ;  /* 0x000000ffff1f7224 */ /* 0x000fe200078e0003 */
[----:B--2---:R-:W-:-:S07]  /*08b0*/  DADD R18, R18, -R6 ;  /* 0x0000000012127229 */ /* 0x004fce0000000806 */
[----:B------:R1:W-:Y:S04]  /*08c0*/  STG.E.64 desc[UR14][R10.64+0x8], R18 ;  /* 0x000008120a007986 */ /* 0x0003e8000c101b0e */
[----:B------:R-:W-:Y:S05]  /*08d0*/  @!P0 BRA `(.L_x_741) ;  /* 0x0000000000808947 */ /* 0x000fea0003800000 */
[----:B------:R-:W-:Y:S01]  /*08e0*/  MOV R20, UR4 ;  /* 0x0000000400147c02 */ /* 0x000fe20008000f00 */
[----:B------:R-:W-:Y:S01]  /*08f0*/  IMAD.U32 R21, RZ, RZ, UR5 ;  /* 0x00000005ff157e24 */ /* 0x000fe2000f8e00ff */
[----:B-1----:R-:W2:Y:S04]  /*0900*/  LDG.E.64 R18, desc[UR14][R16.64] ;  /* 0x0000000e10127981 */ /* 0x002ea8000c1e1b00 */
[----:B------:R-:W2:Y:S04]  /*0910*/  LDG.E.64 R6, desc[UR14][R14.64+0x8] ;  /* 0x0000080e0e067981 */ /* 0x000ea8000c1e1b00 */
[----:B------:R-:W3:Y:S01]  /*0920*/  LDG.E.64 R20, desc[UR14][R20.64] ;  /* 0x0000000e14147981 */ /* 0x000ee2000c1e1b00 */
[----:B------:R-:W-:Y:S01]  /*0930*/  IMAD.MOV.U32 R8, RZ, RZ, 0x1 ;  /* 0x00000001ff087424 */ /* 0x000fe200078e00ff */
[----:B------:R-:W-:Y:S01]  /*0940*/  BSSY.RECONVERGENT B2, `(.L_x_746) ;  /* 0x0000015000027945 */ /* 0x000fe20003800200 */
[----:B------:R-:W-:Y:S01]  /*0950*/  VIADD R31, R3, UR6 ;  /* 0x00000006031f7c36 */ /* 0x000fe20008000000 */
[----:B---3--:R-:W0:Y:S03]  /*0960*/  MUFU.RCP64H R9, R21 ;  /* 0x0000001500097308 */ /* 0x008e260000001800 */
        /* <DEDUP_REMOVED lines=18> */
.L_x_747:
[----:B------:R-:W-:Y:S05]  /*0a90*/  BSYNC.RECONVERGENT B2 ;  /* 0x0000000000027941 */ /* 0x000fea0003800200 */
.L_x_746:
[----:B------:R-:W-:-:S05]  /*0aa0*/  IMAD.WIDE R8, R3, 0x8, R16 ;  /* 0x0000000803087825 */ /* 0x000fca00078e0210 */
[----:B------:R-:W2:Y:S02]  /*0ab0*/  LDG.E.64 R10, desc[UR14][R8.64+0x8] ;  /* 0x0000080e080a7981 */ /* 0x000ea4000c1e1b00 */
[----:B--2---:R-:W-:-:S07]  /*0ac0*/  DADD R10, R10, -R6 ;  /* 0x000000000a0a7229 */ /* 0x004fce0000000806 */
[----:B------:R2:W-:Y:S04]  /*0ad0*/  STG.E.64 desc[UR14][R8.64+0x8], R10 ;  /* 0x0000080a08007986 */ /* 0x0005e8000c101b0e */
.L_x_741:
[----:B------:R-:W-:Y:S05]  /*0ae0*/  BSYNC.RECONVERGENT B1 ;  /* 0x0000000000017941 */ /* 0x000fea0003800200 */
.L_x_740:
[----:B------:R-:W-:-:S13]  /*0af0*/  ISETP.GE.U32.AND P0, PT, R2, 0x3, PT ;  /* 0x000000030200780c */ /* 0x000fda0003f06070 */
[----:B------:R-:W-:Y:S05]  /*0b00*/  @!P0 BRA `(.L_x_739) ;  /* 0x0000000800288947 */ /* 0x000fea0003800000 */
.L_x_756:
[----:B------:R-:W-:Y:S01]  /*0b10*/  IMAD.U32 R20, RZ, RZ, UR4 ;  /* 0x00000004ff147e24 */ /* 0x000fe2000f8e00ff */
[----:B------:R-:W-:Y:S01]  /*0b20*/  MOV R21, UR5 ;  /* 0x0000000500157c02 */ /* 0x000fe20008000f00 */
[----:B------:R-:W-:Y:S01]  /*0b30*/  IMAD.MOV.U32 R6, RZ, RZ, 0x8 ;  /* 0x00000008ff067424 */ /* 0x000fe200078e00ff */
[----:B01-3--:R-:W3:Y:S04]  /*0b40*/  LDG.E.64 R18, desc[UR14][R16.64] ;  /* 0x0000000e10127981 */ /* 0x00bee8000c1e1b00 */
[----:B------:R-:W4:Y:S01]  /*0b50*/  LDG.E.64 R20, desc[UR14][R20.64] ;  /* 0x0000000e14147981 */ /* 0x000f22000c1e1b00 */
[----:B------:R-:W-:-:S06]  /*0b60*/  IMAD.WIDE R6, R31, R6, UR4 ;  /* 0x000000041f067e25 */ /* 0x000fcc000f8e0206 */
[----:B------:R-:W3:Y:S01]  /*0b70*/  LDG.E.64 R6, desc[UR14][R6.64+0x8] ;  /* 0x0000080e06067981 */ /* 0x000ee2000c1e1b00 */
[----:B--2---:R-:W-:Y:S01]  /*0b80*/  IMAD.MOV.U32 R8, RZ, RZ, 0x1 ;  /* 0x00000001ff087424 */ /* 0x004fe200078e00ff */
[----:B------:R-:W-:Y:S01]  /*0b90*/  BSSY.RECONVERGENT B1, `(.L_x_748) ;  /* 0x0000014000017945 */ /* 0x000fe20003800200 */
[----:B----4-:R-:W0:Y:S04]  /*0ba0*/  MUFU.RCP64H R9, R21 ;  /* 0x0000001500097308 */ /* 0x010e280000001800 */
[----:B0-----:R-:W-:-:S08]  /*0bb0*/  DFMA R10, -R20, R8, 1 ;  /* 0x3ff00000140a742b */ /* 0x001fd00000000108 */
[----:B------:R-:W-:-:S08]  /*0bc0*/  DFMA R10, R10, R10, R10 ;  /* 0x0000000a0a0a722b */ /* 0x000fd0000000000a */
[----:B------:R-:W-:-:S08]  /*0bd0*/  DFMA R10, R8, R10, R8 ;  /* 0x0000000a080a722b */ /* 0x000fd00000000008 */
[----:B------:R-:W-:Y:S02]  /*0be0*/  DFMA R8, -R20, R10, 1 ;  /* 0x3ff000001408742b */ /* 0x000fe4000000010a */
[----:B---3--:R-:W-:-:S06]  /*0bf0*/  DMUL R18, R18, R6 ;  /* 0x0000000612127228 */ /* 0x008fcc0000000000 */
        /* <DEDUP_REMOVED lines=9> */
[----:B------:R-:W-:-:S07]  /*0c90*/  MOV R6, 0xcb0 ;  /* 0x00000cb000067802 */ /* 0x000fce0000000f00 */
[----:B------:R-:W-:Y:S05]  /*0ca0*/  CALL.REL.NOINC `($__internal_2_$__cuda_sm20_div_rn_f64_full) ;  /* 0x0000000400d47944 */ /* 0x000fea0003c00000 */
[----:B------:R-:W-:Y:S01]  /*0cb0*/  MOV R6, R24 ;  /* 0x0000001800067202 */ /* 0x000fe20000000f00 */
[----:B------:R-:W-:-:S07]  /*0cc0*/  IMAD.MOV.U32 R7, RZ, RZ, R25 ;  /* 0x000000ffff077224 */ /* 0x000fce00078e0019 */
.L_x_749:
[----:B------:R-:W-:Y:S05]  /*0cd0*/  BSYNC.RECONVERGENT B1 ;  /* 0x0000000000017941 */ /* 0x000fea0003800200 */
.L_x_748:
[----:B------:R-:W-:-:S05]  /*0ce0*/  IMAD.WIDE R10, R31, 0x8, R16 ;  /* 0x000000081f0a7825 */ /* 0x000fca00078e0210 */
[----:B------:R-:W2:Y:S01]  /*0cf0*/  LDG.E.64 R8, desc[UR14][R10.64+0x8] ;  /* 0x0000080e0a087981 */ /* 0x000ea2000c1e1b00 */
[----:B------:R-:W-:Y:S02]  /*0d00*/  IMAD.U32 R20, RZ, RZ, UR4 ;  /* 0x00000004ff147e24 */ /* 0x000fe4000f8e00ff */
[----:B------:R-:W-:Y:S02]  /*0d10*/  IMAD.U32 R21, RZ, RZ, UR5 ;  /* 0x00000005ff157e24 */ /* 0x000fe4000f8e00ff */
[----:B------:R-:W-:Y:S01]  /*0d20*/  IMAD.MOV.U32 R22, RZ, RZ, 0x8 ;  /* 0x00000008ff167424 */ /* 0x000fe200078e00ff */
[----:B--2---:R-:W-:-:S07]  /*0d30*/  DADD R6, R8, -R6 ;  /* 0x0000000008067229 */ /* 0x004fce0000000806 */
[----:B------:R0:W-:Y:S04]  /*0d40*/  STG.E.64 desc[UR14][R10.64+0x8], R6 ;  /* 0x000008060a007986 */ /* 0x0001e8000c101b0e */
[----:B------:R-:W2:Y:S01]  /*0d50*/  LDG.E.64 R20, desc[UR14][R20.64] ;  /* 0x0000000e14147981 */ /* 0x000ea2000c1e1b00 */
[----:B------:R-:W-:-:S03]  /*0d60*/  IADD3 R9, PT, PT, R31, UR6, RZ ;  /* 0x000000061f097c10 */ /* 0x000fc6000fffe0ff */
[----:B------:R-:W3:Y:S02]  /*0d70*/  LDG.E.64 R18, desc[UR14][R16.64] ;  /* 0x0000000e10127981 */ /* 0x000ee4000c1e1b00 */
[----:B------:R-:W-:-:S06]  /*0d80*/  IMAD.WIDE R22, R9, R22, UR4 ;  /* 0x0000000409167e25 */ /* 0x000fcc000f8e0216 */
[----:B------:R-:W3:Y:S01]  /*0d90*/  LDG.E.64 R22, desc[UR14][R22.64+0x8] ;  /* 0x0000080e16167981 */ /* 0x000ee2000c1e1b00 */
[----:B------:R-:W-:Y:S01]  /*0da0*/  IMAD.MOV.U32 R24, RZ, RZ, 0x1 ;  /* 0x00000001ff187424 */ /* 0x000fe200078e00ff */
[----:B------:R-:W-:Y:S01]  /*0db0*/  BSSY.RECONVERGENT B1, `(.L_x_750) ;  /* 0x0000014000017945 */ /* 0x000fe20003800200 */
[----:B--2---:R-:W1:Y:S04]  /*0dc0*/  MUFU.RCP64H R25, R21 ;  /* 0x0000001500197308 */ /* 0x004e680000001800 */
[----:B-1----:R-:W-:-:S08]  /*0dd0*/  DFMA R26, -R20, R24, 1 ;  /* 0x3ff00000141a742b */ /* 0x002fd00000000118 */
[----:B------:R-:W-:-:S08]  /*0de0*/  DFMA R26, R26, R26, R26 ;  /* 0x0000001a1a1a722b */ /* 0x000fd0000000001a */
[----:B------:R-:W-:-:S08]  /*0df0*/  DFMA R26, R24, R26, R24 ;  /* 0x0000001a181a722b */ /* 0x000fd00000000018 */
[----:B0-----:R-:W-:Y:S02]  /*0e00*/  DFMA R6, -R20, R26, 1 ;  /* 0x3ff000001406742b */ /* 0x001fe4000000011a */
        /* <DEDUP_REMOVED lines=14> */
.L_x_751:
[----:B------:R-:W-:Y:S05]  /*0ef0*/  BSYNC.RECONVERGENT B1 ;  /* 0x0000000000017941 */ /* 0x000fea0003800200 */
.L_x_750:
[----:B------:R-:W-:-:S05]  /*0f00*/  IMAD.WIDE R10, R9, 0x8, R16 ;  /* 0x00000008090a7825 */ /* 0x000fca00078e0210 */
[----:B------:R-:W2:Y:S01]  /*0f10*/  LDG.E.64 R18, desc[UR14][R10.64+0x8] ;  /* 0x0000080e0a127981 */ /* 0x000ea2000c1e1b00 */
[----:B------:R-:W-:Y:S02]  /*0f20*/  IMAD.U32 R20, RZ, RZ, UR4 ;  /* 0x00000004ff147e24 */ /* 0x000fe4000f8e00ff */
[----:B------:R-:W-:Y:S01]  /*0f30*/  IMAD.U32 R21, RZ, RZ, UR5 ;  /* 0x00000005ff157e24 */ /* 0x000fe2000f8e00ff */
[----:B------:R-:W-:Y:S01]  /*0f40*/  IADD3 R9, PT, PT, R9, UR6, RZ ;  /* 0x0000000609097c10 */ /* 0x000fe2000fffe0ff */
[----:B------:R-:W-:-:S04]  /*0f50*/  IMAD.MOV.U32 R22, RZ, RZ, 0x8 ;  /* 0x00000008ff167424 */ /* 0x000fc800078e00ff */
[----:B------:R-:W-:Y:S01]  /*0f60*/  IMAD.WIDE R22, R9, R22, UR4 ;  /* 0x0000000409167e25 */ /* 0x000fe2000f8e0216 */
[----:B--2---:R-:W-:-:S07]  /*0f70*/  DADD R18, R18, -R6 ;  /* 0x0000000012127229 */ /* 0x004fce0000000806 */
[----:B------:R0:W-:Y:S04]  /*0f80*/  STG.E.64 desc[UR14][R10.64+0x8], R18 ;  /* 0x000008120a007986 */ /* 0x0001e8000c101b0e */
[----:B------:R-:W2:Y:S04]  /*0f90*/  LDG.E.64 R20, desc[UR14][R20.64] ;  /* 0x0000000e14147981 */ /* 0x000ea8000c1e1b00 */
[----:B------:R-:W0:Y:S04]  /*0fa0*/  LDG.E.64 R22, desc[UR14][R22.64+0x8] ;  /* 0x0000080e16167981 */ /* 0x000e28000c1e1b00 */
[----:B------:R-:W0:Y:S01]  /*0fb0*/  LDG.E.64 R6, desc[UR14][R16.64] ;  /* 0x0000000e10067981 */ /* 0x000e22000c1e1b00 */
[----:B------:R-:W-:Y:S01]  /*0fc0*/  IMAD.MOV.U32 R24, RZ, RZ, 0x1 ;  /* 0x00000001ff187424 */ /* 0x000fe200078e00ff */
[----:B------:R-:W-:Y:S01]  /*0fd0*/  BSSY.RECONVERGENT B1, `(.L_x_752) ;  /* 0x0000014000017945 */ /* 0x000fe20003800200 */
[----:B--2---:R-:W1:Y:S01]  /*0fe0*/  MUFU.RCP64H R25, R21 ;  /* 0x0000001500197308 */ /* 0x004e620000001800 */
[----:B0-----:R-:W-:-:S03]  /*0ff0*/  DMUL R18, R6, R22 ;  /* 0x0000001606127228 */ /* 0x001fc60000000000 */
[----:B-1----:R-:W-:-:S07]  /*1000*/  DFMA R26, -R20, R24, 1 ;  /* 0x3ff00000141a742b */ /* 0x002fce0000000118 */
[----:B------:R-:W-:Y:S01]  /*1010*/  FSETP.GEU.AND P1, PT, |R19|, 6.5827683646048100446e-37, PT ;  /* 0x036000001300780b */ /* 0x000fe20003f2e200 */
        /* <DEDUP_REMOVED lines=15> */
.L_x_753:
[----:B------:R-:W-:Y:S05]  /*1110*/  BSYNC.RECONVERGENT B1 ;  /* 0x0000000000017941 */ /* 0x000fea0003800200 */
.L_x_752:
        /* <DEDUP_REMOVED lines=33> */
.L_x_755:
[----:B------:R-:W-:Y:S05]  /*1330*/  BSYNC.RECONVERGENT B1 ;  /* 0x0000000000017941 */ /* 0x000fea0003800200 */
.L_x_754:
[----:B------:R-:W-:-:S05]  /*1340*/  IMAD.WIDE R10, R9, 0x8, R16 ;  /* 0x00000008090a7825 */ /* 0x000fca00078e0210 */
[----:B------:R-:W2:Y:S01]  /*1350*/  LDG.E.64 R18, desc[UR14][R10.64+0x8] ;  /* 0x0000080e0a127981 */ /* 0x000ea2000c1e1b00 */
[----:B------:R-:W-:-:S05]  /*1360*/  VIADD R31, R9, UR6 ;  /* 0x00000006091f7c36 */ /* 0x000fca0008000000 */
[----:B------:R-:W-:Y:S01]  /*1370*/  ISETP.GE.AND P0, PT, R31, UR8, PT ;  /* 0x000000081f007c0c */ /* 0x000fe2000bf06270 */
[----:B--2---:R-:W-:-:S07]  /*1380*/  DADD R18, R18, -R6 ;  /* 0x0000000012127229 */ /* 0x004fce0000000806 */
[----:B------:R3:W-:Y:S05]  /*1390*/  STG.E.64 desc[UR14][R10.64+0x8], R18 ;  /* 0x000008120a007986 */ /* 0x0007ea000c101b0e */
[----:B------:R-:W-:Y:S05]  /*13a0*/  @!P0 BRA `(.L_x_756) ;  /* 0xfffffff400d88947 */ /* 0x000fea000383ffff */
.L_x_739:
[----:B------:R-:W-:Y:S05]  /*13b0*/  BSYNC.RECONVERGENT B0 ;  /* 0x0000000000007941 */ /* 0x000fea0003800200 */
.L_x_738:
[----:B------:R-:W-:-:S05]  /*13c0*/  VIADD R0, R0, UR9 ;  /* 0x0000000900007c36 */ /* 0x000fca0008000000 */
[----:B------:R-:W-:-:S13]  /*13d0*/  ISETP.GE.AND P0, PT, R0, UR7, PT ;  /* 0x0000000700007c0c */ /* 0x000fda000bf06270 */
[----:B------:R-:W-:Y:S05]  /*13e0*/  @!P0 BRA `(.L_x_757) ;  /* 0xffffffec00ec8947 */ /* 0x000fea000383ffff */
[----:B------:R-:W-:Y:S05]  /*13f0*/  EXIT ;  /* 0x000000000000794d */ /* 0x000fea0003800000 */
        .weak           $__internal_2_$__cuda_sm20_div_rn_f64_full
        .type           $__internal_2_$__cuda_sm20_div_rn_f64_full,@function
        .size           $__internal_2_$__cuda_sm20_div_rn_f64_full,(.L_x_771 - $__internal_2_$__cuda_sm20_div_rn_f64_full)
$__internal_2_$__cuda_sm20_div_rn_f64_full:
[----:B------:R-:W-:Y:S01]  /*1400*/  FSETP.GEU.AND P2, PT, |R19|, 1.469367938527859385e-39, PT ;  /* 0x001000001300780b */ /* 0x000fe20003f4e200 */
[----:B------:R-:W-:Y:S01]  /*1410*/  IMAD.MOV.U32 R10, RZ, RZ, R18 ;  /* 0x000000ffff0a7224 */ /* 0x000fe200078e0012 */
[C---:B------:R-:W-:Y:S01]  /*1420*/  FSETP.GEU.AND P0, PT, |R23|.reuse, 1.469367938527859385e-39, PT ;  /* 0x001000001700780b */ /* 0x040fe20003f0e200 */
[----:B------:R-:W-:Y:S01]  /*1430*/  BSSY.RECONVERGENT B3, `(.L_x_758) ;  /* 0x0000054000037945 */ /* 0x000fe20003800200 */
[----:B------:R-:W-:Y:S02]  /*1440*/  MOV R22, R20 ;  /* 0x0000001400167202 */ /* 0x000fe40000000f00 */
[----:B------:R-:W-:Y:S02]  /*1450*/  LOP3.LUT R21, R23, 0x800fffff, RZ, 0xc0, !PT ;  /* 0x800fffff17157812 */ /* 0x000fe400078ec0ff */
[----:B------:R-:W-:Y:S02]  /*1460*/  LOP3.LUT R7, R19, 0x7ff00000, RZ, 0xc0, !PT ;  /* 0x7ff0000013077812 */ /* 0x000fe400078ec0ff */
[----:B------:R-:W-:-:S02]  /*1470*/  LOP3.LUT R21, R21, 0x3ff00000, RZ, 0xfc, !PT ;  /* 0x3ff0000015157812 */ /* 0x000fc400078efcff */
[C---:B------:R-:W-:Y:S01]  /*1480*/  LOP3.LUT R30, R23.reuse, 0x7ff00000, RZ, 0xc0, !PT ;  /* 0x7ff00000171e7812 */ /* 0x040fe200078ec0ff */
[----:B------:R-:W-:Y:S01]  /*1490*/  @!P2 IMAD.MOV.U32 R24, RZ, RZ, RZ ;  /* 0x000000ffff18a224 */ /* 0x000fe200078e00ff */
[----:B------:R-:W-:Y:S01]  /*14a0*/  @!P2 LOP3.LUT R8, R23, 0x7ff00000, RZ, 0xc0, !PT ;  /* 0x7ff000001708a812 */ /* 0x000fe200078ec0ff */
[----:B------:R-:W-:Y:S01]  /*14b0*/  @!P0 DMUL R20, R22, 8.98846567431157953865e+307 ;  /* 0x7fe0000016148828 */ /* 0x000fe20000000000 */
[C---:B------:R-:W-:Y:S02]  /*14c0*/  ISETP.GE.U32.AND P1, PT, R7.reuse, R30, PT ;  /* 0x0000001e0700720c */ /* 0x040fe40003f26070 */
[----:B------:R-:W-:Y:S01]  /*14d0*/  @!P2 ISETP.GE.U32.AND P3, PT, R7, R8, PT ;  /* 0x000000080700a20c */ /* 0x000fe20003f66070 */
[----:B------:R-:W-:Y:S01]  /*14e0*/  IMAD.MOV.U32 R8, RZ, RZ, 0x1ca00000 ;  /* 0x1ca00000ff087424 */ /* 0x000fe200078e00ff */
[----:B------:R-:W-:Y:S01]  /*14f0*/  MOV R26, 0x1 ;  /* 0x00000001001a7802 */ /* 0x000fe20000000f00 */
        /* <DEDUP_REMOVED lines=9> */
[----:B------:R-:W-:-:S08]  /*1590*/  DFMA R24, R24, R24, R24 ;  /* 0x000000181818722b */ /* 0x000fd00000000018 */
[----:B------:R-:W-:-:S08]  /*15a0*/  DFMA R24, R26, R24, R26 ;  /* 0x000000181a18722b */ /* 0x000fd0000000001a */
[----:B------:R-:W-:-:S08]  /*15b0*/  DFMA R26, R24, -R20, 1 ;  /* 0x3ff00000181a742b */ /* 0x000fd00000000814 */
[----:B------:R-:W-:-:S08]  /*15c0*/  DFMA R24, R24, R26, R24 ;  /* 0x0000001a1818722b */ /* 0x000fd00000000018 */
[----:B------:R-:W-:-:S08]  /*15d0*/  DMUL R26, R24, R10 ;  /* 0x0000000a181a7228 */ /* 0x000fd00000000000 */
[----:B------:R-:W-:-:S08]  /*15e0*/  DFMA R28, R26, -R20, R10 ;  /* 0x800000141a1c722b */ /* 0x000fd0000000000a */
[----:B------:R-:W-:Y:S01]  /*15f0*/  DFMA R28, R24, R28, R26 ;  /* 0x0000001c181c722b */ /* 0x000fe2000000001a */
[----:B------:R-:W-:Y:S01]  /*1600*/  IMAD.MOV.U32 R27, RZ, RZ, R7 ;  /* 0x000000ffff1b7224 */ /* 0x000fe200078e0007 */
[----:B------:R-:W-:-:S05]  /*1610*/  @!P2 LOP3.LUT R27, R11, 0x7ff00000, RZ, 0xc0, !PT ;  /* 0x7ff000000b1ba812 */ /* 0x000fca00078ec0ff */
[----:B------:R-:W-:-:S05]  /*1620*/  VIADD R24, R27, 0xffffffff ;  /* 0xffffffff1b187836 */ /* 0x000fca0000000000 */
[----:B------:R-:W-:Y:S01]  /*1630*/  ISETP.GT.U32.AND P0, PT, R24, 0x7feffffe, PT ;  /* 0x7feffffe1800780c */ /* 0x000fe20003f04070 */
[----:B------:R-:W-:-:S05]  /*1640*/  VIADD R24, R30, 0xffffffff ;  /* 0xffffffff1e187836 */ /* 0x000fca0000000000 */
[----:B------:R-:W-:-:S13]  /*1650*/  ISETP.GT.U32.OR P0, PT, R24, 0x7feffffe, P0 ;  /* 0x7feffffe1800780c */ /* 0x000fda0000704470 */
[----:B------:R-:W-:Y:S05]  /*1660*/  @P0 BRA `(.L_x_759) ;  /* 0x00000000006c0947 */ /* 0x000fea0003800000 */
[----:B------:R-:W-:-:S04]  /*1670*/  LOP3.LUT R24, R23, 0x7ff00000, RZ, 0xc0, !PT ;  /* 0x7ff0000017187812 */ /* 0x000fc800078ec0ff */
[CC--:B------:R-:W-:Y:S02]  /*1680*/  VIADDMNMX R18, R7.reuse, -R24.reuse, 0xb9600000, !PT ;  /* 0xb960000007127446 */ /* 0x0c0fe40007800918 */
[----:B------:R-:W-:Y:S02]  /*1690*/  ISETP.GE.U32.AND P0, PT, R7, R24, PT ;  /* 0x000000180700720c */ /* 0x000fe40003f06070 */
[----:B------:R-:W-:Y:S01]  /*16a0*/  VIMNMX R7, PT, PT, R18, 0x46a00000, PT ;  /* 0x46a0000012077848 */ /* 0x000fe20003fe0100 */
[----:B------:R-:W-:Y:S01]  /*16b0*/  IMAD.MOV.U32 R18, RZ, RZ, RZ ;  /* 0x000000ffff127224 */ /* 0x000fe200078e00ff */
[----:B------:R-:W-:-:S04]  /*16c0*/  SEL R8, R8, 0x63400000, !P0 ;  /* 0x6340000008087807 */ /* 0x000fc80004000000 */
[----:B------:R-:W-:-:S05]  /*16d0*/  IADD3 R7, PT, PT, -R8, R7, RZ ;  /* 0x0000000708077210 */ /* 0x000fca0007ffe1ff */
        /* <DEDUP_REMOVED lines=10> */
[C---:B------:R-:W-:Y:S01]  /*1780*/  IADD3 R11, PT, PT, -R7.reuse, RZ, RZ ;  /* 0x000000ff070b7210 */ /* 0x040fe20007ffe1ff */
[----:B------:R-:W-:Y:S01]  /*1790*/  IMAD.MOV.U32 R10, RZ, RZ, RZ ;  /* 0x000000ffff0a7224 */ /* 0x000fe200078e00ff */
[----:B------:R-:W-:Y:S01]  /*17a0*/  DMUL.RP R18, R28, R18 ;  /* 0x000000121c127228 */ /* 0x000fe20000008000 */
[----:B------:R-:W-:-:S04]  /*17b0*/  IADD3 R7, PT, PT, -R7, -0x43300000, RZ ;  /* 0xbcd0000007077810 */ /* 0x000fc80007ffe1ff */
[----:B------:R-:W-:-:S05]  /*17c0*/  DFMA R10, R24, -R10, R28 ;  /* 0x8000000a180a722b */ /* 0x000fca000000001c */
[----:B------:R-:W-:-:S05]  /*17d0*/  LOP3.LUT R23, R19, R23, RZ, 0x3c, !PT ;  /* 0x0000001713177212 */ /* 0x000fca00078e3cff */
[----:B------:R-:W-:-:S04]  /*17e0*/  FSETP.NEU.AND P0, PT, |R11|, R7, PT ;  /* 0x000000070b00720b */ /* 0x000fc80003f0d200 */
[----:B------:R-:W-:Y:S02]  /*17f0*/  FSEL R24, R18, R24, !P0 ;  /* 0x0000001812187208 */ /* 0x000fe40004000000 */
[----:B------:R-:W-:Y:S01]  /*1800*/  FSEL R25, R23, R25, !P0 ;  /* 0x0000001917197208 */ /* 0x000fe20004000000 */
[----:B------:R-:W-:Y:S06]  /*1810*/  BRA `(.L_x_760) ;  /* 0x0000000000547947 */ /* 0x000fec0003800000 */
.L_x_759:
        /* <DEDUP_REMOVED lines=11> */
[----:B------:R-:W-:Y:S02]  /*18d0*/  @P0 LOP3.LUT R7, R25, 0x7ff00000, RZ, 0xfc, !PT ;  /* 0x7ff0000019070812 */ /* 0x000fe400078efcff */
[----:B------:R-:W-:Y:S01]  /*18e0*/  @!P0 MOV R24, RZ ;  /* 0x000000ff00188202 */ /* 0x000fe20000000f00 */
[----:B------:R-:W-:Y:S02]  /*18f0*/  @P0 IMAD.MOV.U32 R24, RZ, RZ, RZ ;  /* 0x000000ffff180224 */ /* 0x000fe400078e00ff */
[----:B------:R-:W-:Y:S01]  /*1900*/  @P0 IMAD.MOV.U32 R25, RZ, RZ, R7 ;  /* 0x000000ffff190224 */ /* 0x000fe200078e0007 */
[----:B------:R-:W-:Y:S06]  /*1910*/  BRA `(.L_x_760) ;  /* 0x0000000000147947 */ /* 0x000fec0003800000 */
.L_x_762:
[----:B------:R-:W-:Y:S01]  /*1920*/  LOP3.LUT R25, R23, 0x80000, RZ, 0xfc, !PT ;  /* 0x0008000017197812 */ /* 0x000fe200078efcff */
[----:B------:R-:W-:Y:S01]  /*1930*/  IMAD.MOV.U32 R24, RZ, RZ, R22 ;  /* 0x000000ffff187224 */ /* 0x000fe200078e0016 */
[----:B------:R-:W-:Y:S06]  /*1940*/  BRA `(.L_x_760) ;  /* 0x0000000000087947 */ /* 0x000fec0003800000 */
.L_x_761:
[----:B------:R-:W-:Y:S02]  /*1950*/  LOP3.LUT R25, R19, 0x80000, RZ, 0xfc, !PT ;  /* 0x0008000013197812 */ /* 0x000fe400078efcff */
[----:B------:R-:W-:-:S07]  /*1960*/  MOV R24, R18 ;  /* 0x0000001200187202 */ /* 0x000fce0000000f00 */
.L_x_760:
[----:B------:R-:W-:Y:S05]  /*1970*/  BSYNC.RECONVERGENT B3 ;  /* 0x0000000000037941 */ /* 0x000fea0003800200 */
.L_x_758:
[----:B------:R-:W-:-:S04]  /*1980*/  IMAD.MOV.U32 R7, RZ, RZ, 0x0 ;  /* 0x00000000ff077424 */ /* 0x000fc800078e00ff */
[----:B------:R-:W-:Y:S05]  /*1990*/  RET.REL.NODEC R6 `(_Z18direct_move_kernelPdiiii) ;  /* 0xffffffe406987950 */ /* 0x000fea0003c3ffff */
.L_x_763:
        /* <DEDUP_REMOVED lines=14> */
.L_x_771:


//--------------------- .text._Z9swap_rowsPdiiii  --------------------------
	.section	.text._Z9swap_rowsPdiiii,"ax",@progbits
	.align	128
        .global         _Z9swap_rowsPdiiii
        .type           _Z9swap_rowsPdiiii,@function
        .size           _Z9swap_rowsPdiiii,(.L_x_784 - _Z9swap_rowsPdiiii)
        .other          _Z9swap_rowsPdiiii,@"STO_CUDA_ENTRY STV_DEFAULT"
_Z9swap_rowsPdiiii:
.text._Z9swap_rowsPdiiii:
        /* <DEDUP_REMOVED lines=11> */
[----:B------:R-:W-:Y:S01]  /*00b0*/  IADD3 R4, PT, PT, R0, R7, RZ ;  /* 0x0000000700047210 */ /* 0x000fe20007ffe0ff */
[----:B------:R-:W1:Y:S01]  /*00c0*/  LDCU UR7, c[0x0][0x388] ;  /* 0x00007100ff0777ac */ /* 0x000e620008000800 */
[----:B------:R-:W-:Y:S01]  /*00d0*/  IADD3 R9, PT, PT, RZ, -R0, RZ ;  /* 0x80000000ff097210 */ /* 0x000fe20007ffe0ff */
[----:B------:R-:W-:Y:S01]  /*00e0*/  BSSY.RECONVERGENT B0, `(.L_x_764) ;  /* 0x0000031000007945 */ /* 0x000fe20003800200 */
[C---:B------:R-:W-:Y:S01]  /*00f0*/  ISETP.GE.AND P0, PT, R4.reuse, UR6, PT ;  /* 0x0000000604007c0c */ /* 0x040fe2000bf06270 */
[----:B------:R-:W2:Y:S01]  /*0100*/  LDCU.64 UR4, c[0x0][0x358] ;  /* 0x00006b00ff0477ac */ /* 0x000ea20008000a00 */
[----:B------:R-:W-:Y:S02]  /*0110*/  VIMNMX R5, PT, PT, R4, UR6, !PT ;  /* 0x0000000604057c48 */ /* 0x000fe4000ffe0100 */
[----:B------:R-:W-:Y:S02]  /*0120*/  SEL R6, RZ, 0x1, P0 ;  /* 0x00000001ff067807 */ /* 0x000fe40000000000 */
[----:B------:R-:W-:-:S02]  /*0130*/  ISETP.NE.U32.AND P2, PT, R0, RZ, PT ;  /* 0x000000ff0000720c */ /* 0x000fc40003f45070 */
[----:B------:R-:W-:Y:S01]  /*0140*/  IADD3 R5, PT, PT, R5, -R4, -R6 ;  /* 0x8000000405057210 */ /* 0x000fe20007ffe806 */
[----:B0-----:R-:W0:Y:S02]  /*0150*/  MUFU.RCP R8, R8 ;  /* 0x0000000800087308 */ /* 0x001e240000001000 */
[----:B0-----:R-:W-:-:S06]  /*0160*/  IADD3 R2, PT, PT, R8, 0xffffffe, RZ ;  /* 0x0ffffffe08027810 */ /* 0x001fcc0007ffe0ff */
[----:B------:R0:W3:Y:S02]  /*0170*/  F2I.FTZ.U32.TRUNC.NTZ R3, R2 ;  /* 0x0000000200037305 */ /* 0x0000e4000021f000 */
[----:B0-----:R-:W-:Y:S02]  /*0180*/  HFMA2 R2, -RZ, RZ, 0, 0 ;  /* 0x00000000ff027431 */ /* 0x001fe400000001ff */
[----:B---3--:R-:W-:-:S04]  /*0190*/  IMAD R9, R9, R3, RZ ;  /* 0x0000000309097224 */ /* 0x008fc800078e02ff */
[----:B------:R-:W-:-:S06]  /*01a0*/  IMAD.HI.U32 R8, R3, R9, R2 ;  /* 0x0000000903087227 */ /* 0x000fcc00078e0002 */
[----:B------:R-:W-:-:S05]  /*01b0*/  IMAD.HI.U32 R9, R8, R5, RZ ;  /* 0x0000000508097227 */ /* 0x000fca00078e00ff */
[----:B------:R-:W-:-:S05]  /*01c0*/  IADD3 R2, PT, PT, -R9, RZ, RZ ;  /* 0x000000ff09027210 */ /* 0x000fca0007ffe1ff */
[----:B------:R-:W-:Y:S02]  /*01d0*/  IMAD R5, R0, R2, R5 ;  /* 0x0000000200057224 */ /* 0x000fe400078e0205 */
[----:B------:R-:W0:Y:S03]  /*01e0*/  LDC.64 R2, c[0x0][0x380] ;  /* 0x0000e000ff027b82 */ /* 0x000e260000000a00 */
[----:B------:R-:W-:-:S13]  /*01f0*/  ISETP.GE.U32.AND P0, PT, R5, R0, PT ;  /* 0x000000000500720c */ /* 0x000fda0003f06070 */
[----:B------:R-:W-:Y:S02]  /*0200*/  @P0 IADD3 R5, PT, PT, -R0, R5, RZ ;  /* 0x0000000500050210 */ /* 0x000fe40007ffe1ff */
[----:B------:R-:W-:Y:S02]  /*0210*/  @P0 IADD3 R9, PT, PT, R9, 0x1, RZ ;  /* 0x0000000109090810 */ /* 0x000fe40007ffe0ff */
[-C--:B------:R-:W-:Y:S02]  /*0220*/  ISETP.GE.U32.AND P1, PT, R5, R0.reuse, PT ;  /* 0x000000000500720c */ /* 0x080fe40003f26070 */
[----:B------:R-:W3:Y:S11]  /*0230*/  LDC.64 R4, c[0x0][0x390] ;  /* 0x0000e400ff047b82 */ /* 0x000ef60000000a00 */
[----:B------:R-:W-:Y:S01]  /*0240*/  @P1 VIADD R9, R9, 0x1 ;  /* 0x0000000109091836 */ /* 0x000fe20000000000 */
[----:B------:R-:W-:-:S04]  /*0250*/  @!P2 LOP3.LUT R9, RZ, R0, RZ, 0x33, !PT ;  /* 0x00000000ff09a212 */ /* 0x000fc800078e33ff */
[----:B------:R-:W-:-:S04]  /*0260*/  IADD3 R6, PT, PT, R6, R9, RZ ;  /* 0x0000000906067210 */ /* 0x000fc80007ffe0ff */
[C---:B------:R-:W-:Y:S02]  /*0270*/  LOP3.LUT R8, R6.reuse, 0x3, RZ, 0xc0, !PT ;  /* 0x0000000306087812 */ /* 0x040fe400078ec0ff */
[----:B------:R-:W-:Y:S02]  /*0280*/  ISETP.GE.U32.AND P1, PT, R6, 0x3, PT ;  /* 0x000000030600780c */ /* 0x000fe40003f26070 */
[----:B------:R-:W-:-:S13]  /*0290*/  ISETP.NE.AND P0, PT, R8, 0x3, PT ;  /* 0x000000030800780c */ /* 0x000fda0003f05270 */
[----:B012---:R-:W-:Y:S05]  /*02a0*/  @!P0 BRA `(.L_x_765) ;  /* 0x0000000000508947 */ /* 0x007fea0003800000 */
[----:B------:R-:W0:Y:S01]  /*02b0*/  LDC R18, c[0x0][0x388] ;  /* 0x0000e200ff127b82 */ /* 0x000e220000000800 */
[----:B------:R-:W0:Y:S01]  /*02c0*/  LDCU.64 UR8, c[0x0][0x390] ;  /* 0x00007200ff0877ac */ /* 0x000e220008000a00 */
[----:B------:R-:W-:-:S04]  /*02d0*/  IADD3 R6, PT, PT, R6, 0x1, RZ ;  /* 0x0000000106067810 */ /* 0x000fc80007ffe0ff */
[----:B------:R-:W-:Y:S02]  /*02e0*/  LOP3.LUT R6, R6, 0x3, RZ, 0xc0, !PT ;  /* 0x0000000306067812 */ /* 0x000fe400078ec0ff */
[----:B------:R-:W1:Y:S02]  /*02f0*/  LDC.64 R8, c[0x0][0x380] ;  /* 0x0000e000ff087b82 */ /* 0x000e640000000a00 */
[----:B------:R-:W-:Y:S01]  /*0300*/  IADD3 R6, PT, PT, -R6, RZ, RZ ;  /* 0x000000ff06067210 */ /* 0x000fe20007ffe1ff */
[CC--:B0-----:R-:W-:Y:S02]  /*0310*/  IMAD R19, R7.reuse, R18.reuse, UR9 ;  /* 0x0000000907137e24 */ /* 0x0c1fe4000f8e0212 */
[----:B------:R-:W-:-:S07]  /*0320*/  IMAD R21, R7, R18, UR8 ;  /* 0x0000000807157e24 */ /* 0x000fce000f8e0212 */
.L_x_766:
[----:B01----:R-:W-:-:S04]  /*0330*/  IMAD.WIDE R14, R19, 0x8, R8 ;  /* 0x00000008130e7825 */ /* 0x003fc800078e0208 */
[----:B------:R-:W-:Y:S01]  /*0340*/  IMAD.WIDE R10, R21, 0x8, R8 ;  /* 0x00000008150a7825 */ /* 0x000fe200078e0208 */
[----:B------:R-:W2:Y:S04]  /*0350*/  LDG.E.64 R16, desc[UR4][R14.64] ;  /* 0x000000040e107981 */ /* 0x000ea8000c1e1b00 */
[----:B------:R-:W4:Y:S01]  /*0360*/  LDG.E.64 R12, desc[UR4][R10.64] ;  /* 0x000000040a0c7981 */ /* 0x000f22000c1e1b00 */
[----:B------:R-:W-:Y:S01]  /*0370*/  IADD3 R6, PT, PT, R6, 0x1, RZ ;  /* 0x0000000106067810 */ /* 0x000fe20007ffe0ff */
[C---:B------:R-:W-:Y:S02]  /*0380*/  IMAD.IADD R7, R0.reuse, 0x1, R7 ;  /* 0x0000000100077824 */ /* 0x040fe400078e0207 */
[-C--:B------:R-:W-:Y:S01]  /*0390*/  IMAD R19, R0, R18.reuse, R19 ;  /* 0x0000001200137224 */ /* 0x080fe200078e0213 */
[----:B------:R-:W-:Y:S01]  /*03a0*/  ISETP.NE.AND P0, PT, R6, RZ, PT ;  /* 0x000000ff0600720c */ /* 0x000fe20003f05270 */
[----:B------:R-:W-:Y:S01]  /*03b0*/  IMAD R21, R0, R18, R21 ;  /* 0x0000001200157224 */ /* 0x000fe200078e0215 */
[----:B--2---:R0:W-:Y:S04]  /*03c0*/  STG.E.64 desc[UR4][R10.64], R16 ;  /* 0x000000100a007986 */ /* 0x0041e8000c101b04 */
[----:B----4-:R0:W-:Y:S07]  /*03d0*/  STG.E.64 desc[UR4][R14.64], R12 ;  /* 0x0000000c0e007986 */ /* 0x0101ee000c101b04 */
[----:B------:R-:W-:Y:S05]  /*03e0*/  @P0 BRA `(.L_x_766) ;  /* 0xfffffffc00d00947 */ /* 0x000fea000383ffff */
.L_x_765:
[----:B------:R-:W-:Y:S05]  /*03f0*/  BSYNC.RECONVERGENT B0 ;  /* 0x0000000000007941 */ /* 0x000fea0003800200 */
.L_x_764:
[----:B------:R-:W-:Y:S05]  /*0400*/  @!P1 EXIT ;  /* 0x000000000000994d */ /* 0x000fea0003800000 */
.L_x_767:
[C---:B-1-3--:R-:W-:Y:S02]  /*0410*/  IMAD R19, R7.reuse, UR7, R5 ;  /* 0x0000000707137c24 */ /* 0x04afe4000f8e0205 */
[----:B0-----:R-:W-:Y:S02]  /*0420*/  IMAD R15, R7, UR7, R4 ;  /* 0x00000007070f7c24 */ /* 0x001fe4000f8e0204 */
[----:B------:R-:W-:-:S04]  /*0430*/  IMAD.WIDE R18, R19, 0x8, R2 ;  /* 0x0000000813127825 */ /* 0x000fc800078e0202 */
[----:B------:R-:W-:Y:S01]  /*0440*/  IMAD.WIDE R14, R15, 0x8, R2 ;  /* 0x000000080f0e7825 */ /* 0x000fe200078e0202 */
[----:B------:R-:W2:Y:S04]  /*0450*/  LDG.E.64 R20, desc[UR4][R18.64] ;  /* 0x0000000412147981 */ /* 0x000ea8000c1e1b00 */
[----:B------:R-:W3:Y:S01]  /*0460*/  LDG.E.64 R16, desc[UR4][R14.64] ;  /* 0x000000040e107981 */ /* 0x000ee2000c1e1b00 */
[----:B------:R-:W-:-:S05]  /*0470*/  IADD3 R27, PT, PT, R0, R7, RZ ;  /* 0x00000007001b7210 */ /* 0x000fca0007ffe0ff */
[C---:B------:R-:W-:Y:S02]  /*0480*/  IMAD R7, R27.reuse, UR7, R5 ;  /* 0x000000071b077c24 */ /* 0x040fe4000f8e0205 */
[----:B------:R-:W-:Y:S02]  /*0490*/  IMAD R9, R27, UR7, R4 ;  /* 0x000000071b097c24 */ /* 0x000fe4000f8e0204 */
[----:B------:R-:W-:-:S04]  /*04a0*/  IMAD.WIDE R6, R7, 0x8, R2 ;  /* 0x0000000807067825 */ /* 0x000fc800078e0202 */
[----:B------:R-:W-:Y:S01]  /*04b0*/  IMAD.WIDE R8, R9, 0x8, R2 ;  /* 0x0000000809087825 */ /* 0x000fe200078e0202 */
[----:B--2---:R0:W-:Y:S04]  /*04c0*/  STG.E.64 desc[UR4][R14.64], R20 ;  /* 0x000000140e007986 */ /* 0x0041e8000c101b04 */
[----:B---3--:R1:W-:Y:S04]  /*04d0*/  STG.E.64 desc[UR4][R18.64], R16 ;  /* 0x0000001012007986 */ /* 0x0083e8000c101b04 */
        /* <DEDUP_REMOVED lines=9> */
[----:B0-----:R-:W4:Y:S04]  /*0570*/  LDG.E.64 R20, desc[UR4][R10.64] ;  /* 0x000000040a147981 */ /* 0x001f28000c1e1b00 */
[----:B------:R-:W5:Y:S01]  /*0580*/  LDG.E.64 R14, desc[UR4][R12.64] ;  /* 0x000000040c0e7981 */ /* 0x000f62000c1e1b00 */
[----:B------:R-:W-:-:S05]  /*0590*/  IADD3 R27, PT, PT, R0, R27, RZ ;  /* 0x0000001b001b7210 */ /* 0x000fca0007ffe0ff */
[C---:B-1----:R-:W-:Y:S02]  /*05a0*/  IMAD R19, R27.reuse, UR7, R5 ;  /* 0x000000071b137c24 */ /* 0x042fe4000f8e0205 */
[----:B------:R-:W-:Y:S02]  /*05b0*/  IMAD R17, R27, UR7, R4 ;  /* 0x000000071b117c24 */ /* 0x000fe4000f8e0204 */
[----:B------:R-:W-:-:S04]  /*05c0*/  IMAD.WIDE R18, R19, 0x8, R2 ;  /* 0x0000000813127825 */ /* 0x000fc800078e0202 */
[----:B------:R-:W-:Y:S01]  /*05d0*/  IMAD.WIDE R16, R17, 0x8, R2 ;  /* 0x0000000811107825 */ /* 0x000fe200078e0202 */
[----:B----4-:R1:W-:Y:S04]  /*05e0*/  STG.E.64 desc[UR4][R12.64], R20 ;  /* 0x000000140c007986 */ /* 0x0103e8000c101b04 */
[----:B-----5:R1:W-:Y:S04]  /*05f0*/  STG.E.64 desc[UR4][R10.64], R14 ;  /* 0x0000000e0a007986 */ /* 0x0203e8000c101b04 */
[----:B--2---:R-:W2:Y:S04]  /*0600*/  LDG.E.64 R24, desc[UR4][R18.64] ;  /* 0x0000000412187981 */ /* 0x004ea8000c1e1b00 */
[----:B------:R-:W4:Y:S01]  /*0610*/  LDG.E.64 R8, desc[UR4][R16.64] ;  /* 0x0000000410087981 */ /* 0x000f22000c1e1b00 */
[----:B---3--:R-:W-:-:S04]  /*0620*/  IADD3 R7, PT, PT, R0, R27, RZ ;  /* 0x0000001b00077210 */ /* 0x008fc80007ffe0ff */
[----:B------:R-:W-:Y:S01]  /*0630*/  ISETP.GE.AND P0, PT, R7, UR6, PT ;  /* 0x0000000607007c0c */ /* 0x000fe2000bf06270 */
[----:B--2---:R1:W-:Y:S04]  /*0640*/  STG.E.64 desc[UR4][R16.64], R24 ;  /* 0x0000001810007986 */ /* 0x0043e8000c101b04 */
[----:B----4-:R1:W-:Y:S08]  /*0650*/  STG.E.64 desc[UR4][R18.64], R8 ;  /* 0x0000000812007986 */ /* 0x0103f0000c101b04 */
[----:B------:R-:W-:Y:S05]  /*0660*/  @!P0 BRA `(.L_x_767) ;  /* 0xfffffffc00688947 */ /* 0x000fea000383ffff */
[----:B------:R-:W-:Y:S05]  /*0670*/  EXIT ;  /* 0x000000000000794d */ /* 0x000fea0003800000 */
.L_x_768:
        /* <DEDUP_REMOVED lines=16> */
.L_x_784:


//--------------------- .nv.shared._ZN3cub18CUB_300001_SM_10006detail11EmptyKernelIvEEvv --------------------------
	.section	.nv.shared._ZN3cub18CUB_300001_SM_10006detail11EmptyKernelIvEEvv,"aw",@nobits
	.sectionflags	@""
	.align	16
	.zero		1024


//--------------------- .nv.shared.reserved.0     --------------------------
	.section	.nv.shared.reserved.0,"aw",@nobits
	.weak		__nv_reservedSMEM_offset_0_alias
	.size		__nv_reservedSMEM_offset_0_alias, 0, 64
	.other		__nv_reservedSMEM_offset_0_alias,@"STO_CUDA_RESERVED_SHARED STV_DEFAULT"
__nv_reservedSMEM_offset_0_alias:
	.zero		0
	.zero		64


//--------------------- .nv.global                --------------------------
	.section	.nv.global,"aw",@nobits
.nv.global:
	.type		_ZN34_INTERNAL_01ab7576_4_k_cu_3ecefc8c6thrust24THRUST_300001_SM_1000_NS12placeholders2_8E,@object
	.size		_ZN34_INTERNAL_01ab7576_4_k_cu_3ecefc8c6thrust24THRUST_300001_SM_1000_NS12placeholders2_8E,(_ZN34_INTERNAL_01ab7576_4_k_cu_3ecefc8c4cuda3std3__436_GLOBAL__N__01ab7576_4_k_cu_3ecefc8c6ignoreE - _ZN34_INTERNAL_01ab7576_4_k_cu_3ecefc8c6thrust24THRUST_300001_SM_1000_NS12placeholders2_8E)
_ZN34_INTERNAL_01ab7576_4_k_cu_3ecefc8c6thrust24THRUST_300001_SM_1000_NS12placeholders2_8E:
	.zero		1
	.type		_ZN34_INTERNAL_01ab7576_4_k_cu_3ecefc8c4cuda3std3__436_GLOBAL__N__01ab7576_4_k_cu_3ecefc8c6ignoreE,@object
	.size		_ZN34_INTERNAL_01ab7576_4_k_cu_3ecefc8c4cuda3std3__436_GLOBAL__N__01ab7576_4_k_cu_3ecefc8c6ignoreE,(_ZN34_INTERNAL_01ab7576_4_k_cu_3ecefc8c4cuda3std6ranges3__45__cpo4dataE - _ZN34_INTERNAL_01ab7576_4_k_cu_3ecefc8c4cuda3std3__436_GLOBAL__N__01ab7576_4_k_cu_3ecefc8c6ignoreE)
_ZN34_INTERNAL_01ab7576_4_k_cu_3ecefc8c4cuda3std3__436_GLOBAL__N__01ab7576_4_k_cu_3ecefc8c6ignoreE:
	.zero		1
	.type		_ZN34_INTERNAL_01ab7576_4_k_cu_3ecefc8c4cuda3std6ranges3__45__cpo4dataE,@object
	.size		_ZN34_INTERNAL_01ab7576_4_k_cu_3ecefc8c4cuda3std6ranges3__45__cpo4dataE,(_ZN34_INTERNAL_01ab7576_4_k_cu_3ecefc8c6thrust24THRUST_300001_SM_1000_NS6system3cpp3parE - _ZN34_INTERNAL_01ab7576_4_k_cu_3ecefc8c4cuda3std6ranges3__45__cpo4dataE)
_ZN34_INTERNAL_01ab7576_4_k_cu_3ecefc8c4cuda3std6ranges3__45__cpo4dataE:
	.zero		1
	.type		_ZN34_INTERNAL_01ab7576_4_k_cu_3ecefc8c6thrust24THRUST_300001_SM_1000_NS6system3cpp3parE,@object
	.size		_ZN34_INTERNAL_01ab7576_4_k_cu_3ecefc8c6thrust24THRUST_300001_SM_1000_NS6system3cpp3parE,(_ZN34_INTERNAL_01ab7576_4_k_cu_3ecefc8c4cuda3std3__45__cpo5beginE - _ZN34_INTERNAL_01ab7576_4_k_cu_3ecefc8c6thrust24THRUST_300001_SM_1000_NS6system3cpp3parE)
_ZN34_INTERNAL_01ab7576_4_k_cu_3ecefc8c6thrust24THRUST_300001_SM_1000_NS6system3cpp3parE:
	.zero		1
	.type		_ZN34_INTERNAL_01ab7576_4_k_cu_3ecefc8c4cuda3std3__45__cpo5beginE,@object
	.size		_ZN34_INTERNAL_01ab7576_4_k_cu_3ecefc8c4cuda3std3__45__cpo5beginE,(_ZN34_INTERNAL_01ab7576_4_k_cu_3ecefc8c4cuda3std6ranges3__45__cpo5beginE - _ZN34_INTERNAL_01ab7576_4_k_cu_3ecefc8c4cuda3std3__45__cpo5beginE)
_ZN34_INTERNAL_01ab7576_4_k_cu_3ecefc8c4cuda3std3__45__cpo5beginE:
	.zero		1
	.type		_ZN34_INTERNAL_01ab7576_4_k_cu_3ecefc8c4cuda3std6ranges3__45__cpo5beginE,@object
	.size		_ZN34_INTERNAL_01ab7576_4_k_cu_3ecefc8c4cuda3std6ranges3__45__cpo5beginE,(_ZN34_INTERNAL_01ab7576_4_k_cu_3ecefc8c6thrust24THRUST_300001_SM_1000_NS6deviceE - _ZN34_INTERNAL_01ab7576_4_k_cu_3ecefc8c4cuda3std6ranges3__45__cpo5beginE)
_ZN34_INTERNAL_01ab7576_4_k_cu_3ecefc8c4cuda3std6ranges3__45__cpo5beginE:
	.zero		1
	.type		_ZN34_INTERNAL_01ab7576_4_k_cu_3ecefc8c6thrust24THRUST_300001_SM_1000_NS6deviceE,@object
	.size		_ZN34_INTERNAL_01ab7576_4_k_cu_3ecefc8c6thrust24THRUST_300001_SM_1000_NS6deviceE,(_ZN34_INTERNAL_01ab7576_4_k_cu_3ecefc8c4cuda3std3__47nulloptE - _ZN34_INTERNAL_01ab7576_4_k_cu_3ecefc8c6thrust24THRUST_300001_SM_1000_NS6deviceE)
_ZN34_INTERNAL_01ab7576_4_k_cu_3ecefc8c6thrust24THRUST_300001_SM_1000_NS6deviceE:
	.zero		1
	.type		_ZN34_INTERNAL_01ab7576_4_k_cu_3ecefc8c4cuda3std3__47nulloptE,@object
	.size		_ZN34_INTERNAL_01ab7576_4_k_cu_3ecefc8c4cuda3std3__47nulloptE,(_ZN34_INTERNAL_01ab7576_4_k_cu_3ecefc8c4cuda3std6ranges3__45__cpo8distanceE - _ZN34_INTERNAL_01ab7576_4_k_cu_3ecefc8c4cuda3std3__47nulloptE)
_ZN34_INTERNAL_01ab7576_4_k_cu_3ecefc8c4cuda3std3__47nulloptE:
	.zero		1
	.type		_ZN34_INTERNAL_01ab7576_4_k_cu_3ecefc8c4cuda3std6ranges3__45__cpo8distanceE,@object
	.size		_ZN34_INTERNAL_01ab7576_4_k_cu_3ecefc8c4cuda3std6ranges3__45__cpo8distanceE,(_ZN34_INTERNAL_01ab7576_4_k_cu_3ecefc8c6thrust24THRUST_300001_SM_1000_NS12placeholders2_4E - _ZN34_INTERNAL_01ab7576_4_k_cu_3ecefc8c4cuda3std6ranges3__45__cpo8distanceE)
_ZN34_INTERNAL_01ab7576_4_k_cu_3ecefc8c4cuda3std6ranges3__45__cpo8distanceE:
	.zero		1
	.type		_ZN34_INTERNAL_01ab7576_4_k_cu_3ecefc8c6thrust24THRUST_300001_SM_1000_NS12placeholders2_4E,@object
	.size		_ZN34_INTERNAL_01ab7576_4_k_cu_3ecefc8c6thrust24THRUST_300001_SM_1000_NS12placeholders2_4E,(_ZN34_INTERNAL_01ab7576_4_k_cu_3ecefc8c4cuda3std3__45__cpo6rbeginE - _ZN34_INTERNAL_01ab7576_4_k_cu_3ecefc8c6thrust24THRUST_300001_SM_1000_NS12placeholders2_4E)
_ZN34_INTERNAL_01ab7576_4_k_cu_3ecefc8c6thrust24THRUST_300001_SM_1000_NS12placeholders2_4E:
	.zero		1
	.type		_ZN34_INTERNAL_01ab7576_4_k_cu_3ecefc8c4cuda3std3__45__cpo6rbeginE,@object
	.size		_ZN34_INTERNAL_01ab7576_4_k_cu_3ecefc8c4cuda3std3__45__cpo6rbeginE,(_ZN34_INTERNAL_01ab7576_4_k_cu_3ecefc8c4cuda3std6ranges3__45__cpo7advanceE - _ZN34_INTERNAL_01ab7576_4_k_cu_3ecefc8c4cuda3std3__45__cpo6rbeginE)
_ZN34_INTERNAL_01ab7576_4_k_cu_3ecefc8c4cuda3std3__45__cpo6rbeginE:
	.zero		1
	.type		_ZN34_INTERNAL_01ab7576_4_k_cu_3ecefc8c4cuda3std6ranges3__45__cpo7advanceE,@object
	.size		_ZN34_INTERNAL_01ab7576_4_k_cu_3ecefc8c4cuda3std6ranges3__45__cpo7advanceE,(_ZN34_INTERNAL_01ab7576_4_k_cu_3ecefc8c6thrust24THRUST_300001_SM_1000_NS12placeholders3_10E - _ZN34_INTERNAL_01ab7576_4_k_cu_3ecefc8c4cuda3std6ranges3__45__cpo7advanceE)
_ZN34_INTERNAL_01ab7576_4_k_cu_3ecefc8c4cuda3std6ranges3__45__cpo7advanceE:
	.zero		1
	.type		_ZN34_INTERNAL_01ab7576_4_k_cu_3ecefc8c6thrust24THRUST_300001_SM_1000_NS12placeholders3_10E,@object
	.size		_ZN34_INTERNAL_01ab7576_4_k_cu_3ecefc8c6thrust24THRUST_300001_SM_1000_NS12placeholders3_10E,(_ZN34_INTERNAL_01ab7576_4_k_cu_3ecefc8c4cuda3std3__48in_placeE - _ZN34_INTERNAL_01ab7576_4_k_cu_3ecefc8c6thrust24THRUST_300001_SM_1000_NS12placeholders3_10E)
_ZN34_INTERNAL_01ab7576_4_k_cu_3ecefc8c6thrust24THRUST_300001_SM_1000_NS12placeholders3_10E:
	.zero		1
	.type		_ZN34_INTERNAL_01ab7576_4_k_cu_3ecefc8c4cuda3std3__48in_placeE,@object
	.size		_ZN34_INTERNAL_01ab7576_4_k_cu_3ecefc8c4cuda3std3__48in_placeE,(_ZN34_INTERNAL_01ab7576_4_k_cu_3ecefc8c4cuda3std6ranges3__45__cpo4sizeE - _ZN34_INTERNAL_01ab7576_4_k_cu_3ecefc8c4cuda3std3__48in_placeE)
_ZN34_INTERNAL_01ab7576_4_k_cu_3ecefc8c4cuda3std3__48in_placeE:
	.zero		1
	.type		_ZN34_INTERNAL_01ab7576_4_k_cu_3ecefc8c4cuda3std6ranges3__45__cpo4sizeE,@object
	.size		_ZN34_INTERNAL_01ab7576_4_k_cu_3ecefc8c4cuda3std6ranges3__45__cpo4sizeE,(_ZN34_INTERNAL_01ab7576_4_k_cu_3ecefc8c6thrust24THRUST_300001_SM_1000_NS12placeholders2_2E - _ZN34_INTERNAL_01ab7576_4_k_cu_3ecefc8c4cuda3std6ranges3__45__cpo4sizeE)
_ZN34_INTERNAL_01ab7576_4_k_cu_3ecefc8c4cuda3std6ranges3__45__cpo4sizeE:
	.zero		1
	.type		_ZN34_INTERNAL_01ab7576_4_k_cu_3ecefc8c6thrust24THRUST_300001_SM_1000_NS12placeholders2_2E,@object
	.size		_ZN34_INTERNAL_01ab7576_4_k_cu_3ecefc8c6thrust24THRUST_300001_SM_1000_NS12placeholders2_2E,(_ZN34_INTERNAL_01ab7576_4_k_cu_3ecefc8c4cuda3std3__45__cpo6cbeginE - _ZN34_INTERNAL_01ab7576_4_k_cu_3ecefc8c6thrust24THRUST_300001_SM_1000_NS12placeholders2_2E)
_ZN34_INTERNAL_01ab7576_4_k_cu_3ecefc8c6thrust24THRUST_300001_SM_1000_NS12placeholders2_2E:
	.zero		1
	.type		_ZN34_INTERNAL_01ab7576_4_k_cu_3ecefc8c4cuda3std3__45__cpo6cbeginE,@object
	.size		_ZN34_INTERNAL_01ab7576_4_k_cu_3ecefc8c4cuda3std3__45__cpo6cbeginE,(_ZN34_INTERNAL_01ab7576_4_k_cu_3ecefc8c4cuda3std6ranges3__45__cpo6cbeginE - _ZN34_INTERNAL_01ab7576_4_k_cu_3ecefc8c4cuda3std3__45__cpo6cbeginE)
_ZN34_INTERNAL_01ab7576_4_k_cu_3ecefc8c4cuda3std3__45__cpo6cbeginE:
	.zero		1
	.type		_ZN34_INTERNAL_01ab7576_4_k_cu_3ecefc8c4cuda3std6ranges3__45__cpo6cbeginE,@object
	.size		_ZN34_INTERNAL_01ab7576_4_k_cu_3ecefc8c4cuda3std6ranges3__45__cpo6cbeginE,(_ZN34_INTERNAL_01ab7576_4_k_cu_3ecefc8c6thrust24THRUST_300001_SM_1000_NS12placeholders2_6E - _ZN34_INTERNAL_01ab7576_4_k_cu_3ecefc8c4cuda3std6ranges3__45__cpo6cbeginE)
_ZN34_INTERNAL_01ab7576_4_k_cu_3ecefc8c4cuda3std6ranges3__45__cpo6cbeginE:
	.zero		1
	.type		_ZN34_INTERNAL_01ab7576_4_k_cu_3ecefc8c6thrust24THRUST_300001_SM_1000_NS12placeholders2_6E,@object
	.size		_ZN34_INTERNAL_01ab7576_4_k_cu_3ecefc8c6thrust24THRUST_300001_SM_1000_NS12placeholders2_6E,(_ZN34_INTERNAL_01ab7576_4_k_cu_3ecefc8c4cuda3std3__45__cpo7crbeginE - _ZN34_INTERNAL_01ab7576_4_k_cu_3ecefc8c6thrust24THRUST_300001_SM_1000_NS12placeholders2_6E)
_ZN34_INTERNAL_01ab7576_4_k_cu_3ecefc8c6thrust24THRUST_300001_SM_1000_NS12placeholders2_6E:
	.zero		1
	.type		_ZN34_INTERNAL_01ab7576_4_k_cu_3ecefc8c4cuda3std3__45__cpo7crbeginE,@object
	.size		_ZN34_INTERNAL_01ab7576_4_k_cu_3ecefc8c4cuda3std3__45__cpo7crbeginE,(_ZN34_INTERNAL_01ab7576_4_k_cu_3ecefc8c4cuda3std6ranges3__45__cpo4nextE - _ZN34_INTERNAL_01ab7576_4_k_cu_3ecefc8c4cuda3std3__45__cpo7crbeginE)
_ZN34_INTERNAL_01ab7576_4_k_cu_3ecefc8c4cuda3std3__45__cpo7crbeginE:
	.zero		1
	.type		_ZN34_INTERNAL_01ab7576_4_k_cu_3ecefc8c4cuda3std6ranges3__45__cpo4nextE,@object
	.size		_ZN34_INTERNAL_01ab7576_4_k_cu_3ecefc8c4cuda3std6ranges3__45__cpo4nextE,(_ZN34_INTERNAL_01ab7576_4_k_cu_3ecefc8c4cuda3std6ranges3__45__cpo4swapE - _ZN34_INTERNAL_01ab7576_4_k_cu_3ecefc8c4cuda3std6ranges3__45__cpo4nextE)
_ZN34_INTERNAL_01ab7576_4_k_cu_3ecefc8c4cuda3std6ranges3__45__cpo4nextE:
	.zero		1
	.type		_ZN34_INTERNAL_01ab7576_4_k_cu_3ecefc8c4cuda3std6ranges3__45__cpo4swapE,@object
	.size		_ZN34_INTERNAL_01ab7576_4_k_cu_3ecefc8c4cuda3std6ranges3__45__cpo4swapE,(_ZN34_INTERNAL_01ab7576_4_k_cu_3ecefc8c6thrust24THRUST_300001_SM_1000_NS8cuda_cub10par_nosyncE - _ZN34_INTERNAL_01ab7576_4_k_cu_3ecefc8c4cuda3std6ranges3__45__cpo4swapE)
_ZN34_INTERNAL_01ab7576_4_k_cu_3ecefc8c4cuda3std6ranges3__45__cpo4swapE:
	.zero		1
	.type		_ZN34_INTERNAL_01ab7576_4_k_cu_3ecefc8c6thrust24THRUST_300001_SM_1000_NS8cuda_cub10par_nosyncE,@object
	.size		_ZN34_INTERNAL_01ab7576_4_k_cu_3ecefc8c6thrust24THRUST_300001_SM_1000_NS8cuda_cub10par_nosyncE,(_ZN34_INTERNAL_01ab7576_4_k_cu_3ecefc8c6thrust24THRUST_300001_SM_1000_NS3seqE - _ZN34_INTERNAL_01ab7576_4_k_cu_3ecefc8c6thrust24THRUST_300001_SM_1000_NS8cuda_cub10par_nosyncE)
_ZN34_INTERNAL_01ab7576_4_k_cu_3ecefc8c6thrust24THRUST_300001_SM_1000_NS8cuda_cub10par_nosyncE:
	.zero		1
	.type		_ZN34_INTERNAL_01ab7576_4_k_cu_3ecefc8c6thrust24THRUST_300001_SM_1000_NS3seqE,@object
	.size		_ZN34_INTERNAL_01ab7576_4_k_cu_3ecefc8c6thrust24THRUST_300001_SM_1000_NS3seqE,(_ZN34_INTERNAL_01ab7576_4_k_cu_3ecefc8c4cuda3std3__420unreachable_sentinelE - _ZN34_INTERNAL_01ab7576_4_k_cu_3ecefc8c6thrust24THRUST_300001_SM_1000_NS3seqE)
_ZN34_INTERNAL_01ab7576_4_k_cu_3ecefc8c6thrust24THRUST_300001_SM_1000_NS3seqE:
	.zero		1
	.type		_ZN34_INTERNAL_01ab7576_4_k_cu_3ecefc8c4cuda3std3__420unreachable_sentinelE,@object
	.size		_ZN34_INTERNAL_01ab7576_4_k_cu_3ecefc8c4cuda3std3__420unreachable_sentinelE,(_ZN34_INTERNAL_01ab7576_4_k_cu_3ecefc8c4cuda3std6ranges3__45__cpo5ssizeE - _ZN34_INTERNAL_01ab7576_4_k_cu_3ecefc8c4cuda3std3__420unreachable_sentinelE)
_ZN34_INTERNAL_01ab7576_4_k_cu_3ecefc8c4cuda3std3__420unreachable_sentinelE:
	.zero		1
	.type		_ZN34_INTERNAL_01ab7576_4_k_cu_3ecefc8c4cuda3std6ranges3__45__cpo5ssizeE,@object
	.size		_ZN34_INTERNAL_01ab7576_4_k_cu_3ecefc8c4cuda3std6ranges3__45__cpo5ssizeE,(_ZN34_INTERNAL_01ab7576_4_k_cu_3ecefc8c6thrust24THRUST_300001_SM_1000_NS12placeholders2_3E - _ZN34_INTERNAL_01ab7576_4_k_cu_3ecefc8c4cuda3std6ranges3__45__cpo5ssizeE)
_ZN34_INTERNAL_01ab7576_4_k_cu_3ecefc8c4cuda3std6ranges3__45__cpo5ssizeE:
	.zero		1
	.type		_ZN34_INTERNAL_01ab7576_4_k_cu_3ecefc8c6thrust24THRUST_300001_SM_1000_NS12placeholders2_3E,@object
	.size		_ZN34_INTERNAL_01ab7576_4_k_cu_3ecefc8c6thrust24THRUST_300001_SM_1000_NS12placeholders2_3E,(_ZN34_INTERNAL_01ab7576_4_k_cu_3ecefc8c4cuda3std3__45__cpo4cendE - _ZN34_INTERNAL_01ab7576_4_k_cu_3ecefc8c6thrust24THRUST_300001_SM_1000_NS12placeholders2_3E)
_ZN34_INTERNAL_01ab7576_4_k_cu_3ecefc8c6thrust24THRUST_300001_SM_1000_NS12placeholders2_3E:
	.zero		1
	.type		_ZN34_INTERNAL_01ab7576_4_k_cu_3ecefc8c4cuda3std3__45__cpo4cendE,@object
	.size		_ZN34_INTERNAL_01ab7576_4_k_cu_3ecefc8c4cuda3std3__45__cpo4cendE,(_ZN34_INTERNAL_01ab7576_4_k_cu_3ecefc8c4cuda3std6ranges3__45__cpo4cendE - _ZN34_INTERNAL_01ab7576_4_k_cu_3ecefc8c4cuda3std3__45__cpo4cendE)
_ZN34_INTERNAL_01ab7576_4_k_cu_3ecefc8c4cuda3std3__45__cpo4cendE:
	.zero		1
	.type		_ZN34_INTERNAL_01ab7576_4_k_cu_3ecefc8c4cuda3std6ranges3__45__cpo4cendE,@object
	.size		_ZN34_INTERNAL_01ab7576_4_k_cu_3ecefc8c4cuda3std6ranges3__45__cpo4cendE,(_ZN34_INTERNAL_01ab7576_4_k_cu_3ecefc8c6thrust24THRUST_300001_SM_1000_NS12placeholders2_7E - _ZN34_INTERNAL_01ab7576_4_k_cu_3ecefc8c4cuda3std6ranges3__45__cpo4cendE)
_ZN34_INTERNAL_01ab7576_4_k_cu_3ecefc8c4cuda3std6ranges3__45__cpo4cendE:
	.zero		1
	.type		_ZN34_INTERNAL_01ab7576_4_k_cu_3ecefc8c6thrust24THRUST_300001_SM_1000_NS12placeholders2_7E,@object
	.size		_ZN34_INTERNAL_01ab7576_4_k_cu_3ecefc8c6thrust24THRUST_300001_SM_1000_NS12placeholders2_7E,(_ZN34_INTERNAL_01ab7576_4_k_cu_3ecefc8c4cuda3std3__45__cpo5crendE - _ZN34_INTERNAL_01ab7576_4_k_cu_3ecefc8c6thrust24THRUST_300001_SM_1000_NS12placeholders2_7E)
_ZN34_INTERNAL_01ab7576_4_k_cu_3ecefc8c6thrust24THRUST_300001_SM_1000_NS12placeholders2_7E:
	.zero		1
	.type		_ZN34_INTERNAL_01ab7576_4_k_cu_3ecefc8c4cuda3std3__45__cpo5crendE,@object
	.size		_ZN34_INTERNAL_01ab7576_4_k_cu_3ecefc8c4cuda3std3__45__cpo5crendE,(_ZN34_INTERNAL_01ab7576_4_k_cu_3ecefc8c4cuda3std6ranges3__45__cpo4prevE - _ZN34_INTERNAL_01ab7576_4_k_cu_3ecefc8c4cuda3std3__45__cpo5crendE)
_ZN34_INTERNAL_01ab7576_4_k_cu_3ecefc8c4cuda3std3__45__cpo5crendE:
	.zero		1
	.type		_ZN34_INTERNAL_01ab7576_4_k_cu_3ecefc8c4cuda3std6ranges3__45__cpo4prevE,@object
	.size		_ZN34_INTERNAL_01ab7576_4_k_cu_3ecefc8c4cuda3std6ranges3__45__cpo4prevE,(_ZN34_INTERNAL_01ab7576_4_k_cu_3ecefc8c4cuda3std6ranges3__45__cpo9iter_moveE - _ZN34_INTERNAL_01ab7576_4_k_cu_3ecefc8c4cuda3std6ranges3__45__cpo4prevE)
_ZN34_INTERNAL_01ab7576_4_k_cu_3ecefc8c4cuda3std6ranges3__45__cpo4prevE:
	.zero		1
	.type		_ZN34_INTERNAL_01ab7576_4_k_cu_3ecefc8c4cuda3std6ranges3__45__cpo9iter_moveE,@object
	.size		_ZN34_INTERNAL_01ab7576_4_k_cu_3ecefc8c4cuda3std6ranges3__45__cpo9iter_moveE,(_ZN34_INTERNAL_01ab7576_4_k_cu_3ecefc8c6thrust24THRUST_300001_SM_1000_NS6system6detail10sequential3seqE - _ZN34_INTERNAL_01ab7576_4_k_cu_3ecefc8c4cuda3std6ranges3__45__cpo9iter_moveE)
_ZN34_INTERNAL_01ab7576_4_k_cu_3ecefc8c4cuda3std6ranges3__45__cpo9iter_moveE:
	.zero		1
	.type		_ZN34_INTERNAL_01ab7576_4_k_cu_3ecefc8c6thrust24THRUST_300001_SM_1000_NS6system6detail10sequential3seqE,@object
	.size		_ZN34_INTERNAL_01ab7576_4_k_cu_3ecefc8c6thrust24THRUST_300001_SM_1000_NS6system6detail10sequential3seqE,(_ZN34_INTERNAL_01ab7576_4_k_cu_3ecefc8c6thrust24THRUST_300001_SM_1000_NS12placeholders2_9E - _ZN34_INTERNAL_01ab7576_4_k_cu_3ecefc8c6thrust24THRUST_300001_SM_1000_NS6system6detail10sequential3seqE)
_ZN34_INTERNAL_01ab7576_4_k_cu_3ecefc8c6thrust24THRUST_300001_SM_1000_NS6system6detail10sequential3seqE:
	.zero		1
	.type		_ZN34_INTERNAL_01ab7576_4_k_cu_3ecefc8c6thrust24THRUST_300001_SM_1000_NS12placeholders2_9E,@object
	.size		_ZN34_INTERNAL_01ab7576_4_k_cu_3ecefc8c6thrust24THRUST_300001_SM_1000_NS12placeholders2_9E,(_ZN34_INTERNAL_01ab7576_4_k_cu_3ecefc8c4cuda3std3__419piecewise_constructE - _ZN34_INTERNAL_01ab7576_4_k_cu_3ecefc8c6thrust24THRUST_300001_SM_1000_NS12placeholders2_9E)
_ZN34_INTERNAL_01ab7576_4_k_cu_3ecefc8c6thrust24THRUST_300001_SM_1000_NS12placeholders2_9E:
	.zero		1
	.type		_ZN34_INTERNAL_01ab7576_4_k_cu_3ecefc8c4cuda3std3__419piecewise_constructE,@object
	.size		_ZN34_INTERNAL_01ab7576_4_k_cu_3ecefc8c4cuda3std3__419piecewise_constructE,(_ZN34_INTERNAL_01ab7576_4_k_cu_3ecefc8c4cuda3std6ranges3__45__cpo5cdataE - _ZN34_INTERNAL_01ab7576_4_k_cu_3ecefc8c4cuda3std3__419piecewise_constructE)
_ZN34_INTERNAL_01ab7576_4_k_cu_3ecefc8c4cuda3std3__419piecewise_constructE:
	.zero		1
	.type		_ZN34_INTERNAL_01ab7576_4_k_cu_3ecefc8c4cuda3std6ranges3__45__cpo5cdataE,@object
	.size		_ZN34_INTERNAL_01ab7576_4_k_cu_3ecefc8c4cuda3std6ranges3__45__cpo5cdataE,(_ZN34_INTERNAL_01ab7576_4_k_cu_3ecefc8c6thrust24THRUST_300001_SM_1000_NS12placeholders2_1E - _ZN34_INTERNAL_01ab7576_4_k_cu_3ecefc8c4cuda3std6ranges3__45__cpo5cdataE)
_ZN34_INTERNAL_01ab7576_4_k_cu_3ecefc8c4cuda3std6ranges3__45__cpo5cdataE:
	.zero		1
	.type		_ZN34_INTERNAL_01ab7576_4_k_cu_3ecefc8c6thrust24THRUST_300001_SM_1000_NS12placeholders2_1E,@object
	.size		_ZN34_INTERNAL_01ab7576_4_k_cu_3ecefc8c6thrust24THRUST_300001_SM_1000_NS12placeholders2_1E,(_ZN34_INTERNAL_01ab7576_4_k_cu_3ecefc8c4cuda3std3__45__cpo3endE - _ZN34_INTERNAL_01ab7576_4_k_cu_3ecefc8c6thrust24THRUST_300001_SM_1000_NS12placeholders2_1E)
_ZN34_INTERNAL_01ab7576_4_k_cu_3ecefc8c6thrust24THRUST_300001_SM_1000_NS12placeholders2_1E:
	.zero		1
	.type		_ZN34_INTERNAL_01ab7576_4_k_cu_3ecefc8c4cuda3std3__45__cpo3endE,@object
	.size		_ZN34_INTERNAL_01ab7576_4_k_cu_3ecefc8c4cuda3std3__45__cpo3endE,(_ZN34_INTERNAL_01ab7576_4_k_cu_3ecefc8c4cuda3std6ranges3__45__cpo3endE - _ZN34_INTERNAL_01ab7576_4_k_cu_3ecefc8c4cuda3std3__45__cpo3endE)
_ZN34_INTERNAL_01ab7576_4_k_cu_3ecefc8c4cuda3std3__45__cpo3endE:
	.zero		1
	.type		_ZN34_INTERNAL_01ab7576_4_k_cu_3ecefc8c4cuda3std6ranges3__45__cpo3endE,@object
	.size		_ZN34_INTERNAL_01ab7576_4_k_cu_3ecefc8c4cuda3std6ranges3__45__cpo3endE,(_ZN34_INTERNAL_01ab7576_4_k_cu_3ecefc8c6thrust24THRUST_300001_SM_1000_NS12placeholders2_5E - _ZN34_INTERNAL_01ab7576_4_k_cu_3ecefc8c4cuda3std6ranges3__45__cpo3endE)
_ZN34_INTERNAL_01ab7576_4_k_cu_3ecefc8c4cuda3std6ranges3__45__cpo3endE:
	.zero		1
	.type		_ZN34_INTERNAL_01ab7576_4_k_cu_3ecefc8c6thrust24THRUST_300001_SM_1000_NS12placeholders2_5E,@object
	.size		_ZN34_INTERNAL_01ab7576_4_k_cu_3ecefc8c6thrust24THRUST_300001_SM_1000_NS12placeholders2_5E,(_ZN34_INTERNAL_01ab7576_4_k_cu_3ecefc8c4cuda3std3__45__cpo4rendE - _ZN34_INTERNAL_01ab7576_4_k_cu_3ecefc8c6thrust24THRUST_300001_SM_1000_NS12placeholders2_5E)
_ZN34_INTERNAL_01ab7576_4_k_cu_3ecefc8c6thrust24THRUST_300001_SM_1000_NS12placeholders2_5E:
	.zero		1
	.type		_ZN34_INTERNAL_01ab7576_4_k_cu_3ecefc8c4cuda3std3__45__cpo4rendE,@object
	.size		_ZN34_INTERNAL_01ab7576_4_k_cu_3ecefc8c4cuda3std3__45__cpo4rendE,(_ZN34_INTERNAL_01ab7576_4_k_cu_3ecefc8c4cuda3std6ranges3__45__cpo9iter_swapE - _ZN34_INTERNAL_01ab7576_4_k_cu_3ecefc8c4cuda3std3__45__cpo4rendE)
_ZN34_INTERNAL_01ab7576_4_k_cu_3ecefc8c4cuda3std3__45__cpo4rendE:
	.zero		1
	.type		_ZN34_INTERNAL_01ab7576_4_k_cu_3ecefc8c4cuda3std6ranges3__45__cpo9iter_swapE,@object
	.size		_ZN34_INTERNAL_01ab7576_4_k_cu_3ecefc8c4cuda3std6ranges3__45__cpo9iter_swapE,(_ZN34_INTERNAL_01ab7576_4_k_cu_3ecefc8c4cuda3std3__48unexpectE - _ZN34_INTERNAL_01ab7576_4_k_cu_3ecefc8c4cuda3std6ranges3__45__cpo9iter_swapE)
_ZN34_INTERNAL_01ab7576_4_k_cu_3ecefc8c4cuda3std6ranges3__45__cpo9iter_swapE:
	.zero		1
	.type		_ZN34_INTERNAL_01ab7576_4_k_cu_3ecefc8c4cuda3std3__48unexpectE,@object
	.size		_ZN34_INTERNAL_01ab7576_4_k_cu_3ecefc8c4cuda3std3__48unexpectE,(_ZN34_INTERNAL_01ab7576_4_k_cu_3ecefc8c6thrust24THRUST_300001_SM_1000_NS8cuda_cub3parE - _ZN34_INTERNAL_01ab7576_4_k_cu_3ecefc8c4cuda3std3__48unexpectE)
_ZN34_INTERNAL_01ab7576_4_k_cu_3ecefc8c4cuda3std3__48unexpectE:
	.zero		1
	.type		_ZN34_INTERNAL_01ab7576_4_k_cu_3ecefc8c6thrust24THRUST_300001_SM_1000_NS8cuda_cub3parE,@object
	.size		_ZN34_INTERNAL_01ab7576_4_k_cu_3ecefc8c6thrust24THRUST_300001_SM_1000_NS8cuda_cub3parE,(.L_29 - _ZN34_INTERNAL_01ab7576_4_k_cu_3ecefc8c6thrust24THRUST_300001_SM_1000_NS8cuda_cub3parE)
_ZN34_INTERNAL_01ab7576_4_k_cu_3ecefc8c6thrust24THRUST_300001_SM_1000_NS8cuda_cub3parE:
	.zero		1
.L_29:


//--------------------- .nv.shared._ZN6thrust24THRUST_300001_SM_1000_NS8cuda_cub4core6detail13_kernel_agentINS1_8__reduce11ReduceAgentIPN4cuda3std3__45tupleIJdlEEESC_SB_lNS1_9__extrema9arg_max_fIdl14abs_comparatorEEEEJSC_SC_iSG_EEEvDpT0_ --------------------------
	.section	.nv.shared._ZN6thrust24THRUST_300001_SM_1000_NS8cuda_cub4core6detail13_kernel_agentINS1_8__reduce11ReduceAgentIPN4cuda3std3__45tupleIJdlEEESC_SB_lNS1_9__extrema9arg_max_fIdl14abs_comparatorEEEEJSC_SC_iSG_EEEvDpT0_,"aw",@nobits
	.sectionflags	@""
	.align	16
	.zero		1024


//--------------------- .nv.shared._ZN6thrust24THRUST_300001_SM_1000_NS8cuda_cub4core6detail13_kernel_agentINS1_8__reduce10DrainAgentIlEEJN3cub18CUB_300001_SM_10009GridQueueIyEElEEEvDpT0_ --------------------------
	.section	.nv.shared._ZN6thrust24THRUST_300001_SM_1000_NS8cuda_cub4core6detail13_kernel_agentINS1_8__reduce10DrainAgentIlEEJN3cub18CUB_300001_SM_10009GridQueueIyEElEEEvDpT0_,"aw",@nobits
	.sectionflags	@""
	.align	16
	.zero		1024


//--------------------- .nv.shared._ZN6thrust24THRUST_300001_SM_1000_NS8cuda_cub4core6detail13_kernel_agentINS1_8__reduce11ReduceAgentINS0_12zip_iteratorIN4cuda3std3__45tupleIJNS0_10device_ptrIdEENS0_17counting_iteratorIlNS0_11use_defaultESF_SF_EEEEEEEPNSB_IJdlEEESJ_lNS1_9__extrema9arg_max_fIdl14abs_comparatorEEEEJSI_SK_lN3cub18CUB_300001_SM_100013GridEvenShareIlEENSR_9GridQueueIyEESO_EEEvDpT0_ --------------------------
	.section	.nv.shared._ZN6thrust24THRUST_300001_SM_1000_NS8cuda_cub4core6detail13_kernel_agentINS1_8__reduce11ReduceAgentINS0_12zip_iteratorIN4cuda3std3__45tupleIJNS0_10device_ptrIdEENS0_17counting_iteratorIlNS0_11use_defaultESF_SF_EEEEEEEPNSB_IJdlEEESJ_lNS1_9__extrema9arg_max_fIdl14abs_comparatorEEEEJSI_SK_lN3cub18CUB_300001_SM_100013GridEvenShareIlEENSR_9GridQueueIyEESO_EEEvDpT0_,"aw",@nobits
	.sectionflags	@""
	.align	16
	.zero		1024


//--------------------- .nv.shared._ZN6thrust24THRUST_300001_SM_1000_NS8cuda_cub4core6detail13_kernel_agentINS1_8__reduce11ReduceAgentINS0_12zip_iteratorIN4cuda3std3__45tupleIJNS0_10device_ptrIdEENS0_17counting_iteratorIlNS0_11use_defaultESF_SF_EEEEEEEPNSB_IJdlEEESJ_lNS1_9__extrema9arg_max_fIdl14abs_comparatorEEEEJSI_SK_lSO_EEEvDpT0_ --------------------------
	.section	.nv.shared._ZN6thrust24THRUST_300001_SM_1000_NS8cuda_cub4core6detail13_kernel_agentINS1_8__reduce11ReduceAgentINS0_12zip_iteratorIN4cuda3std3__45tupleIJNS0_10device_ptrIdEENS0_17counting_iteratorIlNS0_11use_defaultESF_SF_EEEEEEEPNSB_IJdlEEESJ_lNS1_9__extrema9arg_max_fIdl14abs_comparatorEEEEJSI_SK_lSO_EEEvDpT0_,"aw",@nobits
	.sectionflags	@""
	.align	16
	.zero		1024


//--------------------- .nv.shared._ZN6thrust24THRUST_300001_SM_1000_NS8cuda_cub4core6detail13_kernel_agentINS1_8__reduce11ReduceAgentIPN4cuda3std3__45tupleIJdlEEESC_SB_iNS1_9__extrema9arg_max_fIdl14abs_comparatorEEEEJSC_SC_iSG_EEEvDpT0_ --------------------------
	.section	.nv.shared._ZN6thrust24THRUST_300001_SM_1000_NS8cuda_cub4core6detail13_kernel_agentINS1_8__reduce11ReduceAgentIPN4cuda3std3__45tupleIJdlEEESC_SB_iNS1_9__extrema9arg_max_fIdl14abs_comparatorEEEEJSC_SC_iSG_EEEvDpT0_,"aw",@nobits
	.sectionflags	@""
	.align	16
	.zero		1024


//--------------------- .nv.shared._ZN6thrust24THRUST_300001_SM_1000_NS8cuda_cub4core6detail13_kernel_agentINS1_8__reduce10DrainAgentIiEEJN3cub18CUB_300001_SM_10009GridQueueIjEEiEEEvDpT0_ --------------------------
	.section	.nv.shared._ZN6thrust24THRUST_300001_SM_1000_NS8cuda_cub4core6detail13_kernel_agentINS1_8__reduce10DrainAgentIiEEJN3cub18CUB_300001_SM_10009GridQueueIjEEiEEEvDpT0_,"aw",@nobits
	.sectionflags	@""
	.align	16
	.zero		1024


//--------------------- .nv.shared._ZN6thrust24THRUST_300001_SM_1000_NS8cuda_cub4core6detail13_kernel_agentINS1_8__reduce11ReduceAgentINS0_12zip_iteratorIN4cuda3std3__45tupleIJNS0_10device_ptrIdEENS0_17counting_iteratorIlNS0_11use_defaultESF_SF_EEEEEEEPNSB_IJdlEEESJ_iNS1_9__extrema9arg_max_fIdl14abs_comparatorEEEEJSI_SK_iN3cub18CUB_300001_SM_100013GridEvenShareIiEENSR_9GridQueueIjEESO_EEEvDpT0_ --------------------------
	.section	.nv.shared._ZN6thrust24THRUST_300001_SM_1000_NS8cuda_cub4core6detail13_kernel_agentINS1_8__reduce11ReduceAgentINS0_12zip_iteratorIN4cuda3std3__45tupleIJNS0_10device_ptrIdEENS0_17counting_iteratorIlNS0_11use_defaultESF_SF_EEEEEEEPNSB_IJdlEEESJ_iNS1_9__extrema9arg_max_fIdl14abs_comparatorEEEEJSI_SK_iN3cub18CUB_300001_SM_100013GridEvenShareIiEENSR_9GridQueueIjEESO_EEEvDpT0_,"aw",@nobits
	.sectionflags	@""
	.align	16
	.zero		1024


//--------------------- .nv.shared._ZN6thrust24THRUST_300001_SM_1000_NS8cuda_cub4core6detail13_kernel_agentINS1_8__reduce11ReduceAgentINS0_12zip_iteratorIN4cuda3std3__45tupleIJNS0_10device_ptrIdEENS0_17counting_iteratorIlNS0_11use_defaultESF_SF_EEEEEEEPNSB_IJdlEEESJ_iNS1_9__extrema9arg_max_fIdl14abs_comparatorEEEEJSI_SK_iSO_EEEvDpT0_ --------------------------
	.section	.nv.shared._ZN6thrust24THRUST_300001_SM_1000_NS8cuda_cub4core6detail13_kernel_agentINS1_8__reduce11ReduceAgentINS0_12zip_iteratorIN4cuda3std3__45tupleIJNS0_10device_ptrIdEENS0_17counting_iteratorIlNS0_11use_defaultESF_SF_EEEEEEEPNSB_IJdlEEESJ_iNS1_9__extrema9arg_max_fIdl14abs_comparatorEEEEJSI_SK_iSO_EEEvDpT0_,"aw",@nobits
	.sectionflags	@""
	.align	16
	.zero		1024


//--------------------- .nv.shared._Z15division_kernelPKdiPd --------------------------
	.section	.nv.shared._Z15division_kernelPKdiPd,"aw",@nobits
	.sectionflags	@""
	.align	16
	.zero		1024


//--------------------- .nv.shared._Z20backward_move_kernelPKdiPdii --------------------------
	.section	.nv.shared._Z20backward_move_kernelPKdiPdii,"aw",@nobits
	.sectionflags	@""
	.align	16
	.zero		1024


//--------------------- .nv.shared._Z18direct_move_kernelPdiiii --------------------------
	.section	.nv.shared._Z18direct_move_kernelPdiiii,"aw",@nobits
	.sectionflags	@""
	.align	16
	.zero		1024


//--------------------- .nv.shared._Z9swap_rowsPdiiii --------------------------
	.section	.nv.shared._Z9swap_rowsPdiiii,"aw",@nobits
	.sectionflags	@""
	.align	16
	.zero		1024


//--------------------- .nv.constant0._ZN3cub18CUB_300001_SM_10006detail11EmptyKernelIvEEvv --------------------------
	.section	.nv.constant0._ZN3cub18CUB_300001_SM_10006detail11EmptyKernelIvEEvv,"a",@progbits
	.sectionflags	@""
	.align	4
.nv.constant0._ZN3cub18CUB_300001_SM_10006detail11EmptyKernelIvEEvv:
	.zero		896


//--------------------- .nv.constant0._ZN6thrust24THRUST_300001_SM_1000_NS8cuda_cub4core6detail13_kernel_agentINS1_8__reduce11ReduceAgentIPN4cuda3std3__45tupleIJdlEEESC_SB_lNS1_9__extrema9arg_max_fIdl14abs_comparatorEEEEJSC_SC_iSG_EEEvDpT0_ --------------------------
	.section	.nv.constant0._ZN6thrust24THRUST_300001_SM_1000_NS8cuda_cub4core6detail13_kernel_agentINS1_8__reduce11ReduceAgentIPN4cuda3std3__45tupleIJdlEEESC_SB_lNS1_9__extrema9arg_max_fIdl14abs_comparatorEEEEJSC_SC_iSG_EEEvDpT0_,"a",@progbits
	.sectionflags	@""
	.align	4
.nv.constant0._ZN6thrust24THRUST_300001_SM_1000_NS8cuda_cub4core6detail13_kernel_agentINS1_8__reduce11ReduceAgentIPN4cuda3std3__45tupleIJdlEEESC_SB_lNS1_9__extrema9arg_max_fIdl14abs_comparatorEEEEJSC_SC_iSG_EEEvDpT0_:
	.zero		917


//--------------------- .nv.constant0._ZN6thrust24THRUST_300001_SM_1000_NS8cuda_cub4core6detail13_kernel_agentINS1_8__reduce10DrainAgentIlEEJN3cub18CUB_300001_SM_10009GridQueueIyEElEEEvDpT0_ --------------------------
	.section	.nv.constant0._ZN6thrust24THRUST_300001_SM_1000_NS8cuda_cub4core6detail13_kernel_agentINS1_8__reduce10DrainAgentIlEEJN3cub18CUB_300001_SM_10009GridQueueIyEElEEEvDpT0_,"a",@progbits
	.sectionflags	@""
	.align	4
.nv.constant0._ZN6thrust24THRUST_300001_SM_1000_NS8cuda_cub4core6detail13_kernel_agentINS1_8__reduce10DrainAgentIlEEJN3cub18CUB_300001_SM_10009GridQueueIyEElEEEvDpT0_:
	.zero		912


//--------------------- .nv.constant0._ZN6thrust24THRUST_300001_SM_1000_NS8cuda_cub4core6detail13_kernel_agentINS1_8__reduce11ReduceAgentINS0_12zip_iteratorIN4cuda3std3__45tupleIJNS0_10device_ptrIdEENS0_17counting_iteratorIlNS0_11use_defaultESF_SF_EEEEEEEPNSB_IJdlEEESJ_lNS1_9__extrema9arg_max_fIdl14abs_comparatorEEEEJSI_SK_lN3cub18CUB_300001_SM_100013GridEvenShareIlEENSR_9GridQueueIyEESO_EEEvDpT0_ --------------------------
	.section	.nv.constant0._ZN6thrust24THRUST_300001_SM_1000_NS8cuda_cub4core6detail13_kernel_agentINS1_8__reduce11ReduceAgentINS0_12zip_iteratorIN4cuda3std3__45tupleIJNS0_10device_ptrIdEENS0_17counting_iteratorIlNS0_11use_defaultESF_SF_EEEEEEEPNSB_IJdlEEESJ_lNS1_9__extrema9arg_max_fIdl14abs_comparatorEEEEJSI_SK_lN3cub18CUB_300001_SM_100013GridEvenShareIlEENSR_9GridQueueIyEESO_EEEvDpT0_,"a",@progbits
	.sectionflags	@""
	.align	4
.nv.constant0._ZN6thrust24THRUST_300001_SM_1000_NS8cuda_cub4core6detail13_kernel_agentINS1_8__reduce11ReduceAgentINS0_12zip_iteratorIN4cuda3std3__45tupleIJNS0_10device_ptrIdEENS0_17counting_iteratorIlNS0_11use_defaultESF_SF_EEEEEEEPNSB_IJdlEEESJ_lNS1_9__extrema9arg_max_fIdl14abs_comparatorEEEEJSI_SK_lN3cub18CUB_300001_SM_100013GridEvenShareIlEENSR_9GridQueueIyEESO_EEEvDpT0_:
	.zero		1009


//--------------------- .nv.constant0._ZN6thrust24THRUST_300001_SM_1000_NS8cuda_cub4core6detail13_kernel_agentINS1_8__reduce11ReduceAgentINS0_12zip_iteratorIN4cuda3std3__45tupleIJNS0_10device_ptrIdEENS0_17counting_iteratorIlNS0_11use_defaultESF_SF_EEEEEEEPNSB_IJdlEEESJ_lNS1_9__extrema9arg_max_fIdl14abs_comparatorEEEEJSI_SK_lSO_EEEvDpT0_ --------------------------
	.section	.nv.constant0._ZN6thrust24THRUST_300001_SM_1000_NS8cuda_cub4core6detail13_kernel_agentINS1_8__reduce11ReduceAgentINS0_12zip_iteratorIN4cuda3std3__45tupleIJNS0_10device_ptrIdEENS0_17counting_iteratorIlNS0_11use_defaultESF_SF_EEEEEEEPNSB_IJdlEEESJ_lNS1_9__extrema9arg_max_fIdl14abs_comparatorEEEEJSI_SK_lSO_EEEvDpT0_,"a",@progbits
	.sectionflags	@""
	.align	4
.nv.constant0._ZN6thrust24THRUST_300001_SM_1000_NS8cuda_cub4core6detail13_kernel_agentINS1_8__reduce11ReduceAgentINS0_12zip_iteratorIN4cuda3std3__45tupleIJNS0_10device_ptrIdEENS0_17counting_iteratorIlNS0_11use_defaultESF_SF_EEEEEEEPNSB_IJdlEEESJ_lNS1_9__extrema9arg_max_fIdl14abs_comparatorEEEEJSI_SK_lSO_EEEvDpT0_:
	.zero		929


//--------------------- .nv.constant0._ZN6thrust24THRUST_300001_SM_1000_NS8cuda_cub4core6detail13_kernel_agentINS1_8__reduce11ReduceAgentIPN4cuda3std3__45tupleIJdlEEESC_SB_iNS1_9__extrema9arg_max_fIdl14abs_comparatorEEEEJSC_SC_iSG_EEEvDpT0_ --------------------------
	.section	.nv.constant0._ZN6thrust24THRUST_300001_SM_1000_NS8cuda_cub4core6detail13_kernel_agentINS1_8__reduce11ReduceAgentIPN4cuda3std3__45tupleIJdlEEESC_SB_iNS1_9__extrema9arg_max_fIdl14abs_comparatorEEEEJSC_SC_iSG_EEEvDpT0_,"a",@progbits
	.sectionflags	@""
	.align	4
.nv.constant0._ZN6thrust24THRUST_300001_SM_1000_NS8cuda_cub4core6detail13_kernel_agentINS1_8__reduce11ReduceAgentIPN4cuda3std3__45tupleIJdlEEESC_SB_iNS1_9__extrema9arg_max_fIdl14abs_comparatorEEEEJSC_SC_iSG_EEEvDpT0_:
	.zero		917


//--------------------- .nv.constant0._ZN6thrust24THRUST_300001_SM_1000_NS8cuda_cub4core6detail13_kernel_agentINS1_8__reduce10DrainAgentIiEEJN3cub18CUB_300001_SM_10009GridQueueIjEEiEEEvDpT0_ --------------------------
	.section	.nv.constant0._ZN6thrust24THRUST_300001_SM_1000_NS8cuda_cub4core6detail13_kernel_agentINS1_8__reduce10DrainAgentIiEEJN3cub18CUB_300001_SM_10009GridQueueIjEEiEEEvDpT0_,"a",@progbits
	.sectionflags	@""
	.align	4
.nv.constant0._ZN6thrust24THRUST_300001_SM_1000_NS8cuda_cub4core6detail13_kernel_agentINS1_8__reduce10DrainAgentIiEEJN3cub18CUB_300001_SM_10009GridQueueIjEEiEEEvDpT0_:
	.zero		908


//--------------------- .nv.constant0._ZN6thrust24THRUST_300001_SM_1000_NS8cuda_cub4core6detail13_kernel_agentINS1_8__reduce11ReduceAgentINS0_12zip_iteratorIN4cuda3std3__45tupleIJNS0_10device_ptrIdEENS0_17counting_iteratorIlNS0_11use_defaultESF_SF_EEEEEEEPNSB_IJdlEEESJ_iNS1_9__extrema9arg_max_fIdl14abs_comparatorEEEEJSI_SK_iN3cub18CUB_300001_SM_100013GridEvenShareIiEENSR_9GridQueueIjEESO_EEEvDpT0_ --------------------------
	.section	.nv.constant0._ZN6thrust24THRUST_300001_SM_1000_NS8cuda_cub4core6detail13_kernel_agentINS1_8__reduce11ReduceAgentINS0_12zip_iteratorIN4cuda3std3__45tupleIJNS0_10device_ptrIdEENS0_17counting_iteratorIlNS0_11use_defaultESF_SF_EEEEEEEPNSB_IJdlEEESJ_iNS1_9__extrema9arg_max_fIdl14abs_comparatorEEEEJSI_SK_iN3cub18CUB_300001_SM_100013GridEvenShareIiEENSR_9GridQueueIjEESO_EEEvDpT0_,"a",@progbits
	.sectionflags	@""
	.align	4
.nv.constant0._ZN6thrust24THRUST_300001_SM_1000_NS8cuda_cub4core6detail13_kernel_agentINS1_8__reduce11ReduceAgentINS0_12zip_iteratorIN4cuda3std3__45tupleIJNS0_10device_ptrIdEENS0_17counting_iteratorIlNS0_11use_defaultESF_SF_EEEEEEEPNSB_IJdlEEESJ_iNS1_9__extrema9arg_max_fIdl14abs_comparatorEEEEJSI_SK_iN3cub18CUB_300001_SM_100013GridEvenShareIiEENSR_9GridQueueIjEESO_EEEvDpT0_:
	.zero		977


//--------------------- .nv.constant0._ZN6thrust24THRUST_300001_SM_1000_NS8cuda_cub4core6detail13_kernel_agentINS1_8__reduce11ReduceAgentINS0_12zip_iteratorIN4cuda3std3__45tupleIJNS0_10device_ptrIdEENS0_17counting_iteratorIlNS0_11use_defaultESF_SF_EEEEEEEPNSB_IJdlEEESJ_iNS1_9__extrema9arg_max_fIdl14abs_comparatorEEEEJSI_SK_iSO_EEEvDpT0_ --------------------------
	.section	.nv.constant0._ZN6thrust24THRUST_300001_SM_1000_NS8cuda_cub4core6detail13_kernel_agentINS1_8__reduce11ReduceAgentINS0_12zip_iteratorIN4cuda3std3__45tupleIJNS0_10device_ptrIdEENS0_17counting_iteratorIlNS0_11use_defaultESF_SF_EEEEEEEPNSB_IJdlEEESJ_iNS1_9__extrema9arg_max_fIdl14abs_comparatorEEEEJSI_SK_iSO_EEEvDpT0_,"a",@progbits
	.sectionflags	@""
	.align	4
.nv.constant0._ZN6thrust24THRUST_300001_SM_1000_NS8cuda_cub4core6detail13_kernel_agentINS1_8__reduce11ReduceAgentINS0_12zip_iteratorIN4cuda3std3__45tupleIJNS0_10device_ptrIdEENS0_17counting_iteratorIlNS0_11use_defaultESF_SF_EEEEEEEPNSB_IJdlEEESJ_iNS1_9__extrema9arg_max_fIdl14abs_comparatorEEEEJSI_SK_iSO_EEEvDpT0_:
	.zero		925


//--------------------- .nv.constant0._Z15division_kernelPKdiPd --------------------------
	.section	.nv.constant0._Z15division_kernelPKdiPd,"a",@progbits
	.sectionflags	@""
	.align	4
.nv.constant0._Z15division_kernelPKdiPd:
	.zero		920


//--------------------- .nv.constant0._Z20backward_move_kernelPKdiPdii --------------------------
	.section	.nv.constant0._Z20backward_move_kernelPKdiPdii,"a",@progbits
	.sectionflags	@""
	.align	4
.nv.constant0._Z20backward_move_kernelPKdiPdii:
	.zero		928


//--------------------- .nv.constant0._Z18direct_move_kernelPdiiii --------------------------
	.section	.nv.constant0._Z18direct_move_kernelPdiiii,"a",@progbits
	.sectionflags	@""
	.align	4
.nv.constant0._Z18direct_move_kernelPdiiii:
	.zero		920


//--------------------- .nv.constant0._Z9swap_rowsPdiiii --------------------------
	.section	.nv.constant0._Z9swap_rowsPdiiii,"a",@progbits
	.sectionflags	@""
	.align	4
.nv.constant0._Z9swap_rowsPdiiii:
	.zero		920


//--------------------- SYMBOLS --------------------------

	.type		.nv.reservedSmem.offset0,@object
	.size		.nv.reservedSmem.offset0,0x4
	.type		.nv.reservedSmem.cap,@object
	.size		.nv.reservedSmem.cap,0x4
